def matmul_kernel(
    a_ptr,
    b_ptr,
    c_ptr,
    M,
    N,
    K,
    stride_am,
    stride_ak,
    stride_bk,
    stride_bn,
    stride_cm,
    stride_cn,
    BLOCK_M: tl.constexpr,
    BLOCK_N: tl.constexpr,
    BLOCK_K: tl.constexpr,
    GROUP_M: tl.constexpr,
):
    pid = tl.program_id(axis=0)
    num_pid_m = tl.cdiv(M, BLOCK_M)
    num_pid_n = tl.cdiv(N, BLOCK_N)
    num_pid_in_group = GROUP_M * num_pid_n
    group_id = pid // num_pid_in_group
    first_pid_m = group_id * GROUP_M
    group_size_m = min(num_pid_m - first_pid_m, GROUP_M)
    pid_m = first_pid_m + ((pid % num_pid_in_group) % group_size_m)
    pid_n = (pid % num_pid_in_group) // group_size_m

    offs_am = (pid_m * BLOCK_M + tl.arange(0, BLOCK_M)) % M
    offs_bn = (pid_n * BLOCK_N + tl.arange(0, BLOCK_N)) % N
    offs_k = tl.arange(0, BLOCK_K)
    a_ptrs = a_ptr + offs_am[:, None] * stride_am + offs_k[None, :] * stride_ak
    b_ptrs = b_ptr + offs_k[:, None] * stride_bk + offs_bn[None, :] * stride_bn

    acc = tl.zeros((BLOCK_M, BLOCK_N), dtype=tl.float32)
    for kk in range(0, tl.cdiv(K, BLOCK_K)):
        a = tl.load(a_ptrs, mask=offs_k[None, :] < K - kk * BLOCK_K, other=0.0)
        b = tl.load(b_ptrs, mask=offs_k[:, None] < K - kk * BLOCK_K, other=0.0)
        acc = tl.dot(a, b, acc)
        a_ptrs += BLOCK_K * stride_ak
        b_ptrs += BLOCK_K * stride_bk

    c = acc.to(c_ptr.dtype.element_ty)
    offs_cm = pid_m * BLOCK_M + tl.arange(0, BLOCK_M)
    offs_cn = pid_n * BLOCK_N + tl.arange(0, BLOCK_N)
    c_ptrs = c_ptr + offs_cm[:, None] * stride_cm + offs_cn[None, :] * stride_cn
    mask = (offs_cm[:, None] < M) & (offs_cn[None, :] < N)
    tl.store(c_ptrs, c, mask=mask)

# config = {"BLOCK_K": 128, "BLOCK_M": 64, "BLOCK_N": 512, "GROUP_M": 8, "arch": "sm_100", "dtype": "fp32", "num_ctas": 1, "num_stages": 8, "num_warps": 4}
# arch = sm_100


// ===== COMPILED SASS (sm_100a) =====

	.target	sm_100a

	.elftype	@"ET_EXEC"


//--------------------- .note.nv.tkinfo           --------------------------
	.section	.note.nv.tkinfo,"",@"SHT_NOTE"
	.sectionflags	@"SHF_NOTE_NV_TKINFO"
	.tkinfo
        /*0018*/ 	.word	0x00000081
        /*0030*/ 	.string	""
        /*0030*/ 	.string	"ptxas-blackwell"
        /*0030*/ 	.string	"Cuda compilation tools, release 12.9, V12.9.86"
        /*0030*/ 	.string	"Build cuda_12.9.r12.9/compiler.36037853_0"
        /*0030*/ 	.string	"-v  -suppress-debug-info  -lineinfo  -arch sm_100a "



//--------------------- .note.nv.cuver            --------------------------
	.section	.note.nv.cuver,"",@"SHT_NOTE"
	.sectionflags	@"SHF_NOTE_NV_CUVER"
        /*0018*/ 	.short	0x0001
        /*001a*/ 	.short	0x0064
        /*001c*/ 	.short	0x0001
        /*001e*/ 	.short	0x0000
        /*0020*/ 	.short	0x0001
        /*0022*/ 	.short	0x0000


//--------------------- .nv.info                  --------------------------
	.section	.nv.info,"",@"SHT_CUDA_INFO"
	.align	4


	//----- nvinfo : EIATTR_REGCOUNT
	.align		4
        /*0000*/ 	.byte	0x04, 0x2f
        /*0002*/ 	.short	(.L_4 - .L_3)
	.align		4
.L_3:
        /*0004*/ 	.word	index@(matmul_kernel)
        /*0008*/ 	.word	0x000000ff


	//----- nvinfo : EIATTR_FRAME_SIZE
	.align		4
.L_4:
        /*000c*/ 	.byte	0x04, 0x11
        /*000e*/ 	.short	(.L_6 - .L_5)
	.align		4
.L_5:
        /*0010*/ 	.word	index@($__internal_2_$__cuda_sm10x_tcgen05_guardrail_trap_unallocated_columns_being_dealloced)
        /*0014*/ 	.word	0x00002120


	//----- nvinfo : EIATTR_FRAME_SIZE
	.align		4
.L_6:
        /*0018*/ 	.byte	0x04, 0x11
        /*001a*/ 	.short	(.L_8 - .L_7)
	.align		4
.L_7:
        /*001c*/ 	.word	index@($__internal_1_$__cuda_sm10x_tcgen05_guardrail_trap_phase_invalid_during_alloc)
        /*0020*/ 	.word	0x00002120


	//----- nvinfo : EIATTR_FRAME_SIZE
	.align		4
.L_8:
        /*0024*/ 	.byte	0x04, 0x11
        /*0026*/ 	.short	(.L_10 - .L_9)
	.align		4
.L_9:
        /*0028*/ 	.word	index@($__internal_0_$__cuda_sm10x_tcgen05_guardrail_trap_col_being_dealloced_not_returned_by_alloc)
        /*002c*/ 	.word	0x00002120


	//----- nvinfo : EIATTR_FRAME_SIZE
	.align		4
.L_10:
        /*0030*/ 	.byte	0x04, 0x11
        /*0032*/ 	.short	(.L_12 - .L_11)
	.align		4
.L_11:
        /*0034*/ 	.word	index@(matmul_kernel)
        /*0038*/ 	.word	0x00002120


	//----- nvinfo : EIATTR_MIN_STACK_SIZE
	.align		4
.L_12:
        /*003c*/ 	.byte	0x04, 0x12
        /*003e*/ 	.short	(.L_14 - .L_13)
	.align		4
.L_13:
        /*0040*/ 	.word	index@(matmul_kernel)
        /*0044*/ 	.word	0x00002120
.L_14:


//--------------------- .nv.info.matmul_kernel    --------------------------
	.section	.nv.info.matmul_kernel,"",@"SHT_CUDA_INFO"
	.sectionflags	@""
	.align	4


	//----- nvinfo : EIATTR_CUDA_API_VERSION
	.align		4
        /*0000*/ 	.byte	0x04, 0x37
        /*0002*/ 	.short	(.L_16 - .L_15)
.L_15:
        /*0004*/ 	.word	0x00000081


	//----- nvinfo : EIATTR_KPARAM_INFO
	.align		4
.L_16:
        /*0008*/ 	.byte	0x04, 0x17
        /*000a*/ 	.short	(.L_18 - .L_17)
.L_17:
        /*000c*/ 	.word	0x00000000
        /*0010*/ 	.short	0x000d
        /*0012*/ 	.short	0x0048
        /*0014*/ 	.byte	0x00, 0xf4, 0x21, 0x00


	//----- nvinfo : EIATTR_KPARAM_INFO
	.align		4
.L_18:
        /*0018*/ 	.byte	0x04, 0x17
        /*001a*/ 	.short	(.L_20 - .L_19)
.L_19:
        /*001c*/ 	.word	0x00000000
        /*0020*/ 	.short	0x000c
        /*0022*/ 	.short	0x0040
        /*0024*/ 	.byte	0x00, 0xf4, 0x21, 0x00


	//----- nvinfo : EIATTR_KPARAM_INFO
	.align		4
.L_20:
        /*0028*/ 	.byte	0x04, 0x17
        /*002a*/ 	.short	(.L_22 - .L_21)
.L_21:
        /*002c*/ 	.word	0x00000000
        /*0030*/ 	.short	0x000b
        /*0032*/ 	.short	0x0038
        /*0034*/ 	.byte	0x00, 0xf0, 0x11, 0x00


	//----- nvinfo : EIATTR_KPARAM_INFO
	.align		4
.L_22:
        /*0038*/ 	.byte	0x04, 0x17
        /*003a*/ 	.short	(.L_24 - .L_23)
.L_23:
        /*003c*/ 	.word	0x00000000
        /*0040*/ 	.short	0x000a
        /*0042*/ 	.short	0x0034
        /*0044*/ 	.byte	0x00, 0xf0, 0x11, 0x00


	//----- nvinfo : EIATTR_KPARAM_INFO
	.align		4
.L_24:
        /*0048*/ 	.byte	0x04, 0x17
        /*004a*/ 	.short	(.L_26 - .L_25)
.L_25:
        /*004c*/ 	.word	0x00000000
        /*0050*/ 	.short	0x0009
        /*0052*/ 	.short	0x0030
        /*0054*/ 	.byte	0x00, 0xf0, 0x11, 0x00


	//----- nvinfo : EIATTR_KPARAM_INFO
	.align		4
.L_26:
        /*0058*/ 	.byte	0x04, 0x17
        /*005a*/ 	.short	(.L_28 - .L_27)
.L_27:
        /*005c*/ 	.word	0x00000000
        /*0060*/ 	.short	0x0008
        /*0062*/ 	.short	0x002c
        /*0064*/ 	.byte	0x00, 0xf0, 0x11, 0x00


	//----- nvinfo : EIATTR_KPARAM_INFO
	.align		4
.L_28:
        /*0068*/ 	.byte	0x04, 0x17
        /*006a*/ 	.short	(.L_30 - .L_29)
.L_29:
        /*006c*/ 	.word	0x00000000
        /*0070*/ 	.short	0x0007
        /*0072*/ 	.short	0x0028
        /*0074*/ 	.byte	0x00, 0xf0, 0x11, 0x00


	//----- nvinfo : EIATTR_KPARAM_INFO
	.align		4
.L_30:
        /*0078*/ 	.byte	0x04, 0x17
        /*007a*/ 	.short	(.L_32 - .L_31)
.L_31:
        /*007c*/ 	.word	0x00000000
        /*0080*/ 	.short	0x0006
        /*0082*/ 	.short	0x0024
        /*0084*/ 	.byte	0x00, 0xf0, 0x11, 0x00


	//----- nvinfo : EIATTR_KPARAM_INFO
	.align		4
.L_32:
        /*0088*/ 	.byte	0x04, 0x17
        /*008a*/ 	.short	(.L_34 - .L_33)
.L_33:
        /*008c*/ 	.word	0x00000000
        /*0090*/ 	.short	0x0005
        /*0092*/ 	.short	0x0020
        /*0094*/ 	.byte	0x00, 0xf0, 0x11, 0x00


	//----- nvinfo : EIATTR_KPARAM_INFO
	.align		4
.L_34:
        /*0098*/ 	.byte	0x04, 0x17
        /*009a*/ 	.short	(.L_36 - .L_35)
.L_35:
        /*009c*/ 	.word	0x00000000
        /*00a0*/ 	.short	0x0004
        /*00a2*/ 	.short	0x001c
        /*00a4*/ 	.byte	0x00, 0xf0, 0x11, 0x00


	//----- nvinfo : EIATTR_KPARAM_INFO
	.align		4
.L_36:
        /*00a8*/ 	.byte	0x04, 0x17
        /*00aa*/ 	.short	(.L_38 - .L_37)
.L_37:
        /*00ac*/ 	.word	0x00000000
        /*00b0*/ 	.short	0x0003
        /*00b2*/ 	.short	0x0018
        /*00b4*/ 	.byte	0x00, 0xf0, 0x11, 0x00


	//----- nvinfo : EIATTR_KPARAM_INFO
	.align		4
.L_38:
        /*00b8*/ 	.byte	0x04, 0x17
        /*00ba*/ 	.short	(.L_40 - .L_39)
.L_39:
        /*00bc*/ 	.word	0x00000000
        /*00c0*/ 	.short	0x0002
        /*00c2*/ 	.short	0x0010
        /*00c4*/ 	.byte	0x00, 0xf4, 0x21, 0x00


	//----- nvinfo : EIATTR_KPARAM_INFO
	.align		4
.L_40:
        /*00c8*/ 	.byte	0x04, 0x17
        /*00ca*/ 	.short	(.L_42 - .L_41)
.L_41:
        /*00cc*/ 	.word	0x00000000
        /*00d0*/ 	.short	0x0001
        /*00d2*/ 	.short	0x0008
        /*00d4*/ 	.byte	0x00, 0xf4, 0x21, 0x00


	//----- nvinfo : EIATTR_KPARAM_INFO
	.align		4
.L_42:
        /*00d8*/ 	.byte	0x04, 0x17
        /*00da*/ 	.short	(.L_44 - .L_43)
.L_43:
        /*00dc*/ 	.word	0x00000000
        /*00e0*/ 	.short	0x0000
        /*00e2*/ 	.short	0x0000
        /*00e4*/ 	.byte	0x00, 0xf4, 0x21, 0x00


	//----- nvinfo : EIATTR_AT_ENTRY_FRAGMENTS
	.align		4
.L_44:
        /*00e8*/ 	.byte	0x04, 0x4f
        /*00ea*/ 	.short	(.L_46 - .L_45)


	//   ....[0]....
.L_45:
        /*00ec*/ 	.word	0x00000004


	//----- nvinfo : EIATTR_RESERVED_SMEM_USED
	.align		4
.L_46:
        /*00f0*/ 	.byte	0x01, 0x41
	.zero		2


	//----- nvinfo : EIATTR_SPARSE_MMA_MASK
	.align		4
        /*00f4*/ 	.byte	0x03, 0x50
        /*00f6*/ 	.short	0x0000


	//----- nvinfo : EIATTR_TCGEN05_1CTA_USED
	.align		4
        /*00f8*/ 	.byte	0x01, 0x51
	.zero		2


	//----- nvinfo : EIATTR_MAXREG_COUNT
	.align		4
        /*00fc*/ 	.byte	0x03, 0x1b
        /*00fe*/ 	.short	0x00ff


	//----- nvinfo : EIATTR_NUM_BARRIERS
	.align		4
        /*0100*/ 	.byte	0x02, 0x4c
        /*0102*/ 	.byte	0x01
	.zero		1


	//----- nvinfo : EIATTR_ANNOTATIONS
	.align		4
        /*0104*/ 	.byte	0x04, 0x55
        /*0106*/ 	.short	(.L_48 - .L_47)


	//   ....[0]....
.L_47:
        /*0108*/ 	.word	0x00000001
        /*010c*/ 	.byte	0x00, 0x04, 0x00, 0x00, 0x01, 0x00, 0x00, 0x00, 0x80, 0x0d, 0x00, 0x00, 0x01, 0x00, 0x00, 0x00
        /* <DEDUP_REMOVED lines=2752> */
        /*ad1c*/ 	.byte	0xb0, 0xcf, 0x04, 0x00


	//----- nvinfo : EIATTR_INT_WARP_WIDE_INSTR_OFFSETS
	.align		4
.L_48:
        /*ad20*/ 	.byte	0x04, 0x31
        /*ad22*/ 	.short	(.L_50 - .L_49)


	//   ....[0]....
.L_49:
        /*ad24*/ 	.word	0x0002c3b0


	//   ....[1]....
        /*ad28*/ 	.word	0x0002c430


	//   ....[2]....
        /*ad2c*/ 	.word	0x0002c450


	//   ....[3]....
        /*ad30*/ 	.word	0x000a3130


	//   ....[4]....
        /*ad34*/ 	.word	0x000a3180


	//----- nvinfo : EIATTR_COOP_GROUP_MASK_REGIDS
	.align		4
.L_50:
        /*ad38*/ 	.byte	0x04, 0x29
        /*ad3a*/ 	.short	(.L_52 - .L_51)


	//   ....[0]....
.L_51:
        /*ad3c*/ 	.word	0xffffffff


	//   ....[1]....
        /*ad40*/ 	.word	0xffffffff


	//   ....[2]....
        /*ad44*/ 	.word	0xffffffff


	//   ....[3]....
        /*ad48*/ 	.word	0xffffffff


	//----- nvinfo : EIATTR_COOP_GROUP_INSTR_OFFSETS
	.align		4
.L_52:
        /*ad4c*/ 	.byte	0x04, 0x28
        /*ad4e*/ 	.short	(.L_54 - .L_53)


	//   ....[0]....
.L_53:
        /*ad50*/ 	.word	0x00000070


	//   ....[1]....
        /*ad54*/ 	.word	0x00000330


	//   ....[2]....
        /*ad58*/ 	.word	0x000a2fc0


	//   ....[3]....
        /*ad5c*/ 	.word	0x000a3230


	//----- nvinfo : EIATTR_VRC_CTA_INIT_COUNT
	.align		4
.L_54:
        /*ad60*/ 	.byte	0x02, 0x4a
        /*ad62*/ 	.byte	0x80
	.zero		1


	//----- nvinfo : EIATTR_MBARRIER_INSTR_OFFSETS
	.align		4
        /*ad64*/ 	.byte	0x04, 0x39
        /*ad66*/ 	.short	(.L_56 - .L_55)


	//   ....[0]....
.L_55:
        /*ad68*/ 	.word	0x0002c4e0
        /*ad6c*/ 	.word	0x000000ff
        /*ad70*/ 	.word	0x00000000
        /*ad74*/ 	.short	0x0100
        /*ad76*/ 	.byte	0x08
	.zero		1


	//   ....[1]....
        /*ad78*/ 	.word	0x0002c510
        /*ad7c*/ 	.word	0x000000ff
        /*ad80*/ 	.word	0x00240008
        /*ad84*/ 	.short	0x0100
        /*ad86*/ 	.byte	0x07
	.zero		1


	//   ....[2]....
        /*ad88*/ 	.word	0x00085fb0
        /*ad8c*/ 	.word	0x000000ff
        /*ad90*/ 	.word	0x00000000
        /*ad94*/ 	.short	0x010a
        /*ad96*/ 	.byte	0x10
	.zero		1


	//   ....[3]....
        /*ad98*/ 	.word	0x00099eb0
        /*ad9c*/ 	.word	0x000000ff
        /*ada0*/ 	.word	0x00000000
        /*ada4*/ 	.short	0x010a
        /*ada6*/ 	.byte	0x08
	.zero		1


	//   ....[4]....
        /*ada8*/ 	.word	0x00099f50
        /*adac*/ 	.word	0x000000ff
        /*adb0*/ 	.word	0x00240000
        /*adb4*/ 	.short	0x0108
        /*adb6*/ 	.byte	0x07
	.zero		1


	//   ....[5]....
        /*adb8*/ 	.word	0x00099ff0
        /*adbc*/ 	.word	0x000000ff
        /*adc0*/ 	.word	0x00240008
        /*adc4*/ 	.short	0x0108
        /*adc6*/ 	.byte	0x07
	.zero		1


	//   ....[6]....
        /*adc8*/ 	.word	0x000a3250
        /*adcc*/ 	.word	0x000000ff
        /*add0*/ 	.word	0x00000000
        /*add4*/ 	.short	0x010a
        /*add6*/ 	.byte	0x10
	.zero		1


	//   ....[7]....
        /*add8*/ 	.word	0x000a3280
        /*addc*/ 	.word	0x000000ff
        /*ade0*/ 	.word	0x00000000
        /*ade4*/ 	.short	0x010a
        /*ade6*/ 	.byte	0x08
	.zero		1


	//----- nvinfo : EIATTR_NUM_MBARRIERS
	.align		4
.L_56:
        /*ade8*/ 	.byte	0x03, 0x38
        /*adea*/ 	.short	0x0002


	//----- nvinfo : EIATTR_EXIT_INSTR_OFFSETS
	.align		4
        /*adec*/ 	.byte	0x04, 0x1c
        /*adee*/ 	.short	(.L_58 - .L_57)


	//   ....[0]....
.L_57:
        /*adf0*/ 	.word	0x000a3240


	//----- nvinfo : EIATTR_REQNTID
	.align		4
.L_58:
        /*adf4*/ 	.byte	0x04, 0x10
        /*adf6*/ 	.short	(.L_60 - .L_59)
.L_59:
        /*adf8*/ 	.word	0x00000080
        /*adfc*/ 	.word	0x00000001
        /*ae00*/ 	.word	0x00000001


	//----- nvinfo : EIATTR_CRS_STACK_SIZE
	.align		4
.L_60:
        /*ae04*/ 	.byte	0x04, 0x1e
        /*ae06*/ 	.short	(.L_62 - .L_61)
.L_61:
        /*ae08*/ 	.word	0x00000000


	//----- nvinfo : EIATTR_CBANK_PARAM_SIZE
	.align		4
.L_62:
        /*ae0c*/ 	.byte	0x03, 0x19
        /*ae0e*/ 	.short	0x0050


	//----- nvinfo : EIATTR_PARAM_CBANK
	.align		4
        /*ae10*/ 	.byte	0x04, 0x0a
        /*ae12*/ 	.short	(.L_64 - .L_63)
	.align		4
.L_63:
        /*ae14*/ 	.word	index@(.nv.constant0.matmul_kernel)
        /*ae18*/ 	.short	0x0380
        /*ae1a*/ 	.short	0x0050


	//----- nvinfo : EIATTR_SW_WAR
	.align		4
.L_64:
        /*ae1c*/ 	.byte	0x04, 0x36
        /*ae1e*/ 	.short	(.L_66 - .L_65)
.L_65:
        /*ae20*/ 	.word	0x00000008
.L_66:


//--------------------- .nv.compat                --------------------------
	.section	.nv.compat,"",@"SHT_CUDA_COMPAT_INFO"
	.align	4
        /*0000*/ 	.byte	0x02, 0x02, 0x02, 0x00, 0x02, 0x05, 0x05, 0x00, 0x02, 0x03, 0x00, 0x00, 0x02, 0x06, 0x01, 0x00


//--------------------- .nv.callgraph             --------------------------
	.section	.nv.callgraph,"",@"SHT_CUDA_CALLGRAPH"
	.align	4
	.sectionentsize	8
	.align		4
        /*0000*/ 	.word	0x00000000
	.align		4
        /*0004*/ 	.word	0xffffffff
	.align		4
        /*0008*/ 	.word	0x00000000
	.align		4
        /*000c*/ 	.word	0xfffffffe
	.align		4
        /*0010*/ 	.word	0x00000000
	.align		4
        /*0014*/ 	.word	0xfffffffd
	.align		4
        /*0018*/ 	.word	0x00000000
	.align		4
        /*001c*/ 	.word	0xfffffffc


//--------------------- .text.matmul_kernel       --------------------------
	.section	.text.matmul_kernel,"ax",@progbits
	.align	128
        .global         matmul_kernel
        .type           matmul_kernel,@function
        .size           matmul_kernel,(.L_x_20 - matmul_kernel)
        .other          matmul_kernel,@"STO_CUDA_ENTRY STV_DEFAULT"
matmul_kernel:
.text.matmul_kernel:
[----:B------:R-:W1:Y:S01]  /*0000*/  LDC R1, c[0x0][0x37c] ;  /* 0x0000df00ff017b82 */ /* 0x000e620000000800 */
[----:B------:R-:W2:Y:S01]  /*0010*/  S2R R0, SR_TID.X ;  /* 0x0000000000007919 */ /* 0x000ea20000002100 */
[----:B-1----:R-:W-:Y:S01]  /*0020*/  VIADD R1, R1, 0xffffdee0 ;  /* 0xffffdee001017836 */ /* 0x002fe20000000000 */
[----:B--2---:R-:W-:-:S13]  /*0030*/  ISETP.GE.U32.AND P0, PT, R0, 0x20, PT ;  /* 0x000000200000780c */ /* 0x004fda0003f06070 */
[----:B------:R-:W-:Y:S02]  /*0040*/  VOTEU.ANY UP0, P0 ;  /* 0x0000000000ff7886 */ /* 0x000fe40000000100 */
[----:B------:R-:W-:Y:S05]  /*0050*/  BRA.U UP0, `(.L_x_0) ;  /* 0x0000000100b87547 */ /* 0x000fea000b800000 */
[----:B------:R-:W1:Y:S01]  /*0060*/  S2UR UR6, SR_CgaCtaId ;  /* 0x00000000000679c3 */ /* 0x000e620000008800 */
[----:B------:R-:W-:Y:S01]  /*0070*/  NOP ;  /* 0x0000000000007918 */ /* 0x000fe20000000000 */
[----:B------:R-:W-:Y:S02]  /*0080*/  UMOV UR4, 0x40 ;  /* 0x0000004000047882 */ /* 0x000fe40000000000 */
[----:B-1----:R-:W-:-:S09]  /*0090*/  ULEA UR4, UR6, UR4, 0x18 ;  /* 0x0000000406047291 */ /* 0x002fd2000f8ec0ff */
[----:B------:R-:W1:Y:S01]  /*00a0*/  LDS.U8 R0, [UR4] ;  /* 0x00000004ff007984 */ /* 0x000e620008000000 */
[----:B------:R-:W-:Y:S02]  /*00b0*/  UMOV UR4, 0x400 ;  /* 0x0000040000047882 */ /* 0x000fe40000000000 */
[----:B------:R-:W-:Y:S01]  /*00c0*/  ULEA UR4, UR6, UR4, 0x18 ;  /* 0x0000000406047291 */ /* 0x000fe2000f8ec0ff */
[----:B-1----:R-:W-:-:S13]  /*00d0*/  ISETP.NE.AND P0, PT, R0, RZ, PT ;  /* 0x000000ff0000720c */ /* 0x002fda0003f05270 */
[----:B------:R-:W-:Y:S05]  /*00e0*/  @P0 BRA `(.L_x_1) ;  /* 0x00000000007c0947 */ /* 0x000fea0003800000 */
[----:B------:R-:W-:-:S13]  /*00f0*/  ELECT P0, URZ, PT ;  /* 0x0000000000ff782f */ /* 0x000fda0003800000 */
[----:B------:R-:W-:Y:S05]  /*0100*/  @!P0 BRA `(.L_x_2) ;  /* 0x0000000000848947 */ /* 0x000fea0003800000 */
[----:B------:R-:W-:Y:S01]  /*0110*/  UMOV UR5, 0x8 ;  /* 0x0000000800057882 */ /* 0x000fe20000000000 */
[----:B------:R-:W-:Y:S02]  /*0120*/  IMAD.MOV.U32 R4, RZ, RZ, 0x1 ;  /* 0x00000001ff047424 */ /* 0x000fe400078e00ff */
[----:B------:R-:W-:Y:S02]  /*0130*/  IMAD.MOV.U32 R5, RZ, RZ, 0xff ;  /* 0x000000ffff057424 */ /* 0x000fe400078e00ff */
[----:B------:R-:W-:Y:S04]  /*0140*/  DEPBAR.LE SB1, 0x36 ;  /* 0x00009d800000791a */ /* 0x000fe80000000000 */
[----:B------:R-:W1:Y:S02]  /*0150*/  UTCATOMSWS.FIND_AND_SET.ALIGN UP1, UR5, UR5 ;  /* 0x00000005000575e3 */ /* 0x000e640008020800 */
[----:B-1----:R-:W-:-:S04]  /*0160*/  PLOP3.LUT P0, PT, PT, PT, UP1, 0x80, 0x8 ;  /* 0x000000000008781c */ /* 0x002fc80003f0f018 */
[----:B------:R-:W-:-:S04]  /*0170*/  SEL R0, RZ, 0xffffffff, !P0 ;  /* 0xffffffffff007807 */ /* 0x000fc80004000000 */
[----:B------:R-:W-:Y:S01]  /*0180*/  ISETP.NE.AND P0, PT, R0, RZ, PT ;  /* 0x000000ff0000720c */ /* 0x000fe20003f05270 */
[----:B------:R-:W-:-:S12]  /*0190*/  IMAD.U32 R0, RZ, RZ, UR5 ;  /* 0x00000005ff007e24 */ /* 0x000fd8000f8e00ff */
[----:B------:R-:W-:Y:S05]  /*01a0*/  @P0 BRA `(.L_x_3) ;  /* 0x0000000000240947 */ /* 0x000fea0003800000 */
.L_x_4:
[----:B------:R-:W-:Y:S05]  /*01b0*/  NANOSLEEP 0x64 ;  /* 0x000000640000795d */ /* 0x000fea0003800000 */
[----:B------:R-:W-:-:S05]  /*01c0*/  UMOV UR5, 0x8 ;  /* 0x0000000800057882 */ /* 0x000fca0000000000 */
[----:B------:R-:W-:Y:S04]  /*01d0*/  DEPBAR.LE SB1, 0x36 ;  /* 0x00009d800000791a */ /* 0x000fe80000000000 */
[----:B------:R-:W1:Y:S02]  /*01e0*/  UTCATOMSWS.FIND_AND_SET.ALIGN UP1, UR5, UR5 ;  /* 0x00000005000575e3 */ /* 0x000e640008020800 */
[----:B-1----:R-:W-:-:S04]  /*01f0*/  PLOP3.LUT P0, PT, PT, PT, UP1, 0x80, 0x8 ;  /* 0x000000000008781c */ /* 0x002fc80003f0f018 */
[----:B------:R-:W-:-:S04]  /*0200*/  SEL R0, RZ, 0xffffffff, !P0 ;  /* 0xffffffffff007807 */ /* 0x000fc80004000000 */
[----:B------:R-:W-:Y:S01]  /*0210*/  ISETP.NE.AND P0, PT, R0, RZ, PT ;  /* 0x000000ff0000720c */ /* 0x000fe20003f05270 */
[----:B------:R-:W-:-:S12]  /*0220*/  IMAD.U32 R0, RZ, RZ, UR5 ;  /* 0x00000005ff007e24 */ /* 0x000fd8000f8e00ff */
[----:B------:R-:W-:Y:S05]  /*0230*/  @!P0 BRA `(.L_x_4) ;  /* 0xfffffffc00dc8947 */ /* 0x000fea000383ffff */
.L_x_3:
[C---:B------:R-:W-:Y:S01]  /*0240*/  VIADD R3, R0.reuse, 0x10 ;  /* 0x0000001000037836 */ /* 0x040fe20000000000 */
[----:B------:R-:W-:Y:S01]  /*0250*/  UMOV UR5, 0x50 ;  /* 0x0000005000057882 */ /* 0x000fe20000000000 */
[----:B------:R-:W-:Y:S01]  /*0260*/  SHF.L.U32 R2, R5, R0, RZ ;  /* 0x0000000005027219 */ /* 0x000fe200000006ff */
[----:B------:R-:W-:Y:S01]  /*0270*/  ULEA UR5, UR6, UR5, 0x18 ;  /* 0x0000000506057291 */ /* 0x000fe2000f8ec0ff */
[----:B------:R-:W-:Y:S01]  /*0280*/  IMAD.SHL.U32 R0, R0, 0x20, RZ ;  /* 0x0000002000007824 */ /* 0x000fe200078e00ff */
[----:B------:R-:W-:-:S04]  /*0290*/  SHF.L.U32 R3, R4, R3, RZ ;  /* 0x0000000304037219 */ /* 0x000fc800000006ff */
[----:B------:R-:W-:-:S05]  /*02a0*/  LOP3.LUT R2, R3, R2, RZ, 0xfc, !PT ;  /* 0x0000000203027212 */ /* 0x000fca00078efcff */
[----:B------:R1:W-:Y:S04]  /*02b0*/  ATOMS.OR RZ, [UR5], R2 ;  /* 0x00000002ffff798c */ /* 0x0003e8000b000005 */
[----:B------:R1:W-:Y:S01]  /*02c0*/  STS [UR4], R0 ;  /* 0x00000000ff007988 */ /* 0x0003e20008000804 */
[----:B------:R-:W-:Y:S05]  /*02d0*/  BRA `(.L_x_2) ;  /* 0x0000000000107947 */ /* 0x000fea0003800000 */
.L_x_1:
[----:B------:R-:W-:Y:S01]  /*02e0*/  IMAD.MOV.U32 R0, RZ, RZ, -0x1 ;  /* 0xffffffffff007424 */ /* 0x000fe200078e00ff */
[----:B------:R-:W-:-:S04]  /*02f0*/  MOV R2, 0x320 ;  /* 0x0000032000027802 */ /* 0x000fc80000000f00 */
[----:B------:R1:W-:Y:S03]  /*0300*/  STS [UR4], R0 ;  /* 0x00000000ff007988 */ /* 0x0003e60008000804 */
[----:B-1----:R-:W-:Y:S05]  /*0310*/  CALL.REL.NOINC `($__internal_1_$__cuda_sm10x_tcgen05_guardrail_trap_phase_invalid_during_alloc) ;  /* 0x00000a2c00f07944 */ /* 0x002fea0003c00000 */
.L_x_2:
[----:B------:R-:W-:Y:S05]  /*0320*/  WARPSYNC.ALL ;  /* 0x0000000000007948 */ /* 0x000fea0003800000 */
[----:B------:R-:W-:Y:S01]  /*0330*/  NOP ;  /* 0x0000000000007918 */ /* 0x000fe20000000000 */
.L_x_0:
[----:B------:R-:W2:Y:S01]  /*0340*/  LDC.64 R8, c[0x0][0x398] ;  /* 0x0000e600ff087b82 */ /* 0x000ea20000000a00 */
[----:B------:R-:W3:Y:S01]  /*0350*/  S2R R5, SR_CTAID.X ;  /* 0x0000000000057919 */ /* 0x000ee20000002500 */
[----:B------:R-:W-:Y:S01]  /*0360*/  UMOV UR7, 0x400 ;  /* 0x0000040000077882 */ /* 0x000fe20000000000 */
[----:B------:R-:W4:Y:S01]  /*0370*/  LDCU.64 UR14, c[0x0][0x3a8] ;  /* 0x00007500ff0e77ac */ /* 0x000f220008000a00 */
[----:B------:R-:W1:Y:S01]  /*0380*/  S2R R19, SR_TID.X ;  /* 0x0000000000137919 */ /* 0x000e620000002100 */
[----:B------:R-:W1:Y:S03]  /*0390*/  LDCU.128 UR16, c[0x0][0x380] ;  /* 0x00007000ff1077ac */ /* 0x000e660008000c00 */
[----:B------:R-:W1:Y:S01]  /*03a0*/  S2UR UR4, SR_CgaCtaId ;  /* 0x00000000000479c3 */ /* 0x000e620000008800 */
[----:B------:R-:W1:Y:S01]  /*03b0*/  LDCU UR68, c[0x0][0x39c] ;  /* 0x00007380ff4477ac */ /* 0x000e620008000800 */
[----:B------:R-:W1:Y:S01]  /*03c0*/  LDCU UR67, c[0x0][0x3b0] ;  /* 0x00007600ff4377ac */ /* 0x000e620008000800 */
[----:B------:R-:W1:Y:S01]  /*03d0*/  LDCU UR66, c[0x0][0x3b0] ;  /* 0x00007600ff4277ac */ /* 0x000e620008000800 */
[----:B------:R-:W1:Y:S02]  /*03e0*/  LDCU UR65, c[0x0][0x3b0] ;  /* 0x00007600ff4177ac */ /* 0x000e640008000800 */
[----:B-12---:R-:W-:Y:S01]  /*03f0*/  VIADD R0, R9, 0x1ff ;  /* 0x000001ff09007836 */ /* 0x006fe20000000000 */
[----:B------:R-:W-:Y:S01]  /*0400*/  STL [R1+0x1a6c], R8 ;  /* 0x001a6c0801007387 */ /* 0x000fe20000100800 */
[----:B------:R-:W1:Y:S03]  /*0410*/  LDCU UR64, c[0x0][0x3b0] ;  /* 0x00007600ff4077ac */ /* 0x000e660008000800 */
[----:B------:R-:W-:Y:S01]  /*0420*/  SHF.R.S32.HI R3, RZ, 0x1f, R0 ;  /* 0x0000001fff037819 */ /* 0x000fe20000011400 */
[----:B------:R-:W2:Y:S03]  /*0430*/  LDCU UR63, c[0x0][0x3b0] ;  /* 0x00007600ff3f77ac */ /* 0x000ea60008000800 */
[----:B------:R-:W-:-:S02]  /*0440*/  LEA.HI R3, R3, R0, RZ, 0x9 ;  /* 0x0000000003037211 */ /* 0x000fc400078f48ff */
[----:B---3--:R-:W-:Y:S01]  /*0450*/  IABS R10, R5 ;  /* 0x00000005000a7213 */ /* 0x008fe20000000000 */
[----:B------:R-:W-:Y:S01]  /*0460*/  ULEA UR7, UR4, UR7, 0x18 ;  /* 0x0000000704077291 */ /* 0x000fe2000f8ec0ff */
[----:B------:R-:W-:Y:S01]  /*0470*/  SHF.R.S32.HI R3, RZ, 0x9, R3 ;  /* 0x00000009ff037819 */ /* 0x000fe20000011403 */
[----:B------:R-:W-:Y:S04]  /*0480*/  BAR.SYNC.DEFER_BLOCKING 0x0 ;  /* 0x0000000000007b1d */ /* 0x000fe80000010000 */
[----:B------:R-:W-:Y:S02]  /*0490*/  IMAD.SHL.U32 R4, R3, 0x8, RZ ;  /* 0x0000000803047824 */ /* 0x000fe400078e00ff */
[----:B------:R-:W3:Y:S03]  /*04a0*/  LDCU UR62, c[0x0][0x3b0] ;  /* 0x00007600ff3e77ac */ /* 0x000ee60008000800 */
[-C--:B------:R-:W-:Y:S01]  /*04b0*/  IABS R7, R4.reuse ;  /* 0x0000000400077213 */ /* 0x080fe20000000000 */
[----:B------:R-:W1:Y:S01]  /*04c0*/  LDCU UR61, c[0x0][0x3b0] ;  /* 0x00007600ff3d77ac */ /* 0x000e620008000800 */
[----:B------:R-:W-:-:S02]  /*04d0*/  IABS R12, R4 ;  /* 0x00000004000c7213 */ /* 0x000fc40000000000 */
[----:B------:R-:W1:Y:S01]  /*04e0*/  I2F.RP R0, R7 ;  /* 0x0000000700007306 */ /* 0x000e620000209400 */
[----:B------:R-:W2:Y:S01]  /*04f0*/  LDCU UR60, c[0x0][0x3b0] ;  /* 0x00007600ff3c77ac */ /* 0x000ea20008000800 */
[----:B------:R-:W2:Y:S01]  /*0500*/  LDCU UR59, c[0x0][0x3b0] ;  /* 0x00007600ff3b77ac */ /* 0x000ea20008000800 */
[----:B------:R-:W2:Y:S01]  /*0510*/  LDCU UR58, c[0x0][0x3b0] ;  /* 0x00007600ff3a77ac */ /* 0x000ea20008000800 */
[----:B------:R-:W2:Y:S01]  /*0520*/  LDS R18, [UR7] ;  /* 0x00000007ff127984 */ /* 0x000ea20008000800 */
[----:B------:R-:W2:Y:S03]  /*0530*/  LDCU UR57, c[0x0][0x3b0] ;  /* 0x00007600ff3977ac */ /* 0x000ea60008000800 */
[----:B-1----:R-:W1:Y:S01]  /*0540*/  MUFU.RCP R0, R0 ;  /* 0x0000000000007308 */ /* 0x002e620000001000 */
[----:B------:R-:W2:Y:S01]  /*0550*/  LDCU UR56, c[0x0][0x3b0] ;  /* 0x00007600ff3877ac */ /* 0x000ea20008000800 */
[----:B------:R-:W2:Y:S01]  /*0560*/  LDCU UR55, c[0x0][0x3b0] ;  /* 0x00007600ff3777ac */ /* 0x000ea20008000800 */
[----:B------:R-:W2:Y:S01]  /*0570*/  LDCU UR54, c[0x0][0x3b0] ;  /* 0x00007600ff3677ac */ /* 0x000ea20008000800 */
[----:B------:R-:W2:Y:S01]  /*0580*/  LDCU UR53, c[0x0][0x3b0] ;  /* 0x00007600ff3577ac */ /* 0x000ea20008000800 */
[----:B-1----:R-:W-:Y:S01]  /*0590*/  VIADD R2, R0, 0xffffffe ;  /* 0x0ffffffe00027836 */ /* 0x002fe20000000000 */
[----:B------:R-:W1:Y:S01]  /*05a0*/  LDCU UR52, c[0x0][0x3b0] ;  /* 0x00007600ff3477ac */ /* 0x000e620008000800 */
[----:B------:R-:W-:-:S02]  /*05b0*/  IMAD.MOV R0, RZ, RZ, -R12 ;  /* 0x000000ffff007224 */ /* 0x000fc400078e0a0c */
[----:B------:R2:W1:Y:S01]  /*05c0*/  F2I.FTZ.U32.TRUNC.NTZ R3, R2 ;  /* 0x0000000200037305 */ /* 0x000462000021f000 */
[----:B------:R-:W3:Y:S01]  /*05d0*/  LDCU UR51, c[0x0][0x3b0] ;  /* 0x00007600ff3377ac */ /* 0x000ee20008000800 */
[----:B------:R-:W3:Y:S01]  /*05e0*/  LDCU UR50, c[0x0][0x3b0] ;  /* 0x00007600ff3277ac */ /* 0x000ee20008000800 */
[----:B--2---:R-:W-:Y:S01]  /*05f0*/  IMAD.MOV.U32 R2, RZ, RZ, RZ ;  /* 0x000000ffff027224 */ /* 0x004fe200078e00ff */
[----:B------:R-:W2:Y:S01]  /*0600*/  LDCU UR49, c[0x0][0x3b0] ;  /* 0x00007600ff3177ac */ /* 0x000ea20008000800 */
[----:B------:R-:W2:Y:S01]  /*0610*/  LDCU UR48, c[0x0][0x3b0] ;  /* 0x00007600ff3077ac */ /* 0x000ea20008000800 */
[--C-:B-1----:R-:W-:Y:S01]  /*0620*/  IMAD.MOV R6, RZ, RZ, -R3.reuse ;  /* 0x000000ffff067224 */ /* 0x102fe200078e0a03 */
[----:B------:R-:W-:Y:S01]  /*0630*/  R2UR UR10, R18 ;  /* 0x00000000120a72ca */ /* 0x000fe200000e0000 */
[----:B------:R-:W1:Y:S02]  /*0640*/  LDCU UR47, c[0x0][0x3b0] ;  /* 0x00007600ff2f77ac */ /* 0x000e640008000800 */
[----:B------:R-:W-:Y:S01]  /*0650*/  IMAD R11, R6, R7, RZ ;  /* 0x00000007060b7224 */ /* 0x000fe200078e02ff */
[----:B------:R-:W-:Y:S01]  /*0660*/  MOV R6, R10 ;  /* 0x0000000a00067202 */ /* 0x000fe20000000f00 */
[----:B------:R-:W1:Y:S02]  /*0670*/  LDCU UR46, c[0x0][0x3b0] ;  /* 0x00007600ff2e77ac */ /* 0x000e640008000800 */
[----:B------:R-:W-:Y:S01]  /*0680*/  IMAD.HI.U32 R3, R3, R11, R2 ;  /* 0x0000000b03037227 */ /* 0x000fe200078e0002 */
[----:B------:R-:W-:Y:S01]  /*0690*/  IABS R11, R8 ;  /* 0x00000008000b7213 */ /* 0x000fe20000000000 */
[----:B------:R-:W1:Y:S04]  /*06a0*/  LDCU UR45, c[0x0][0x3b0] ;  /* 0x00007600ff2d77ac */ /* 0x000e680008000800 */
[----:B------:R-:W-:Y:S01]  /*06b0*/  IMAD.HI.U32 R3, R3, R6, RZ ;  /* 0x0000000603037227 */ /* 0x000fe200078e00ff */
[----:B------:R-:W1:Y:S03]  /*06c0*/  LDCU UR44, c[0x0][0x3b0] ;  /* 0x00007600ff2c77ac */ /* 0x000e660008000800 */
[----:B------:R-:W-:Y:S01]  /*06d0*/  IMAD R0, R3, R0, R6 ;  /* 0x0000000003007224 */ /* 0x000fe200078e0206 */
[----:B------:R-:W1:Y:S04]  /*06e0*/  LDCU UR43, c[0x0][0x3b0] ;  /* 0x00007600ff2b77ac */ /* 0x000e680008000800 */
[----:B------:R-:W-:Y:S01]  /*06f0*/  ISETP.GT.U32.AND P1, PT, R7, R0, PT ;  /* 0x000000000700720c */ /* 0x000fe20003f24070 */
[----:B------:R-:W1:Y:S01]  /*0700*/  LDCU UR42, c[0x0][0x3b0] ;  /* 0x00007600ff2a77ac */ /* 0x000e620008000800 */
[----:B------:R-:W1:Y:S01]  /*0710*/  LDCU UR41, c[0x0][0x3b0] ;  /* 0x00007600ff2977ac */ /* 0x000e620008000800 */
[----:B------:R-:W1:Y:S10]  /*0720*/  LDCU UR40, c[0x0][0x3b0] ;  /* 0x00007600ff2877ac */ /* 0x000e740008000800 */
[----:B------:R-:W-:Y:S01]  /*0730*/  @!P1 IMAD.IADD R0, R0, 0x1, -R7 ;  /* 0x0000000100009824 */ /* 0x000fe200078e0a07 */
[----:B------:R-:W1:Y:S01]  /*0740*/  LDCU UR39, c[0x0][0x3b0] ;  /* 0x00007600ff2777ac */ /* 0x000e620008000800 */
[----:B------:R-:W-:Y:S01]  /*0750*/  @!P1 VIADD R3, R3, 0x1 ;  /* 0x0000000103039836 */ /* 0x000fe20000000000 */
[----:B------:R-:W-:-:S02]  /*0760*/  ISETP.NE.AND P1, PT, R4, RZ, PT ;  /* 0x000000ff0400720c */ /* 0x000fc40003f25270 */
[----:B------:R-:W-:Y:S01]  /*0770*/  ISETP.GE.U32.AND P0, PT, R0, R7, PT ;  /* 0x000000070000720c */ /* 0x000fe20003f06070 */
[----:B------:R-:W1:Y:S01]  /*0780*/  LDCU UR38, c[0x0][0x3b0] ;  /* 0x00007600ff2677ac */ /* 0x000e620008000800 */
[-C--:B------:R-:W-:Y:S01]  /*0790*/  LOP3.LUT R0, R5, R4.reuse, RZ, 0x3c, !PT ;  /* 0x0000000405007212 */ /* 0x080fe200078e3cff */
[----:B------:R-:W1:Y:S03]  /*07a0*/  LDCU UR37, c[0x0][0x3b0] ;  /* 0x00007600ff2577ac */ /* 0x000e660008000800 */
[----:B------:R-:W-:Y:S01]  /*07b0*/  ISETP.GE.AND P2, PT, R0, RZ, PT ;  /* 0x000000ff0000720c */ /* 0x000fe20003f46270 */
[----:B------:R-:W-:Y:S01]  /*07c0*/  VIADD R0, R8, 0x3f ;  /* 0x0000003f08007836 */ /* 0x000fe20000000000 */
[----:B------:R-:W1:Y:S05]  /*07d0*/  LDCU UR36, c[0x0][0x3b0] ;  /* 0x00007600ff2477ac */ /* 0x000e6a0008000800 */
[----:B------:R-:W-:Y:S01]  /*07e0*/  @P0 VIADD R3, R3, 0x1 ;  /* 0x0000000103030836 */ /* 0x000fe20000000000 */
[----:B------:R-:W1:Y:S03]  /*07f0*/  LDCU UR35, c[0x0][0x3b0] ;  /* 0x00007600ff2377ac */ /* 0x000e660008000800 */
[----:B------:R-:W-:Y:S01]  /*0800*/  IMAD.MOV.U32 R2, RZ, RZ, R3 ;  /* 0x000000ffff027224 */ /* 0x000fe200078e0003 */
[----:B------:R-:W-:Y:S01]  /*0810*/  SHF.R.S32.HI R3, RZ, 0x1f, R0 ;  /* 0x0000001fff037819 */ /* 0x000fe20000011400 */
[----:B------:R-:W1:Y:S02]  /*0820*/  LDCU UR34, c[0x0][0x3b0] ;  /* 0x00007600ff2277ac */ /* 0x000e640008000800 */
[----:B------:R-:W-:Y:S01]  /*0830*/  @!P2 IMAD.MOV R2, RZ, RZ, -R2 ;  /* 0x000000ffff02a224 */ /* 0x000fe200078e0a02 */
[----:B------:R-:W-:Y:S01]  /*0840*/  @!P1 LOP3.LUT R2, RZ, R4, RZ, 0x33, !PT ;  /* 0x00000004ff029212 */ /* 0x000fe200078e33ff */
[----:B------:R-:W1:Y:S01]  /*0850*/  LDCU UR33, c[0x0][0x3b0] ;  /* 0x00007600ff2177ac */ /* 0x000e620008000800 */
[----:B------:R-:W-:-:S03]  /*0860*/  LEA.HI R3, R3, R0, RZ, 0x6 ;  /* 0x0000000003037211 */ /* 0x000fc600078f30ff */
[----:B------:R-:W-:Y:S01]  /*0870*/  IMAD.SHL.U32 R12, R2, 0x8, RZ ;  /* 0x00000008020c7824 */ /* 0x000fe200078e00ff */
[----:B------:R-:W1:Y:S01]  /*0880*/  LDCU UR32, c[0x0][0x3b0] ;  /* 0x00007600ff2077ac */ /* 0x000e620008000800 */
[----:B------:R-:W-:-:S03]  /*0890*/  IMAD.MOV R2, RZ, RZ, -R2 ;  /* 0x000000ffff027224 */ /* 0x000fc600078e0a02 */
[----:B------:R-:W-:Y:S01]  /*08a0*/  LEA.HI.SX32 R3, R3, -R12, 0x1a ;  /* 0x8000000c03037211 */ /* 0x000fe200078fd2ff */
[----:B------:R-:W-:Y:S01]  /*08b0*/  IMAD R14, R4, R2, R5 ;  /* 0x00000002040e7224 */ /* 0x000fe200078e0205 */
[----:B------:R-:W1:Y:S01]  /*08c0*/  LDCU UR31, c[0x0][0x3b0] ;  /* 0x00007600ff1f77ac */ /* 0x000e620008000800 */
[----:B------:R-:W-:Y:S01]  /*08d0*/  IMAD.MOV.U32 R2, RZ, RZ, RZ ;  /* 0x000000ffff027224 */ /* 0x000fe200078e00ff */
[----:B------:R-:W-:Y:S02]  /*08e0*/  VIMNMX R13, PT, PT, R3, 0x8, PT ;  /* 0x00000008030d7848 */ /* 0x000fe40003fe0100 */
[----:B------:R-:W-:Y:S01]  /*08f0*/  IABS R7, R14 ;  /* 0x0000000e00077213 */ /* 0x000fe20000000000 */
[----:B------:R-:W1:Y:S01]  /*0900*/  LDCU UR30, c[0x0][0x3b0] ;  /* 0x00007600ff1e77ac */ /* 0x000e620008000800 */
[-C--:B------:R-:W-:Y:S02]  /*0910*/  IABS R10, R13.reuse ;  /* 0x0000000d000a7213 */ /* 0x080fe40000000000 */
[----:B------:R-:W-:Y:S01]  /*0920*/  IABS R4, R13 ;  /* 0x0000000d00047213 */ /* 0x000fe20000000000 */
[----:B------:R-:W1:Y:S01]  /*0930*/  LDCU UR29, c[0x0][0x3b0] ;  /* 0x00007600ff1d77ac */ /* 0x000e620008000800 */
[----:B------:R-:W2:Y:S01]  /*0940*/  I2F.RP R0, R10 ;  /* 0x0000000a00007306 */ /* 0x000ea20000209400 */
[----:B------:R-:W1:Y:S01]  /*0950*/  LDCU UR28, c[0x0][0x3b0] ;  /* 0x00007600ff1c77ac */ /* 0x000e620008000800 */
[----:B------:R-:W1:Y:S01]  /*0960*/  LDCU UR27, c[0x0][0x3b0] ;  /* 0x00007600ff1b77ac */ /* 0x000e620008000800 */
[----:B------:R-:W1:Y:S05]  /*0970*/  LDCU UR26, c[0x0][0x3b0] ;  /* 0x00007600ff1a77ac */ /* 0x000e6a0008000800 */
[----:B--2---:R-:W2:Y:S01]  /*0980*/  MUFU.RCP R0, R0 ;  /* 0x0000000000007308 */ /* 0x004ea20000001000 */
[----:B------:R-:W1:Y:S01]  /*0990*/  LDCU UR25, c[0x0][0x3b0] ;  /* 0x00007600ff1977ac */ /* 0x000e620008000800 */
[----:B------:R-:W1:Y:S01]  /*09a0*/  LDCU UR24, c[0x0][0x3b0] ;  /* 0x00007600ff1877ac */ /* 0x000e620008000800 */
[----:B------:R-:W1:Y:S01]  /*09b0*/  LDCU UR23, c[0x0][0x3b0] ;  /* 0x00007600ff1777ac */ /* 0x000e620008000800 */
[----:B------:R-:W1:Y:S01]  /*09c0*/  LDCU UR22, c[0x0][0x3b0] ;  /* 0x00007600ff1677ac */ /* 0x000e620008000800 */
[----:B--2---:R-:W-:Y:S01]  /*09d0*/  VIADD R3, R0, 0xffffffe ;  /* 0x0ffffffe00037836 */ /* 0x004fe20000000000 */
[----:B------:R-:W2:Y:S01]  /*09e0*/  LDCU UR21, c[0x0][0x3b0] ;  /* 0x00007600ff1577ac */ /* 0x000ea20008000800 */
[----:B------:R-:W1:Y:S04]  /*09f0*/  LDCU UR13, c[0x0][0x3b0] ;  /* 0x00007600ff0d77ac */ /* 0x000e680008000800 */
[----:B------:R-:W1:Y:S01]  /*0a00*/  F2I.FTZ.U32.TRUNC.NTZ R3, R3 ;  /* 0x0000000300037305 */ /* 0x000e62000021f000 */
[----:B------:R-:W2:Y:S01]  /*0a10*/  LDCU UR12, c[0x0][0x3b0] ;  /* 0x00007600ff0c77ac */ /* 0x000ea20008000800 */
[----:B------:R-:W2:Y:S01]  /*0a20*/  LDCU UR11, c[0x0][0x3b0] ;  /* 0x00007600ff0b77ac */ /* 0x000ea20008000800 */
[----:B------:R-:W2:Y:S01]  /*0a30*/  LDCU UR9, c[0x0][0x3b0] ;  /* 0x00007600ff0977ac */ /* 0x000ea20008000800 */
[--C-:B-1----:R-:W-:Y:S01]  /*0a40*/  IMAD.MOV R6, RZ, RZ, -R3.reuse ;  /* 0x000000ffff067224 */ /* 0x102fe200078e0a03 */
[----:B------:R-:W1:Y:S04]  /*0a50*/  LDCU UR8, c[0x0][0x3b0] ;  /* 0x00007600ff0877ac */ /* 0x000e680008000800 */
[----:B------:R-:W-:Y:S01]  /*0a60*/  MOV R5, R6 ;  /* 0x0000000600057202 */ /* 0x000fe20000000f00 */
[----:B------:R-:W1:Y:S04]  /*0a70*/  LDCU UR77, c[0x0][0x3b0] ;  /* 0x00007600ff4d77ac */ /* 0x000e680008000800 */
[----:B------:R-:W-:Y:S01]  /*0a80*/  IMAD R5, R5, R10, RZ ;  /* 0x0000000a05057224 */ /* 0x000fe200078e02ff */
[----:B------:R-:W1:Y:S03]  /*0a90*/  LDCU UR76, c[0x0][0x3b0] ;  /* 0x00007600ff4c77ac */ /* 0x000e660008000800 */
[----:B------:R-:W-:Y:S01]  /*0aa0*/  IMAD.HI.U32 R2, R3, R5, R2 ;  /* 0x0000000503027227 */ /* 0x000fe200078e0002 */
[----:B------:R-:W1:Y:S03]  /*0ab0*/  LDCU UR75, c[0x0][0x3b0] ;  /* 0x00007600ff4b77ac */ /* 0x000e660008000800 */
[----:B------:R-:W-:Y:S01]  /*0ac0*/  IMAD.MOV R3, RZ, RZ, -R4 ;  /* 0x000000ffff037224 */ /* 0x000fe200078e0a04 */
[----:B------:R-:W1:Y:S01]  /*0ad0*/  LDCU UR6, c[0x0][0x3b0] ;  /* 0x00007600ff0677ac */ /* 0x000e620008000800 */
[----:B------:R-:W-:Y:S01]  /*0ae0*/  IMAD.HI.U32 R0, R2, R7, RZ ;  /* 0x0000000702007227 */ /* 0x000fe200078e00ff */
[----:B------:R-:W1:Y:S01]  /*0af0*/  I2F.RP R4, R11 ;  /* 0x0000000b00047306 */ /* 0x000e620000209400 */
[----:B------:R-:W-:Y:S01]  /*0b00*/  IABS R2, R9 ;  /* 0x0000000900027213 */ /* 0x000fe20000000000 */
[----:B------:R-:W2:Y:S01]  /*0b10*/  LDCU UR74, c[0x0][0x3b0] ;  /* 0x00007600ff4a77ac */ /* 0x000ea20008000800 */
[----:B------:R-:W-:Y:S01]  /*0b20*/  IMAD R3, R0, R3, R7 ;  /* 0x0000000300037224 */ /* 0x000fe200078e0207 */
[----:B------:R-:W2:Y:S04]  /*0b30*/  LDCU UR73, c[0x0][0x3b0] ;  /* 0x00007600ff4977ac */ /* 0x000ea80008000800 */
[----:B------:R-:W-:Y:S01]  /*0b40*/  ISETP.GT.U32.AND P1, PT, R10, R3, PT ;  /* 0x000000030a00720c */ /* 0x000fe20003f24070 */
[----:B------:R-:W2:Y:S01]  /*0b50*/  I2F.RP R6, R2 ;  /* 0x0000000200067306 */ /* 0x000ea20000209400 */
[----:B------:R-:W2:Y:S01]  /*0b60*/  LDCU UR72, c[0x0][0x3b0] ;  /* 0x00007600ff4877ac */ /* 0x000ea20008000800 */
[----:B------:R-:W2:Y:S06]  /*0b70*/  LDCU UR71, c[0x0][0x3b0] ;  /* 0x00007600ff4777ac */ /* 0x000eac0008000800 */
[----:B-1----:R-:W1:Y:S01]  /*0b80*/  MUFU.RCP R4, R4 ;  /* 0x0000000400047308 */ /* 0x002e620000001000 */
[----:B------:R-:W3:Y:S03]  /*0b90*/  LDCU UR70, c[0x0][0x3b0] ;  /* 0x00007600ff4677ac */ /* 0x000ee60008000800 */
[----:B------:R-:W-:Y:S01]  /*0ba0*/  @!P1 IMAD.IADD R3, R3, 0x1, -R10 ;  /* 0x0000000103039824 */ /* 0x000fe200078e0a0a */
[----:B------:R-:W3:Y:S01]  /*0bb0*/  LDCU UR69, c[0x0][0x3b0] ;  /* 0x00007600ff4577ac */ /* 0x000ee20008000800 */
[----:B------:R-:W-:Y:S01]  /*0bc0*/  @!P1 VIADD R0, R0, 0x1 ;  /* 0x0000000100009836 */ /* 0x000fe20000000000 */
[----:B------:R-:W-:Y:S01]  /*0bd0*/  BAR.SYNC.DEFER_BLOCKING 0x0 ;  /* 0x0000000000007b1d */ /* 0x000fe20000010000 */
[----:B------:R-:W-:-:S02]  /*0be0*/  ISETP.NE.AND P1, PT, R13, RZ, PT ;  /* 0x000000ff0d00720c */ /* 0x000fc40003f25270 */
[----:B------:R-:W-:Y:S02]  /*0bf0*/  ISETP.GE.U32.AND P0, PT, R3, R10, PT ;  /* 0x0000000a0300720c */ /* 0x000fe40003f06070 */
[----:B------:R-:W-:Y:S01]  /*0c00*/  LOP3.LUT R3, R14, R13, RZ, 0x3c, !PT ;  /* 0x0000000d0e037212 */ /* 0x000fe200078e3cff */
[----:B--2---:R-:W2:Y:S01]  /*0c10*/  MUFU.RCP R6, R6 ;  /* 0x0000000600067308 */ /* 0x004ea20000001000 */
[----:B------:R-:W3:Y:S02]  /*0c20*/  LDCU UR5, c[0x0][0x3a4] ;  /* 0x00007480ff0577ac */ /* 0x000ee40008000800 */
[----:B------:R-:W-:Y:S01]  /*0c30*/  ISETP.GE.AND P2, PT, R3, RZ, PT ;  /* 0x000000ff0300720c */ /* 0x000fe20003f46270 */
[----:B-1----:R-:W-:Y:S01]  /*0c40*/  VIADD R5, R4, 0xffffffe ;  /* 0x0ffffffe04057836 */ /* 0x002fe20000000000 */
[----:B------:R-:W-:-:S05]  /*0c50*/  LOP3.LUT R3, R19, 0x3f, RZ, 0xc0, !PT ;  /* 0x0000003f13037812 */ /* 0x000fca00078ec0ff */
[----:B------:R-:W-:Y:S01]  /*0c60*/  @P0 VIADD R0, R0, 0x1 ;  /* 0x0000000100000836 */ /* 0x000fe20000000000 */
[----:B------:R-:W1:Y:S03]  /*0c70*/  F2I.FTZ.U32.TRUNC.NTZ R5, R5 ;  /* 0x0000000500057305 */ /* 0x000e66000021f000 */
[----:B------:R-:W-:Y:S02]  /*0c80*/  IMAD.MOV.U32 R10, RZ, RZ, R0 ;  /* 0x000000ffff0a7224 */ /* 0x000fe400078e0000 */
[----:B--2---:R-:W-:Y:S02]  /*0c90*/  VIADD R7, R6, 0xffffffe ;  /* 0x0ffffffe06077836 */ /* 0x004fe40000000000 */
[----:B------:R-:W-:Y:S01]  /*0ca0*/  @!P2 IMAD.MOV R10, RZ, RZ, -R10 ;  /* 0x000000ffff0aa224 */ /* 0x000fe200078e0a0a */
[----:B------:R-:W-:Y:S01]  /*0cb0*/  @!P1 LOP3.LUT R10, RZ, R13, RZ, 0x33, !PT ;  /* 0x0000000dff0a9212 */ /* 0x000fe200078e33ff */
[----:B------:R-:W-:-:S02]  /*0cc0*/  IMAD.MOV.U32 R6, RZ, RZ, RZ ;  /* 0x000000ffff067224 */ /* 0x000fc400078e00ff */
[----:B------:R-:W2:Y:S02]  /*0cd0*/  F2I.FTZ.U32.TRUNC.NTZ R7, R7 ;  /* 0x0000000700077305 */ /* 0x000ea4000021f000 */
[----:B------:R-:W-:Y:S02]  /*0ce0*/  IMAD.MOV R0, RZ, RZ, -R10 ;  /* 0x000000ffff007224 */ /* 0x000fe400078e0a0a */
[----:B-1----:R-:W-:Y:S02]  /*0cf0*/  IMAD.MOV R4, RZ, RZ, -R5 ;  /* 0x000000ffff047224 */ /* 0x002fe400078e0a05 */
[----:B------:R-:W-:Y:S02]  /*0d00*/  IMAD R0, R13, R0, R14 ;  /* 0x000000000d007224 */ /* 0x000fe400078e020e */
[----:B------:R-:W-:Y:S02]  /*0d10*/  IMAD R9, R4, R11, RZ ;  /* 0x0000000b04097224 */ /* 0x000fe400078e02ff */
[----:B------:R-:W-:-:S02]  /*0d20*/  IMAD.IADD R0, R12, 0x1, R0 ;  /* 0x000000010c007824 */ /* 0x000fc400078e0200 */
[----:B------:R-:W-:-:S03]  /*0d30*/  IMAD.MOV.U32 R4, RZ, RZ, RZ ;  /* 0x000000ffff047224 */ /* 0x000fc600078e00ff */
[----:B------:R-:W-:Y:S01]  /*0d40*/  LEA R15, R0, R3, 0x6 ;  /* 0x00000003000f7211 */ /* 0x000fe200078e30ff */
[----:B------:R-:W-:-:S03]  /*0d50*/  IMAD.HI.U32 R4, R5, R9, R4 ;  /* 0x0000000905047227 */ /* 0x000fc600078e0004 */
[----:B------:R-:W-:Y:S01]  /*0d60*/  IABS R12, R15 ;  /* 0x0000000f000c7213 */ /* 0x000fe20000000000 */
[--C-:B--2---:R-:W-:Y:S01]  /*0d70*/  IMAD.MOV R9, RZ, RZ, -R7.reuse ;  /* 0x000000ffff097224 */ /* 0x104fe200078e0a07 */
[----:B------:R1:W-:Y:S01]  /*0d80*/  STL [R1+0x1780], R15 ;  /* 0x0017800f01007387 */ /* 0x0003e20000100800 */
[----:B------:R-:W-:Y:S02]  /*0d90*/  IMAD.SHL.U32 R0, R10, 0x200, RZ ;  /* 0x000002000a007824 */ /* 0x000fe400078e00ff */
[----:B------:R-:W-:Y:S02]  /*0da0*/  IMAD R9, R9, R2, RZ ;  /* 0x0000000209097224 */ /* 0x000fe400078e02ff */
[----:B------:R-:W-:Y:S01]  /*0db0*/  IMAD.HI.U32 R4, R4, R12, RZ ;  /* 0x0000000c04047227 */ /* 0x000fe200078e00ff */
[C---:B------:R-:W-:Y:S02]  /*0dc0*/  IADD3 R47, PT, PT, R0.reuse, 0x187, RZ ;  /* 0x00000187002f7810 */ /* 0x040fe40007ffe0ff */
[----:B------:R-:W-:Y:S01]  /*0dd0*/  IADD3 R77, PT, PT, R0, 0x19c, RZ ;  /* 0x0000019c004d7810 */ /* 0x000fe20007ffe0ff */
[----:B------:R-:W-:Y:S01]  /*0de0*/  IMAD.HI.U32 R9, R7, R9, R6 ;  /* 0x0000000907097227 */ /* 0x000fe200078e0006 */
[----:B------:R-:W-:-:S03]  /*0df0*/  IABS R38, R47 ;  /* 0x0000002f00267213 */ /* 0x000fc60000000000 */
[C---:B-1----:R-:W-:Y:S02]  /*0e00*/  VIADD R15, R0.reuse, 0x1 ;  /* 0x00000001000f7836 */ /* 0x042fe40000000000 */
[----:B------:R-:W-:Y:S02]  /*0e10*/  IMAD.MOV R4, RZ, RZ, -R4 ;  /* 0x000000ffff047224 */ /* 0x000fe400078e0a04 */
[----:B------:R-:W-:Y:S01]  /*0e20*/  IMAD.SHL.U32 R6, R19, 0x10, RZ ;  /* 0x0000001013067824 */ /* 0x000fe200078e00ff */
[----:B------:R-:W-:Y:S01]  /*0e30*/  IABS R10, R15 ;  /* 0x0000000f000a7213 */ /* 0x000fe20000000000 */
[----:B------:R-:W-:Y:S01]  /*0e40*/  IMAD R12, R11, R4, R12 ;  /* 0x000000040b0c7224 */ /* 0x000fe200078e020c */
[----:B------:R-:W-:Y:S01]  /*0e50*/  LOP3.LUT R4, R19, 0x40, RZ, 0xc0, !PT ;  /* 0x0000004013047812 */ /* 0x000fe200078ec0ff */
[----:B------:R-:W-:Y:S01]  /*0e60*/  VIADD R17, R0, 0x3 ;  /* 0x0000000300117836 */ /* 0x000fe20000000000 */
[----:B------:R-:W-:Y:S01]  /*0e70*/  LOP3.LUT R7, R6, 0x70, RZ, 0xc0, !PT ;  /* 0x0000007006077812 */ /* 0x000fe200078ec0ff */
[----:B------:R-:W-:Y:S01]  /*0e80*/  IMAD.HI.U32 R5, R9, R10, RZ ;  /* 0x0000000a09057227 */ /* 0x000fe200078e00ff */
[----:B------:R-:W-:-:S02]  /*0e90*/  ISETP.GT.U32.AND P0, PT, R11, R12, PT ;  /* 0x0000000c0b00720c */ /* 0x000fc40003f04070 */
[----:B------:R-:W-:Y:S01]  /*0ea0*/  IABS R14, R17 ;  /* 0x00000011000e7213 */ /* 0x000fe20000000000 */
[----:B------:R-:W-:Y:S01]  /*0eb0*/  IMAD.MOV R5, RZ, RZ, -R5 ;  /* 0x000000ffff057224 */ /* 0x000fe200078e0a05 */
[----:B------:R-:W-:Y:S01]  /*0ec0*/  ISETP.GE.AND P4, PT, R15, RZ, PT ;  /* 0x000000ff0f00720c */ /* 0x000fe20003f86270 */
[----:B------:R-:W-:Y:S01]  /*0ed0*/  VIADD R16, R0, 0x2 ;  /* 0x0000000200107836 */ /* 0x000fe20000000000 */
[----:B------:R-:W-:Y:S01]  /*0ee0*/  ISETP.GE.AND P6, PT, R17, RZ, PT ;  /* 0x000000ff1100720c */ /* 0x000fe20003fc6270 */
[----:B------:R-:W-:Y:S01]  /*0ef0*/  IMAD R5, R2, R5, R10 ;  /* 0x0000000502057224 */ /* 0x000fe200078e020a */
[----:B------:R-:W-:Y:S01]  /*0f00*/  LEA.HI R10, R4, R7, RZ, 0x1c ;  /* 0x00000007040a7211 */ /* 0x000fe200078fe0ff */
[----:B------:R-:W-:Y:S01]  /*0f10*/  IMAD.HI.U32 R4, R9, R14, RZ ;  /* 0x0000000e09047227 */ /* 0x000fe200078e00ff */
[----:B------:R-:W-:Y:S02]  /*0f20*/  IABS R13, R16 ;  /* 0x00000010000d7213 */ /* 0x000fe40000000000 */
[----:B------:R-:W-:Y:S01]  /*0f30*/  ISETP.GT.U32.AND P1, PT, R2, R5, PT ;  /* 0x000000050200720c */ /* 0x000fe20003f24070 */
[----:B------:R-:W-:Y:S01]  /*0f40*/  IMAD R3, R3, 0x80, R10 ;  /* 0x0000008003037824 */ /* 0x000fe200078e020a */
[----:B------:R-:W-:Y:S01]  /*0f50*/  IADD3 R7, PT, PT, -R4, RZ, RZ ;  /* 0x000000ff04077210 */ /* 0x000fe20007ffe1ff */
[----:B------:R-:W-:Y:S01]  /*0f60*/  IMAD.HI.U32 R6, R9, R13, RZ ;  /* 0x0000000d09067227 */ /* 0x000fe200078e00ff */
[----:B------:R-:W-:-:S02]  /*0f70*/  SHF.R.U32.HI R19, RZ, 0x5, R19 ;  /* 0x00000005ff137819 */ /* 0x000fc40000011613 */
[----:B------:R1:W-:Y:S01]  /*0f80*/  STL [R1+0xe44], R3 ;  /* 0x000e440301007387 */ /* 0x0003e20000100800 */
[----:B------:R-:W-:Y:S01]  /*0f90*/  @!P0 IMAD.IADD R12, R12, 0x1, -R11 ;  /* 0x000000010c0c8824 */ /* 0x000fe200078e0a0b */
[----:B------:R-:W-:Y:S01]  /*0fa0*/  R2UR UR20, R19 ;  /* 0x00000000131472ca */ /* 0x000fe200000e0000 */
[----:B------:R-:W-:Y:S02]  /*0fb0*/  IMAD.MOV R6, RZ, RZ, -R6 ;  /* 0x000000ffff067224 */ /* 0x000fe400078e0a06 */
[----:B------:R-:W-:Y:S01]  /*0fc0*/  IMAD R7, R2, R7, R14 ;  /* 0x0000000702077224 */ /* 0x000fe200078e020e */
[----:B------:R-:W-:Y:S01]  /*0fd0*/  ISETP.GT.U32.AND P0, PT, R11, R12, PT ;  /* 0x0000000c0b00720c */ /* 0x000fe20003f04070 */
[----:B------:R-:W-:Y:S01]  /*0fe0*/  @!P1 IMAD.IADD R5, R5, 0x1, -R2 ;  /* 0x0000000105059824 */ /* 0x000fe200078e0a02 */
[----:B------:R-:W-:Y:S01]  /*0ff0*/  ISETP.GE.AND P1, PT, R16, RZ, PT ;  /* 0x000000ff1000720c */ /* 0x000fe20003f26270 */
[----:B------:R-:W-:Y:S01]  /*1000*/  VIADD R18, R0, 0x4 ;  /* 0x0000000400127836 */ /* 0x000fe20000000000 */
[C---:B------:R-:W-:Y:S01]  /*1010*/  ISETP.GT.U32.AND P2, PT, R2.reuse, R7, PT ;  /* 0x000000070200720c */ /* 0x040fe20003f44070 */
[C---:B-1----:R-:W-:Y:S01]  /*1020*/  IMAD R3, R2.reuse, R6, R13 ;  /* 0x0000000602037224 */ /* 0x042fe200078e020d */
[----:B------:R-:W-:Y:S01]  /*1030*/  ISETP.GT.U32.AND P3, PT, R2, R5, PT ;  /* 0x000000050200720c */ /* 0x000fe20003f64070 */
[C---:B------:R-:W-:Y:S01]  /*1040*/  VIADD R14, R0.reuse, 0x5 ;  /* 0x00000005000e7836 */ /* 0x040fe20000000000 */
[----:B------:R-:W-:Y:S01]  /*1050*/  IABS R10, R18 ;  /* 0x00000012000a7213 */ /* 0x000fe20000000000 */
[----:B------:R-:W-:Y:S01]  /*1060*/  VIADD R15, R0, 0x8 ;  /* 0x00000008000f7836 */ /* 0x000fe20000000000 */
[----:B------:R-:W-:Y:S01]  /*1070*/  ISETP.GT.U32.AND P5, PT, R2, R3, PT ;  /* 0x000000030200720c */ /* 0x000fe20003fa4070 */
[----:B------:R-:W-:Y:S01]  /*1080*/  VIADD R16, R0, 0xa ;  /* 0x0000000a00107836 */ /* 0x000fe20000000000 */
[----:B------:R-:W-:Y:S01]  /*1090*/  IABS R13, R14 ;  /* 0x0000000e000d7213 */ /* 0x000fe20000000000 */
[----:B------:R-:W-:-:S04]  /*10a0*/  IMAD.HI.U32 R4, R9, R10, RZ ;  /* 0x0000000a09047227 */ /* 0x000fc800078e00ff */
[----:B------:R-:W-:Y:S01]  /*10b0*/  @!P0 IMAD.IADD R12, R12, 0x1, -R11 ;  /* 0x000000010c0c8824 */ /* 0x000fe200078e0a0b */
[----:B------:R-:W-:Y:S01]  /*10c0*/  ISETP.GE.AND P0, PT, R18, RZ, PT ;  /* 0x000000ff1200720c */ /* 0x000fe20003f06270 */
[----:B------:R-:W-:Y:S02]  /*10d0*/  IMAD.MOV R11, RZ, RZ, -R4 ;  /* 0x000000ffff0b7224 */ /* 0x000fe400078e0a04 */
[--C-:B------:R-:W-:Y:S01]  /*10e0*/  @!P3 IMAD.IADD R5, R5, 0x1, -R2.reuse ;  /* 0x000000010505b824 */ /* 0x100fe200078e0a02 */
[----:B------:R-:W-:Y:S01]  /*10f0*/  STL [R1+0x1a68], R12 ;  /* 0x001a680c01007387 */ /* 0x000fe20000100800 */
[----:B------:R-:W-:Y:S01]  /*1100*/  @!P2 IMAD.IADD R7, R7, 0x1, -R2 ;  /* 0x000000010707a824 */ /* 0x000fe200078e0a02 */
[----:B------:R-:W-:Y:S01]  /*1110*/  ISETP.GE.AND P3, PT, R14, RZ, PT ;  /* 0x000000ff0e00720c */ /* 0x000fe20003f66270 */
[----:B------:R-:W-:Y:S01]  /*1120*/  IMAD R11, R2, R11, R10 ;  /* 0x0000000b020b7224 */ /* 0x000fe200078e020a */
[----:B------:R-:W-:Y:S01]  /*1130*/  IABS R14, R15 ;  /* 0x0000000f000e7213 */ /* 0x000fe20000000000 */
[----:B------:R-:W-:-:S02]  /*1140*/  IMAD.MOV.U32 R8, RZ, RZ, R5 ;  /* 0x000000ffff087224 */ /* 0x000fc400078e0005 */
[----:B------:R-:W-:Y:S01]  /*1150*/  @!P5 IMAD.IADD R3, R3, 0x1, -R2 ;  /* 0x000000010303d824 */ /* 0x000fe200078e0a02 */
[C---:B------:R-:W-:Y:S01]  /*1160*/  ISETP.GT.U32.AND P5, PT, R2.reuse, R7, PT ;  /* 0x000000070200720c */ /* 0x040fe20003fa4070 */
[----:B------:R-:W-:Y:S01]  /*1170*/  @!P4 IMAD.MOV R8, RZ, RZ, -R8 ;  /* 0x000000ffff08c224 */ /* 0x000fe200078e0a08 */
[C---:B------:R-:W-:Y:S01]  /*1180*/  ISETP.GT.U32.AND P4, PT, R2.reuse, R11, PT ;  /* 0x0000000b0200720c */ /* 0x040fe20003f84070 */
[----:B------:R-:W-:Y:S01]  /*1190*/  IMAD.HI.U32 R6, R9, R13, RZ ;  /* 0x0000000d09067227 */ /* 0x000fe200078e00ff */
[----:B------:R-:W-:Y:S02]  /*11a0*/  ISETP.GT.U32.AND P2, PT, R2, R3, PT ;  /* 0x000000030200720c */ /* 0x000fe40003f44070 */
[----:B------:R1:W-:Y:S01]  /*11b0*/  STL [R1+0xd0], R8 ;  /* 0x0000d00801007387 */ /* 0x0003e20000100800 */
[----:B------:R-:W-:Y:S02]  /*11c0*/  IMAD.MOV R6, RZ, RZ, -R6 ;  /* 0x000000ffff067224 */ /* 0x000fe400078e0a06 */
[----:B------:R-:W-:-:S02]  /*11d0*/  VIADD R4, R0, 0x6 ;  /* 0x0000000600047836 */ /* 0x000fc40000000000 */
[----:B------:R-:W-:Y:S01]  /*11e0*/  IMAD R5, R2, R6, R13 ;  /* 0x0000000602057224 */ /* 0x000fe200078e020d */
[----:B------:R-:W-:Y:S01]  /*11f0*/  IADD3 R6, PT, PT, R0, 0x7, RZ ;  /* 0x0000000700067810 */ /* 0x000fe20007ffe0ff */
[--C-:B------:R-:W-:Y:S01]  /*1200*/  @!P5 IMAD.IADD R7, R7, 0x1, -R2.reuse ;  /* 0x000000010707d824 */ /* 0x100fe200078e0a02 */
[----:B------:R-:W-:Y:S01]  /*1210*/  IABS R10, R4 ;  /* 0x00000004000a7213 */ /* 0x000fe20000000000 */
[--C-:B------:R-:W-:Y:S01]  /*1220*/  @!P4 IMAD.IADD R11, R11, 0x1, -R2.reuse ;  /* 0x000000010b0bc824 */ /* 0x100fe200078e0a02 */
[C---:B------:R-:W-:Y:S01]  /*1230*/  ISETP.GT.U32.AND P5, PT, R2.reuse, R5, PT ;  /* 0x000000050200720c */ /* 0x040fe20003fa4070 */
[----:B------:R-:W-:Y:S01]  /*1240*/  @!P2 IMAD.IADD R3, R3, 0x1, -R2 ;  /* 0x000000010303a824 */ /* 0x000fe200078e0a02 */
[----:B------:R-:W-:Y:S01]  /*1250*/  IABS R13, R6 ;  /* 0x00000006000d7213 */ /* 0x000fe20000000000 */
[----:B------:R-:W-:Y:S01]  /*1260*/  @!P6 IMAD.MOV R7, RZ, RZ, -R7 ;  /* 0x000000ffff07e224 */ /* 0x000fe200078e0a07 */
[----:B------:R-:W-:Y:S01]  /*1270*/  ISETP.GT.U32.AND P4, PT, R2, R11, PT ;  /* 0x0000000b0200720c */ /* 0x000fe20003f84070 */
[----:B-1----:R-:W-:Y:S01]  /*1280*/  IMAD.MOV.U32 R8, RZ, RZ, R3 ;  /* 0x000000ffff087224 */ /* 0x002fe200078e0003 */
[----:B------:R-:W-:Y:S01]  /*1290*/  ISETP.GE.AND P2, PT, R4, RZ, PT ;  /* 0x000000ff0400720c */ /* 0x000fe20003f46270 */
[----:B------:R-:W-:Y:S01]  /*12a0*/  IMAD.HI.U32 R3, R9, R10, RZ ;  /* 0x0000000a09037227 */ /* 0x000fe200078e00ff */
[----:B------:R-:W-:-:S03]  /*12b0*/  ISETP.GE.AND P6, PT, R15, RZ, PT ;  /* 0x000000ff0f00720c */ /* 0x000fc60003fc6270 */
[----:B------:R-:W-:Y:S02]  /*12c0*/  IMAD.MOV R3, RZ, RZ, -R3 ;  /* 0x000000ffff037224 */ /* 0x000fe400078e0a03 */
[----:B------:R-:W-:Y:S02]  /*12d0*/  @!P5 IMAD.IADD R5, R5, 0x1, -R2 ;  /* 0x000000010505d824 */ /* 0x000fe400078e0a02 */
[----:B------:R-:W-:Y:S01]  /*12e0*/  @!P1 IMAD.MOV R8, RZ, RZ, -R8 ;  /* 0x000000ffff089224 */ /* 0x000fe200078e0a08 */
[----:B------:R-:W-:Y:S01]  /*12f0*/  ISETP.GE.AND P1, PT, R6, RZ, PT ;  /* 0x000000ff0600720c */ /* 0x000fe20003f26270 */
[C---:B------:R-:W-:Y:S01]  /*1300*/  IMAD R3, R2.reuse, R3, R10 ;  /* 0x0000000302037224 */ /* 0x040fe200078e020a */
[----:B------:R-:W-:Y:S01]  /*1310*/  ISETP.GT.U32.AND P5, PT, R2, R5, PT ;  /* 0x000000050200720c */ /* 0x000fe20003fa4070 */
[----:B------:R-:W-:Y:S01]  /*1320*/  IMAD.HI.U32 R4, R9, R13, RZ ;  /* 0x0000000d09047227 */ /* 0x000fe200078e00ff */
[----:B------:R1:W-:Y:S01]  /*1330*/  STL [R1+0xcc], R8 ;  /* 0x0000cc0801007387 */ /* 0x0003e20000100800 */
[----:B------:R-:W-:-:S02]  /*1340*/  IADD3 R10, PT, PT, R0, 0x9, RZ ;  /* 0x00000009000a7810 */ /* 0x000fc40007ffe0ff */
[----:B------:R-:W-:Y:S01]  /*1350*/  IMAD.HI.U32 R6, R9, R14, RZ ;  /* 0x0000000e09067227 */ /* 0x000fe200078e00ff */
[----:B------:R2:W-:Y:S03]  /*1360*/  STL [R1+0xc8], R7 ;  /* 0x0000c80701007387 */ /* 0x0005e60000100800 */
[----:B------:R-:W-:Y:S01]  /*1370*/  @!P4 IMAD.IADD R11, R11, 0x1, -R2 ;  /* 0x000000010b0bc824 */ /* 0x000fe200078e0a02 */
[----:B------:R-:W-:Y:S01]  /*1380*/  ISETP.GT.U32.AND P4, PT, R2, R3, PT ;  /* 0x000000030200720c */ /* 0x000fe20003f84070 */
[----:B------:R-:W-:Y:S02]  /*1390*/  IMAD.MOV R4, RZ, RZ, -R4 ;  /* 0x000000ffff047224 */ /* 0x000fe400078e0a04 */
[----:B------:R-:W-:Y:S01]  /*13a0*/  IMAD.MOV R15, RZ, RZ, -R6 ;  /* 0x000000ffff0f7224 */ /* 0x000fe200078e0a06 */
[----:B------:R-:W-:Y:S01]  /*13b0*/  IABS R6, R10 ;  /* 0x0000000a00067213 */ /* 0x000fe20000000000 */
[----:B-1----:R-:W-:-:S02]  /*13c0*/  IMAD.MOV.U32 R8, RZ, RZ, R11 ;  /* 0x000000ffff087224 */ /* 0x002fc400078e000b */
[C---:B--2---:R-:W-:Y:S01]  /*13d0*/  IMAD R7, R2.reuse, R4, R13 ;  /* 0x0000000402077224 */ /* 0x044fe200078e020d */
[----:B------:R-:W-:Y:S01]  /*13e0*/  IABS R4, R16 ;  /* 0x0000001000047213 */ /* 0x000fe20000000000 */
[C---:B------:R-:W-:Y:S02]  /*13f0*/  IMAD R13, R2.reuse, R15, R14 ;  /* 0x0000000f020d7224 */ /* 0x040fe400078e020e */
[----:B------:R-:W-:Y:S02]  /*1400*/  @!P0 IMAD.MOV R8, RZ, RZ, -R8 ;  /* 0x000000ffff088224 */ /* 0x000fe400078e0a08 */
[--C-:B------:R-:W-:Y:S01]  /*1410*/  @!P5 IMAD.IADD R5, R5, 0x1, -R2.reuse ;  /* 0x000000010505d824 */ /* 0x100fe200078e0a02 */
[C---:B------:R-:W-:Y:S01]  /*1420*/  ISETP.GT.U32.AND P0, PT, R2.reuse, R13, PT ;  /* 0x0000000d0200720c */ /* 0x040fe20003f04070 */
[----:B------:R-:W-:Y:S01]  /*1430*/  @!P4 IMAD.IADD R3, R3, 0x1, -R2 ;  /* 0x000000010303c824 */ /* 0x000fe200078e0a02 */
[C---:B------:R-:W-:Y:S01]  /*1440*/  ISETP.GT.U32.AND P5, PT, R2.reuse, R7, PT ;  /* 0x000000070200720c */ /* 0x040fe20003fa4070 */
[----:B------:R-:W-:Y:S01]  /*1450*/  IMAD.MOV.U32 R11, RZ, RZ, R4 ;  /* 0x000000ffff0b7224 */ /* 0x000fe200078e0004 */
[----:B------:R1:W-:Y:S01]  /*1460*/  STL [R1+0xc4], R8 ;  /* 0x0000c40801007387 */ /* 0x0003e20000100800 */
[----:B------:R-:W-:Y:S01]  /*1470*/  IMAD.HI.U32 R4, R9, R6, RZ ;  /* 0x0000000609047227 */ /* 0x000fe200078e00ff */
[----:B------:R-:W-:-:S03]  /*1480*/  ISETP.GT.U32.AND P4, PT, R2, R3, PT ;  /* 0x000000030200720c */ /* 0x000fc60003f84070 */
[C---:B------:R-:W-:Y:S02]  /*1490*/  VIADD R18, R0.reuse, 0xb ;  /* 0x0000000b00127836 */ /* 0x040fe40000000000 */
[----:B------:R-:W-:Y:S02]  /*14a0*/  VIADD R19, R0, 0xc ;  /* 0x0000000c00137836 */ /* 0x000fe40000000000 */
[----:B------:R-:W-:Y:S01]  /*14b0*/  @!P0 IMAD.IADD R13, R13, 0x1, -R2 ;  /* 0x000000010d0d8824 */ /* 0x000fe200078e0a02 */
[----:B------:R-:W-:Y:S01]  /*14c0*/  IABS R15, R18 ;  /* 0x00000012000f7213 */ /* 0x000fe20000000000 */
[----:B-1----:R-:W-:Y:S01]  /*14d0*/  IMAD.MOV.U32 R8, RZ, RZ, R5 ;  /* 0x000000ffff087224 */ /* 0x002fe200078e0005 */
[----:B------:R-:W-:Y:S01]  /*14e0*/  IABS R14, R19 ;  /* 0x00000013000e7213 */ /* 0x000fe20000000000 */
[----:B------:R-:W-:Y:S01]  /*14f0*/  IMAD.MOV R5, RZ, RZ, -R4 ;  /* 0x000000ffff057224 */ /* 0x000fe200078e0a04 */
[----:B------:R-:W-:Y:S01]  /*1500*/  ISETP.GT.U32.AND P0, PT, R2, R13, PT ;  /* 0x0000000d0200720c */ /* 0x000fe20003f04070 */
[----:B------:R-:W-:Y:S01]  /*1510*/  @!P5 IMAD.IADD R7, R7, 0x1, -R2 ;  /* 0x000000010707d824 */ /* 0x000fe200078e0a02 */
[----:B------:R-:W-:Y:S01]  /*1520*/  @!P3 IADD3 R8, PT, PT, -R8, RZ, RZ ;  /* 0x000000ff0808b210 */ /* 0x000fe20007ffe1ff */
[----:B------:R-:W-:Y:S01]  /*1530*/  IMAD R5, R2, R5, R6 ;  /* 0x0000000502057224 */ /* 0x000fe200078e0206 */
[----:B------:R-:W-:Y:S01]  /*1540*/  ISETP.GE.AND P3, PT, R10, RZ, PT ;  /* 0x000000ff0a00720c */ /* 0x000fe20003f66270 */
[----:B------:R-:W-:Y:S01]  /*1550*/  @!P4 IMAD.IADD R3, R3, 0x1, -R2 ;  /* 0x000000010303c824 */ /* 0x000fe200078e0a02 */
[C---:B------:R-:W-:Y:S01]  /*1560*/  ISETP.GT.U32.AND P5, PT, R2.reuse, R7, PT ;  /* 0x000000070200720c */ /* 0x040fe20003fa4070 */
[C---:B------:R-:W-:Y:S01]  /*1570*/  IMAD.HI.U32 R6, R9.reuse, R15, RZ ;  /* 0x0000000f09067227 */ /* 0x040fe200078e00ff */
[----:B------:R-:W-:Y:S01]  /*1580*/  ISETP.GT.U32.AND P4, PT, R2, R5, PT ;  /* 0x000000050200720c */ /* 0x000fe20003f84070 */
[----:B------:R1:W-:Y:S02]  /*1590*/  STL [R1+0xc0], R8 ;  /* 0x0000c00801007387 */ /* 0x0003e40000100800 */
[----:B------:R-:W-:-:S04]  /*15a0*/  IMAD.HI.U32 R10, R9, R14, RZ ;  /* 0x0000000e090a7227 */ /* 0x000fc800078e00ff */
[----:B------:R-:W-:Y:S02]  /*15b0*/  IMAD.MOV R6, RZ, RZ, -R6 ;  /* 0x000000ffff067224 */ /* 0x000fe400078e0a06 */
[----:B------:R-:W-:-:S04]  /*15c0*/  IMAD.HI.U32 R4, R9, R11, RZ ;  /* 0x0000000b09047227 */ /* 0x000fc800078e00ff */
[----:B-1----:R-:W-:Y:S02]  /*15d0*/  IMAD.MOV.U32 R8, RZ, RZ, R3 ;  /* 0x000000ffff087224 */ /* 0x002fe400078e0003 */
[----:B------:R-:W-:Y:S02]  /*15e0*/  IMAD.MOV R17, RZ, RZ, -R10 ;  /* 0x000000ffff117224 */ /* 0x000fe400078e0a0a */
[----:B------:R-:W-:Y:S02]  /*15f0*/  @!P2 IMAD.MOV R8, RZ, RZ, -R8 ;  /* 0x000000ffff08a224 */ /* 0x000fe400078e0a08 */
[C---:B------:R-:W-:Y:S02]  /*1600*/  IMAD R15, R2.reuse, R6, R15 ;  /* 0x00000006020f7224 */ /* 0x040fe400078e020f */
[----:B------:R-:W-:Y:S01]  /*1610*/  @!P0 IMAD.IADD R13, R13, 0x1, -R2 ;  /* 0x000000010d0d8824 */ /* 0x000fe200078e0a02 */
[----:B------:R1:W-:Y:S01]  /*1620*/  STL [R1+0xbc], R8 ;  /* 0x0000bc0801007387 */ /* 0x0003e20000100800 */
[----:B------:R-:W-:Y:S01]  /*1630*/  IMAD.MOV R4, RZ, RZ, -R4 ;  /* 0x000000ffff047224 */ /* 0x000fe200078e0a04 */
[----:B------:R-:W-:Y:S01]  /*1640*/  ISETP.GT.U32.AND P0, PT, R2, R15, PT ;  /* 0x0000000f0200720c */ /* 0x000fe20003f04070 */
[--C-:B------:R-:W-:Y:S01]  /*1650*/  @!P5 IMAD.IADD R7, R7, 0x1, -R2.reuse ;  /* 0x000000010707d824 */ /* 0x100fe200078e0a02 */
[----:B------:R-:W-:Y:S01]  /*1660*/  ISETP.GE.AND P5, PT, R16, RZ, PT ;  /* 0x000000ff1000720c */ /* 0x000fe20003fa6270 */
[----:B------:R-:W-:-:S02]  /*1670*/  @!P4 IMAD.IADD R5, R5, 0x1, -R2 ;  /* 0x000000010505c824 */ /* 0x000fc400078e0a02 */
[C---:B------:R-:W-:Y:S02]  /*1680*/  IMAD R3, R2.reuse, R17, R14 ;  /* 0x0000001102037224 */ /* 0x040fe400078e020e */
[C---:B------:R-:W-:Y:S01]  /*1690*/  IMAD R11, R2.reuse, R4, R11 ;  /* 0x00000004020b7224 */ /* 0x040fe200078e020b */
[----:B------:R-:W-:Y:S01]  /*16a0*/  MOV R4, R7 ;  /* 0x0000000700047202 */ /* 0x000fe20000000f00 */
[----:B-1----:R-:W-:Y:S01]  /*16b0*/  IMAD.MOV.U32 R8, RZ, RZ, R13 ;  /* 0x000000ffff087224 */ /* 0x002fe200078e000d */
[----:B------:R-:W-:Y:S01]  /*16c0*/  ISETP.GT.U32.AND P4, PT, R2, R5, PT ;  /* 0x000000050200720c */ /* 0x000fe20003f84070 */
[----:B------:R-:W-:Y:S01]  /*16d0*/  VIADD R16, R0, 0xd ;  /* 0x0000000d00107836 */ /* 0x000fe20000000000 */
[C---:B------:R-:W-:Y:S01]  /*16e0*/  ISETP.GT.U32.AND P2, PT, R2.reuse, R11, PT ;  /* 0x0000000b0200720c */ /* 0x040fe20003f44070 */
[----:B------:R-:W-:Y:S01]  /*16f0*/  @!P6 IMAD.MOV R8, RZ, RZ, -R8 ;  /* 0x000000ffff08e224 */ /* 0x000fe200078e0a08 */
[----:B------:R-:W-:Y:S01]  /*1700*/  ISETP.GT.U32.AND P6, PT, R2, R3, PT ;  /* 0x000000030200720c */ /* 0x000fe20003fc4070 */
[----:B------:R-:W-:Y:S01]  /*1710*/  @!P1 IMAD.MOV R4, RZ, RZ, -R4 ;  /* 0x000000ffff049224 */ /* 0x000fe200078e0a04 */
[----:B------:R-:W-:Y:S01]  /*1720*/  IABS R6, R16 ;  /* 0x0000001000067213 */ /* 0x000fe20000000000 */
[----:B------:R-:W-:Y:S01]  /*1730*/  VIADD R17, R0, 0xe ;  /* 0x0000000e00117836 */ /* 0x000fe20000000000 */
[----:B------:R-:W-:Y:S01]  /*1740*/  ISETP.GE.AND P1, PT, R18, RZ, PT ;  /* 0x000000ff1200720c */ /* 0x000fe20003f26270 */
[--C-:B------:R-:W-:Y:S01]  /*1750*/  @!P0 IMAD.IADD R15, R15, 0x1, -R2.reuse ;  /* 0x000000010f0f8824 */ /* 0x100fe200078e0a02 */
[----:B------:R1:W-:Y:S01]  /*1760*/  STL [R1+0xb8], R4 ;  /* 0x0000b80401007387 */ /* 0x0003e20000100800 */
[C---:B------:R-:W-:Y:S01]  /*1770*/  IADD3 R18, PT, PT, R0.reuse, 0xf, RZ ;  /* 0x0000000f00127810 */ /* 0x040fe20007ffe0ff */
[----:B------:R-:W-:Y:S01]  /*1780*/  VIADD R20, R0, 0x10 ;  /* 0x0000001000147836 */ /* 0x000fe20000000000 */
[----:B------:R-:W-:Y:S01]  /*1790*/  IABS R10, R17 ;  /* 0x00000011000a7213 */ /* 0x000fe20000000000 */
[--C-:B------:R-:W-:Y:S01]  /*17a0*/  @!P4 IMAD.IADD R5, R5, 0x1, -R2.reuse ;  /* 0x000000010505c824 */ /* 0x100fe200078e0a02 */
[----:B------:R2:W-:Y:S01]  /*17b0*/  STL [R1+0xb4], R8 ;  /* 0x0000b40801007387 */ /* 0x0005e20000100800 */
[--C-:B------:R-:W-:Y:S01]  /*17c0*/  @!P2 IMAD.IADD R11, R11, 0x1, -R2.reuse ;  /* 0x000000010b0ba824 */ /* 0x100fe200078e0a02 */
[----:B------:R-:W-:Y:S01]  /*17d0*/  IABS R13, R18 ;  /* 0x00000012000d7213 */ /* 0x000fe20000000000 */
[----:B------:R-:W-:Y:S01]  /*17e0*/  @!P6 IMAD.IADD R3, R3, 0x1, -R2 ;  /* 0x000000010303e824 */ /* 0x000fe200078e0a02 */
[C---:B------:R-:W-:Y:S01]  /*17f0*/  ISETP.GT.U32.AND P6, PT, R2.reuse, R15, PT ;  /* 0x0000000f0200720c */ /* 0x040fe20003fc4070 */
[----:B-1----:R-:W-:Y:S01]  /*1800*/  IMAD.HI.U32 R4, R9, R6, RZ ;  /* 0x0000000609047227 */ /* 0x002fe200078e00ff */
[----:B------:R-:W-:-:S02]  /*1810*/  ISETP.GT.U32.AND P0, PT, R2, R11, PT ;  /* 0x0000000b0200720c */ /* 0x000fc40003f04070 */
[----:B------:R-:W-:Y:S01]  /*1820*/  IABS R14, R20 ;  /* 0x00000014000e7213 */ /* 0x000fe20000000000 */
[----:B------:R-:W-:Y:S01]  /*1830*/  IMAD.MOV R7, RZ, RZ, -R4 ;  /* 0x000000ffff077224 */ /* 0x000fe200078e0a04 */
[----:B------:R-:W-:Y:S01]  /*1840*/  ISETP.GE.AND P2, PT, R16, RZ, PT ;  /* 0x000000ff1000720c */ /* 0x000fe20003f46270 */
[----:B------:R-:W-:Y:S01]  /*1850*/  IMAD.HI.U32 R4, R9, R10, RZ ;  /* 0x0000000a09047227 */ /* 0x000fe200078e00ff */
[----:B------:R-:W-:-:S03]  /*1860*/  ISETP.GE.AND P4, PT, R19, RZ, PT ;  /* 0x000000ff1300720c */ /* 0x000fc60003f86270 */
[----:B--2---:R-:W-:Y:S02]  /*1870*/  IMAD.MOV.U32 R8, RZ, RZ, R5 ;  /* 0x000000ffff087224 */ /* 0x004fe400078e0005 */
[C---:B------:R-:W-:Y:S02]  /*1880*/  IMAD R5, R2.reuse, R7, R6 ;  /* 0x0000000702057224 */ /* 0x040fe400078e0206 */
[----:B------:R-:W-:Y:S02]  /*1890*/  IMAD.MOV R7, RZ, RZ, -R4 ;  /* 0x000000ffff077224 */ /* 0x000fe400078e0a04 */
[----:B------:R-:W-:Y:S02]  /*18a0*/  @!P6 IMAD.IADD R15, R15, 0x1, -R2 ;  /* 0x000000010f0fe824 */ /* 0x000fe400078e0a02 */
[C---:B------:R-:W-:Y:S02]  /*18b0*/  IMAD R7, R2.reuse, R7, R10 ;  /* 0x0000000702077224 */ /* 0x040fe400078e020a */
[----:B------:R-:W-:Y:S01]  /*18c0*/  @!P3 IMAD.MOV R8, RZ, RZ, -R8 ;  /* 0x000000ffff08b224 */ /* 0x000fe200078e0a08 */
[C---:B------:R-:W-:Y:S01]  /*18d0*/  ISETP.GT.U32.AND P3, PT, R2.reuse, R3, PT ;  /* 0x000000030200720c */ /* 0x040fe20003f64070 */
[----:B------:R-:W-:Y:S01]  /*18e0*/  @!P0 IMAD.IADD R11, R11, 0x1, -R2 ;  /* 0x000000010b0b8824 */ /* 0x000fe200078e0a02 */
[----:B------:R-:W-:Y:S01]  /*18f0*/  ISETP.GT.U32.AND P6, PT, R2, R7, PT ;  /* 0x000000070200720c */ /* 0x000fe20003fc4070 */
[----:B------:R-:W-:Y:S01]  /*1900*/  VIADD R21, R0, 0x11 ;  /* 0x0000001100157836 */ /* 0x000fe20000000000 */
[----:B------:R1:W-:Y:S01]  /*1910*/  STL [R1+0xb0], R8 ;  /* 0x0000b00801007387 */ /* 0x0003e20000100800 */
[----:B------:R-:W-:Y:S01]  /*1920*/  ISETP.GT.U32.AND P0, PT, R2, R5, PT ;  /* 0x000000050200720c */ /* 0x000fe20003f04070 */
[----:B------:R-:W-:-:S02]  /*1930*/  IMAD.HI.U32 R4, R9, R13, RZ ;  /* 0x0000000d09047227 */ /* 0x000fc400078e00ff */
[----:B------:R-:W-:Y:S02]  /*1940*/  IABS R16, R21 ;  /* 0x0000001500107213 */ /* 0x000fe40000000000 */
[----:B------:R-:W-:-:S04]  /*1950*/  IMAD.HI.U32 R6, R9, R14, RZ ;  /* 0x0000000e09067227 */ /* 0x000fc800078e00ff */
[----:B-1----:R-:W-:Y:S02]  /*1960*/  IMAD.MOV.U32 R8, RZ, RZ, R11 ;  /* 0x000000ffff087224 */ /* 0x002fe400078e000b */
[----:B------:R-:W-:Y:S02]  /*1970*/  @!P6 IMAD.IADD R7, R7, 0x1, -R2 ;  /* 0x000000010707e824 */ /* 0x000fe400078e0a02 */
[----:B------:R-:W-:Y:S01]  /*1980*/  IMAD.MOV R4, RZ, RZ, -R4 ;  /* 0x000000ffff047224 */ /* 0x000fe200078e0a04 */
[----:B------:R-:W-:Y:S01]  /*1990*/  @!P5 IADD3 R8, PT, PT, -R8, RZ, RZ ;  /* 0x000000ff0808d210 */ /* 0x000fe20007ffe1ff */
[----:B------:R-:W-:Y:S01]  /*19a0*/  @!P3 IMAD.IADD R3, R3, 0x1, -R2 ;  /* 0x000000010303b824 */ /* 0x000fe200078e0a02 */
[----:B------:R-:W-:Y:S01]  /*19b0*/  ISETP.GT.U32.AND P6, PT, R2, R7, PT ;  /* 0x000000070200720c */ /* 0x000fe20003fc4070 */
[----:B------:R-:W-:Y:S01]  /*19c0*/  IMAD.HI.U32 R10, R9, R16, RZ ;  /* 0x00000010090a7227 */ /* 0x000fe200078e00ff */
[----:B------:R-:W-:Y:S01]  /*19d0*/  ISETP.GE.AND P3, PT, R17, RZ, PT ;  /* 0x000000ff1100720c */ /* 0x000fe20003f66270 */
[----:B------:R1:W-:Y:S02]  /*19e0*/  STL [R1+0xac], R8 ;  /* 0x0000ac0801007387 */ /* 0x0003e40000100800 */
[----:B------:R-:W-:-:S02]  /*19f0*/  IMAD.MOV R17, RZ, RZ, -R6 ;  /* 0x000000ffff117224 */ /* 0x000fc400078e0a06 */
[----:B------:R-:W-:Y:S02]  /*1a00*/  IMAD R11, R2, R4, R13 ;  /* 0x00000004020b7224 */ /* 0x000fe400078e020d */
[----:B------:R-:W-:Y:S01]  /*1a10*/  @!P0 IMAD.IADD R5, R5, 0x1, -R2 ;  /* 0x0000000105058824 */ /* 0x000fe200078e0a02 */
[----:B------:R-:W-:Y:S01]  /*1a20*/  ISETP.GE.AND P0, PT, R18, RZ, PT ;  /* 0x000000ff1200720c */ /* 0x000fe20003f06270 */
[----:B------:R-:W-:Y:S02]  /*1a30*/  IMAD.MOV R19, RZ, RZ, -R10 ;  /* 0x000000ffff137224 */ /* 0x000fe400078e0a0a */
[----:B-1----:R-:W-:Y:S01]  /*1a40*/  IMAD.MOV.U32 R8, RZ, RZ, R15 ;  /* 0x000000ffff087224 */ /* 0x002fe200078e000f */
[C---:B------:R-:W-:Y:S01]  /*1a50*/  ISETP.GT.U32.AND P5, PT, R2.reuse, R5, PT ;  /* 0x000000050200720c */ /* 0x040fe20003fa4070 */
[----:B------:R-:W-:Y:S02]  /*1a60*/  IMAD R13, R2, R17, R14 ;  /* 0x00000011020d7224 */ /* 0x000fe400078e020e */
[----:B------:R-:W-:-:S02]  /*1a70*/  IMAD.MOV.U32 R6, RZ, RZ, R3 ;  /* 0x000000ffff067224 */ /* 0x000fc400078e0003 */
[----:B------:R-:W-:Y:S01]  /*1a80*/  @!P1 IMAD.MOV R8, RZ, RZ, -R8 ;  /* 0x000000ffff089224 */ /* 0x000fe200078e0a08 */
[C---:B------:R-:W-:Y:S01]  /*1a90*/  ISETP.GT.U32.AND P1, PT, R2.reuse, R11, PT ;  /* 0x0000000b0200720c */ /* 0x040fe20003f24070 */
[C---:B------:R-:W-:Y:S02]  /*1aa0*/  IMAD R3, R2.reuse, R19, R16 ;  /* 0x0000001302037224 */ /* 0x040fe400078e0210 */
[----:B------:R-:W-:Y:S01]  /*1ab0*/  @!P4 IMAD.MOV R6, RZ, RZ, -R6 ;  /* 0x000000ffff06c224 */ /* 0x000fe200078e0a06 */
[C---:B------:R-:W-:Y:S01]  /*1ac0*/  ISETP.GT.U32.AND P4, PT, R2.reuse, R13, PT ;  /* 0x0000000d0200720c */ /* 0x040fe20003f84070 */
[----:B------:R-:W-:Y:S01]  /*1ad0*/  @!P6 IMAD.IADD R7, R7, 0x1, -R2 ;  /* 0x000000010707e824 */ /* 0x000fe200078e0a02 */
[----:B------:R-:W-:Y:S01]  /*1ae0*/  ISETP.GT.U32.AND P6, PT, R2, R3, PT ;  /* 0x000000030200720c */ /* 0x000fe20003fc4070 */
[C---:B------:R-:W-:Y:S01]  /*1af0*/  VIADD R14, R0.reuse, 0x12 ;  /* 0x00000012000e7836 */ /* 0x040fe20000000000 */
[----:B------:R1:W-:Y:S01]  /*1b00*/  STL [R1+0xa8], R8 ;  /* 0x0000a80801007387 */ /* 0x0003e20000100800 */
[----:B------:R-:W-:-:S02]  /*1b10*/  VIADD R16, R0, 0x13 ;  /* 0x0000001300107836 */ /* 0x000fc40000000000 */
[--C-:B------:R-:W-:Y:S01]  /*1b20*/  @!P5 IMAD.IADD R5, R5, 0x1, -R2.reuse ;  /* 0x000000010505d824 */ /* 0x100fe200078e0a02 */
[----:B------:R2:W-:Y:S01]  /*1b30*/  STL [R1+0xa4], R6 ;  /* 0x0000a40601007387 */ /* 0x0005e20000100800 */
[--C-:B------:R-:W-:Y:S01]  /*1b40*/  @!P1 IMAD.IADD R11, R11, 0x1, -R2.reuse ;  /* 0x000000010b0b9824 */ /* 0x100fe200078e0a02 */
[----:B------:R-:W-:Y:S01]  /*1b50*/  IABS R15, R16 ;  /* 0x00000010000f7213 */ /* 0x000fe20000000000 */
[----:B------:R-:W-:Y:S01]  /*1b60*/  VIADD R18, R0, 0x14 ;  /* 0x0000001400127836 */ /* 0x000fe20000000000 */
[----:B------:R-:W-:Y:S01]  /*1b70*/  ISETP.GE.AND P5, PT, R20, RZ, PT ;  /* 0x000000ff1400720c */ /* 0x000fe20003fa6270 */
[----:B------:R-:W-:Y:S01]  /*1b80*/  VIADD R19, R0, 0x15 ;  /* 0x0000001500137836 */ /* 0x000fe20000000000 */
[----:B------:R-:W-:Y:S01]  /*1b90*/  @!P4 IADD3 R13, PT, PT, R13, -R2, RZ ;  /* 0x800000020d0dc210 */ /* 0x000fe20007ffe0ff */
[----:B-1----:R-:W-:Y:S01]  /*1ba0*/  IMAD.MOV.U32 R8, RZ, RZ, R5 ;  /* 0x000000ffff087224 */ /* 0x002fe200078e0005 */
[C---:B------:R-:W-:Y:S01]  /*1bb0*/  ISETP.GT.U32.AND P4, PT, R2.reuse, R11, PT ;  /* 0x0000000b0200720c */ /* 0x040fe20003f84070 */
[----:B------:R-:W-:Y:S01]  /*1bc0*/  @!P6 IMAD.IADD R3, R3, 0x1, -R2 ;  /* 0x000000010303e824 */ /* 0x000fe200078e0a02 */
[----:B--2---:R-:W-:Y:S01]  /*1bd0*/  IABS R6, R14 ;  /* 0x0000000e00067213 */ /* 0x004fe20000000000 */
[----:B------:R-:W-:Y:S01]  /*1be0*/  @!P2 IMAD.MOV R8, RZ, RZ, -R8 ;  /* 0x000000ffff08a224 */ /* 0x000fe200078e0a08 */
[C---:B------:R-:W-:Y:S01]  /*1bf0*/  ISETP.GT.U32.AND P6, PT, R2.reuse, R13, PT ;  /* 0x0000000d0200720c */ /* 0x040fe20003fc4070 */
[----:B------:R-:W-:Y:S01]  /*1c00*/  IMAD.MOV.U32 R12, RZ, RZ, R7 ;  /* 0x000000ffff0c7224 */ /* 0x000fe200078e0007 */
[----:B------:R-:W-:Y:S01]  /*1c10*/  ISETP.GT.U32.AND P2, PT, R2, R3, PT ;  /* 0x000000030200720c */ /* 0x000fe20003f44070 */
[----:B------:R-:W-:Y:S01]  /*1c20*/  IMAD.HI.U32 R4, R9, R6, RZ ;  /* 0x0000000609047227 */ /* 0x000fe200078e00ff */
[----:B------:R-:W-:Y:S01]  /*1c30*/  IABS R17, R18 ;  /* 0x0000001200117213 */ /* 0x000fe20000000000 */
[----:B------:R1:W-:Y:S01]  /*1c40*/  STL [R1+0xa0], R8 ;  /* 0x0000a00801007387 */ /* 0x0003e20000100800 */
[----:B------:R-:W-:Y:S01]  /*1c50*/  IABS R10, R19 ;  /* 0x00000013000a7213 */ /* 0x000fe20000000000 */
[----:B------:R-:W-:Y:S01]  /*1c60*/  IMAD.MOV R5, RZ, RZ, -R4 ;  /* 0x000000ffff057224 */ /* 0x000fe200078e0a04 */
[----:B------:R-:W-:Y:S01]  /*1c70*/  ISETP.GE.AND P1, PT, R21, RZ, PT ;  /* 0x000000ff1500720c */ /* 0x000fe20003f26270 */
[----:B------:R-:W-:-:S04]  /*1c80*/  IMAD.HI.U32 R4, R9, R15, RZ ;  /* 0x0000000f09047227 */ /* 0x000fc800078e00ff */
[----:B------:R-:W-:Y:S02]  /*1c90*/  IMAD.MOV R4, RZ, RZ, -R4 ;  /* 0x000000ffff047224 */ /* 0x000fe400078e0a04 */
[C---:B------:R-:W-:Y:S02]  /*1ca0*/  IMAD R5, R2.reuse, R5, R6 ;  /* 0x0000000502057224 */ /* 0x040fe400078e0206 */
[C---:B------:R-:W-:Y:S02]  /*1cb0*/  IMAD R15, R2.reuse, R4, R15 ;  /* 0x00000004020f7224 */ /* 0x040fe400078e020f */
[--C-:B------:R-:W-:Y:S01]  /*1cc0*/  @!P4 IMAD.IADD R11, R11, 0x1, -R2.reuse ;  /* 0x000000010b0bc824 */ /* 0x100fe200078e0a02 */
[C---:B------:R-:W-:Y:S01]  /*1cd0*/  ISETP.GT.U32.AND P4, PT, R2.reuse, R5, PT ;  /* 0x000000050200720c */ /* 0x040fe20003f84070 */
[----:B------:R-:W-:Y:S01]  /*1ce0*/  @!P6 IMAD.IADD R13, R13, 0x1, -R2 ;  /* 0x000000010d0de824 */ /* 0x000fe200078e0a02 */
[----:B------:R-:W-:Y:S01]  /*1cf0*/  ISETP.GT.U32.AND P6, PT, R2, R15, PT ;  /* 0x0000000f0200720c */ /* 0x000fe20003fc4070 */
[----:B------:R-:W-:-:S04]  /*1d00*/  IMAD.HI.U32 R4, R9, R17, RZ ;  /* 0x0000001109047227 */ /* 0x000fc800078e00ff */
[----:B-1----:R-:W-:Y:S02]  /*1d10*/  IMAD.MOV.U32 R8, RZ, RZ, R11 ;  /* 0x000000ffff087224 */ /* 0x002fe400078e000b */
[----:B------:R-:W-:Y:S02]  /*1d20*/  IMAD.MOV R6, RZ, RZ, -R4 ;  /* 0x000000ffff067224 */ /* 0x000fe400078e0a04 */
[----:B------:R-:W-:Y:S02]  /*1d30*/  @!P3 IMAD.MOV R12, RZ, RZ, -R12 ;  /* 0x000000ffff0cb224 */ /* 0x000fe400078e0a0c */
[----:B------:R-:W-:Y:S01]  /*1d40*/  @!P4 IADD3 R5, PT, PT, R5, -R2, RZ ;  /* 0x800000020505c210 */ /* 0x000fe20007ffe0ff */
[----:B------:R-:W-:Y:S01]  /*1d50*/  IMAD.HI.U32 R4, R9, R10, RZ ;  /* 0x0000000a09047227 */ /* 0x000fe200078e00ff */
[----:B------:R-:W-:Y:S01]  /*1d60*/  ISETP.GE.AND P4, PT, R16, RZ, PT ;  /* 0x000000ff1000720c */ /* 0x000fe20003f86270 */
[----:B------:R-:W-:Y:S02]  /*1d70*/  STL [R1+0x9c], R12 ;  /* 0x00009c0c01007387 */ /* 0x000fe40000100800 */
[----:B------:R-:W-:Y:S01]  /*1d80*/  @!P6 IMAD.IADD R15, R15, 0x1, -R2 ;  /* 0x000000010f0fe824 */ /* 0x000fe200078e0a02 */
[----:B------:R-:W-:Y:S01]  /*1d90*/  ISETP.GT.U32.AND P6, PT, R2, R5, PT ;  /* 0x000000050200720c */ /* 0x000fe20003fc4070 */
[----:B------:R-:W-:-:S02]  /*1da0*/  @!P0 IMAD.MOV R8, RZ, RZ, -R8 ;  /* 0x000000ffff088224 */ /* 0x000fc400078e0a08 */
[----:B------:R-:W-:Y:S01]  /*1db0*/  VIADD R20, R0, 0x16 ;  /* 0x0000001600147836 */ /* 0x000fe20000000000 */
[----:B------:R-:W-:Y:S01]  /*1dc0*/  ISETP.GT.U32.AND P0, PT, R2, R15, PT ;  /* 0x0000000f0200720c */ /* 0x000fe20003f04070 */
[----:B------:R-:W-:Y:S01]  /*1dd0*/  @!P2 IMAD.IADD R3, R3, 0x1, -R2 ;  /* 0x000000010303a824 */ /* 0x000fe200078e0a02 */
[----:B------:R-:W-:Y:S01]  /*1de0*/  ISETP.GE.AND P2, PT, R14, RZ, PT ;  /* 0x000000ff0e00720c */ /* 0x000fe20003f46270 */
[----:B------:R-:W-:Y:S01]  /*1df0*/  IMAD.MOV R7, RZ, RZ, -R4 ;  /* 0x000000ffff077224 */ /* 0x000fe200078e0a04 */
[----:B------:R1:W-:Y:S01]  /*1e00*/  STL [R1+0x98], R8 ;  /* 0x0000980801007387 */ /* 0x0003e20000100800 */
[C---:B------:R-:W-:Y:S01]  /*1e10*/  IMAD R17, R2.reuse, R6, R17 ;  /* 0x0000000602117224 */ /* 0x040fe200078e0211 */
[----:B------:R-:W-:Y:S01]  /*1e20*/  IABS R14, R20 ;  /* 0x00000014000e7213 */ /* 0x000fe20000000000 */
[----:B------:R-:W-:Y:S02]  /*1e30*/  IMAD.MOV.U32 R4, RZ, RZ, R13 ;  /* 0x000000ffff047224 */ /* 0x000fe400078e000d */
[----:B------:R-:W-:Y:S01]  /*1e40*/  @!P6 IMAD.IADD R5, R5, 0x1, -R2 ;  /* 0x000000010505e824 */ /* 0x000fe200078e0a02 */
[----:B------:R-:W-:Y:S01]  /*1e50*/  ISETP.GT.U32.AND P3, PT, R2, R17, PT ;  /* 0x000000110200720c */ /* 0x000fe20003f64070 */
[----:B------:R-:W-:Y:S01]  /*1e60*/  @!P5 IMAD.MOV R4, RZ, RZ, -R4 ;  /* 0x000000ffff04d224 */ /* 0x000fe200078e0a04 */
[----:B------:R-:W-:Y:S01]  /*1e70*/  ISETP.GE.AND P5, PT, R18, RZ, PT ;  /* 0x000000ff1200720c */ /* 0x000fe20003fa6270 */
[----:B------:R-:W-:Y:S01]  /*1e80*/  IMAD.MOV.U32 R6, RZ, RZ, R14 ;  /* 0x000000ffff067224 */ /* 0x000fe200078e000e */
[----:B------:R-:W-:Y:S01]  /*1e90*/  IADD3 R18, PT, PT, R0, 0x1b, RZ ;  /* 0x0000001b00127810 */ /* 0x000fe20007ffe0ff */
[----:B-1----:R-:W-:Y:S01]  /*1ea0*/  IMAD.MOV.U32 R8, RZ, RZ, R3 ;  /* 0x000000ffff087224 */ /* 0x002fe200078e0003 */
[----:B------:R1:W-:Y:S01]  /*1eb0*/  STL [R1+0x94], R4 ;  /* 0x0000940401007387 */ /* 0x0003e20000100800 */
[----:B------:R-:W-:Y:S01]  /*1ec0*/  IMAD R3, R2, R7, R10 ;  /* 0x0000000702037224 */ /* 0x000fe200078e020a */
[----:B------:R-:W-:Y:S01]  /*1ed0*/  IADD3 R10, PT, PT, R0, 0x17, RZ ;  /* 0x00000017000a7810 */ /* 0x000fe20007ffe0ff */
[----:B------:R-:W-:Y:S01]  /*1ee0*/  @!P1 IMAD.MOV R8, RZ, RZ, -R8 ;  /* 0x000000ffff089224 */ /* 0x000fe200078e0a08 */
[----:B------:R-:W-:Y:S01]  /*1ef0*/  ISETP.GE.AND P1, PT, R19, RZ, PT ;  /* 0x000000ff1300720c */ /* 0x000fe20003f26270 */
[--C-:B------:R-:W-:Y:S01]  /*1f00*/  @!P0 IMAD.IADD R15, R15, 0x1, -R2.reuse ;  /* 0x000000010f0f8824 */ /* 0x100fe200078e0a02 */
[----:B------:R-:W-:Y:S01]  /*1f10*/  ISETP.GT.U32.AND P6, PT, R2, R3, PT ;  /* 0x000000030200720c */ /* 0x000fe20003fc4070 */
[----:B------:R-:W-:Y:S01]  /*1f20*/  @!P3 IMAD.IADD R17, R17, 0x1, -R2 ;  /* 0x000000011111b824 */ /* 0x000fe200078e0a02 */
[----:B------:R2:W-:Y:S01]  /*1f30*/  STL [R1+0x90], R8 ;  /* 0x0000900801007387 */ /* 0x0005e20000100800 */
[----:B------:R-:W-:Y:S01]  /*1f40*/  ISETP.GE.AND P3, PT, R10, RZ, PT ;  /* 0x000000ff0a00720c */ /* 0x000fe20003f66270 */
[----:B-1----:R-:W-:Y:S01]  /*1f50*/  IMAD.HI.U32 R4, R9, R6, RZ ;  /* 0x0000000609047227 */ /* 0x002fe200078e00ff */
[----:B------:R-:W-:-:S03]  /*1f60*/  ISETP.GE.AND P0, PT, R20, RZ, PT ;  /* 0x000000ff1400720c */ /* 0x000fc60003f06270 */
[----:B------:R-:W-:Y:S01]  /*1f70*/  IMAD.MOV R7, RZ, RZ, -R4 ;  /* 0x000000ffff077224 */ /* 0x000fe200078e0a04 */
[----:B------:R-:W-:Y:S01]  /*1f80*/  IABS R4, R10 ;  /* 0x0000000a00047213 */ /* 0x000fe20000000000 */
[----:B------:R-:W-:Y:S02]  /*1f90*/  VIADD R10, R0, 0x18 ;  /* 0x00000018000a7836 */ /* 0x000fe40000000000 */
[----:B--2---:R-:W-:Y:S02]  /*1fa0*/  IMAD.MOV.U32 R8, RZ, RZ, R5 ;  /* 0x000000ffff087224 */ /* 0x004fe400078e0005 */
[----:B------:R-:W-:Y:S01]  /*1fb0*/  IMAD R7, R2, R7, R6 ;  /* 0x0000000702077224 */ /* 0x000fe200078e0206 */
[----:B------:R-:W-:Y:S01]  /*1fc0*/  IABS R11, R10 ;  /* 0x0000000a000b7213 */ /* 0x000fe20000000000 */
[----:B------:R-:W-:Y:S02]  /*1fd0*/  @!P2 IMAD.MOV R8, RZ, RZ, -R8 ;  /* 0x000000ffff08a224 */ /* 0x000fe400078e0a08 */
[----:B------:R-:W-:-:S02]  /*1fe0*/  IMAD.MOV.U32 R6, RZ, RZ, R4 ;  /* 0x000000ffff067224 */ /* 0x000fc400078e0004 */
[----:B------:R-:W-:Y:S01]  /*1ff0*/  @!P6 IMAD.IADD R3, R3, 0x1, -R2 ;  /* 0x000000010303e824 */ /* 0x000fe200078e0a02 */
[----:B------:R1:W-:Y:S01]  /*2000*/  STL [R1+0x8c], R8 ;  /* 0x00008c0801007387 */ /* 0x0003e20000100800 */
[C---:B------:R-:W-:Y:S01]  /*2010*/  ISETP.GT.U32.AND P6, PT, R2.reuse, R17, PT ;  /* 0x000000110200720c */ /* 0x040fe20003fc4070 */
[----:B------:R-:W-:Y:S02]  /*2020*/  IMAD.HI.U32 R4, R9, R6, RZ ;  /* 0x0000000609047227 */ /* 0x000fe400078e00ff */
[----:B------:R-:W-:Y:S02]  /*2030*/  ISETP.GT.U32.AND P2, PT, R2, R3, PT ;  /* 0x000000030200720c */ /* 0x000fe40003f44070 */
[----:B------:R-:W-:Y:S02]  /*2040*/  IMAD.MOV R5, RZ, RZ, -R4 ;  /* 0x000000ffff057224 */ /* 0x000fe400078e0a04 */
[----:B------:R-:W-:Y:S01]  /*2050*/  VIADD R14, R0, 0x19 ;  /* 0x00000019000e7836 */ /* 0x000fe20000000000 */
[----:B-1----:R-:W-:Y:S01]  /*2060*/  MOV R8, R15 ;  /* 0x0000000f00087202 */ /* 0x002fe20000000f00 */
[----:B------:R-:W-:-:S03]  /*2070*/  IMAD R5, R2, R5, R6 ;  /* 0x0000000502057224 */ /* 0x000fc600078e0206 */
[----:B------:R-:W-:Y:S01]  /*2080*/  IABS R13, R14 ;  /* 0x0000000e000d7213 */ /* 0x000fe20000000000 */
[----:B------:R-:W-:Y:S02]  /*2090*/  @!P6 IMAD.IADD R17, R17, 0x1, -R2 ;  /* 0x000000011111e824 */ /* 0x000fe400078e0a02 */
[----:B------:R-:W-:Y:S01]  /*20a0*/  @!P4 IMAD.MOV R8, RZ, RZ, -R8 ;  /* 0x000000ffff08c224 */ /* 0x000fe200078e0a08 */
[C---:B------:R-:W-:Y:S01]  /*20b0*/  ISETP.GT.U32.AND P4, PT, R2.reuse, R7, PT ;  /* 0x000000070200720c */ /* 0x040fe20003f84070 */
[----:B------:R-:W-:Y:S01]  /*20c0*/  IMAD.HI.U32 R4, R9, R11, RZ ;  /* 0x0000000b09047227 */ /* 0x000fe200078e00ff */
[----:B------:R-:W-:Y:S02]  /*20d0*/  ISETP.GT.U32.AND P6, PT, R2, R5, PT ;  /* 0x000000050200720c */ /* 0x000fe40003fc4070 */
[----:B------:R1:W-:Y:S01]  /*20e0*/  STL [R1+0x88], R8 ;  /* 0x0000880801007387 */ /* 0x0003e20000100800 */
[----:B------:R-:W-:Y:S01]  /*20f0*/  @!P2 IMAD.IADD R3, R3, 0x1, -R2 ;  /* 0x000000010303a824 */ /* 0x000fe200078e0a02 */
[----:B------:R-:W-:Y:S01]  /*2100*/  ISETP.GE.AND P2, PT, R10, RZ, PT ;  /* 0x000000ff0a00720c */ /* 0x000fe20003f46270 */
[----:B------:R-:W-:-:S02]  /*2110*/  VIADD R16, R0, 0x1a ;  /* 0x0000001a00107836 */ /* 0x000fc40000000000 */
[----:B------:R-:W-:-:S03]  /*2120*/  IMAD.HI.U32 R6, R9, R13, RZ ;  /* 0x0000000d09067227 */ /* 0x000fc600078e00ff */
[----:B------:R-:W-:Y:S01]  /*2130*/  IABS R15, R16 ;  /* 0x00000010000f7213 */ /* 0x000fe20000000000 */
[----:B------:R-:W-:Y:S01]  /*2140*/  @!P4 IMAD.IADD R7, R7, 0x1, -R2 ;  /* 0x000000010707c824 */ /* 0x000fe200078e0a02 */
[----:B------:R-:W-:Y:S01]  /*2150*/  ISETP.GE.AND P4, PT, R14, RZ, PT ;  /* 0x000000ff0e00720c */ /* 0x000fe20003f86270 */
[----:B-1----:R-:W-:Y:S02]  /*2160*/  IMAD.MOV.U32 R8, RZ, RZ, R17 ;  /* 0x000000ffff087224 */ /* 0x002fe400078e0011 */
[----:B------:R-:W-:Y:S02]  /*2170*/  IMAD.MOV R10, RZ, RZ, -R4 ;  /* 0x000000ffff0a7224 */ /* 0x000fe400078e0a04 */
[----:B------:R-:W-:Y:S01]  /*2180*/  @!P5 IMAD.MOV R8, RZ, RZ, -R8 ;  /* 0x000000ffff08d224 */ /* 0x000fe200078e0a08 */
[C---:B------:R-:W-:Y:S01]  /*2190*/  ISETP.GT.U32.AND P5, PT, R2.reuse, R7, PT ;  /* 0x000000070200720c */ /* 0x040fe20003fa4070 */
[----:B------:R-:W-:Y:S02]  /*21a0*/  IMAD.MOV R6, RZ, RZ, -R6 ;  /* 0x000000ffff067224 */ /* 0x000fe400078e0a06 */
[----:B------:R-:W-:Y:S01]  /*21b0*/  IMAD R11, R2, R10, R11 ;  /* 0x0000000a020b7224 */ /* 0x000fe200078e020b */
[----:B------:R-:W-:Y:S01]  /*21c0*/  STL [R1+0x84], R8 ;  /* 0x0000840801007387 */ /* 0x000fe20000100800 */
[----:B------:R-:W-:-:S02]  /*21d0*/  @!P6 IMAD.IADD R5, R5, 0x1, -R2 ;  /* 0x000000010505e824 */ /* 0x000fc400078e0a02 */
[C---:B------:R-:W-:Y:S01]  /*21e0*/  IMAD R13, R2.reuse, R6, R13 ;  /* 0x00000006020d7224 */ /* 0x040fe200078e020d */
[----:B------:R-:W-:Y:S01]  /*21f0*/  IABS R6, R18 ;  /* 0x0000001200067213 */ /* 0x000fe20000000000 */
[----:B------:R-:W-:Y:S01]  /*2200*/  @!P1 IMAD.MOV R3, RZ, RZ, -R3 ;  /* 0x000000ffff039224 */ /* 0x000fe200078e0a03 */
[C---:B------:R-:W-:Y:S01]  /*2210*/  ISETP.GT.U32.AND P6, PT, R2.reuse, R5, PT ;  /* 0x000000050200720c */ /* 0x040fe20003fc4070 */
[----:B------:R-:W-:Y:S01]  /*2220*/  IMAD.HI.U32 R4, R9, R15, RZ ;  /* 0x0000000f09047227 */ /* 0x000fe200078e00ff */
[C---:B------:R-:W-:Y:S02]  /*2230*/  ISETP.GT.U32.AND P1, PT, R2.reuse, R11, PT ;  /* 0x0000000b0200720c */ /* 0x040fe40003f24070 */
[----:B------:R1:W-:Y:S01]  /*2240*/  STL [R1+0x80], R3 ;  /* 0x0000800301007387 */ /* 0x0003e20000100800 */
[----:B------:R-:W-:Y:S01]  /*2250*/  @!P5 IMAD.IADD R7, R7, 0x1, -R2 ;  /* 0x000000010707d824 */ /* 0x000fe200078e0a02 */
[----:B------:R-:W-:Y:S01]  /*2260*/  ISETP.GT.U32.AND P5, PT, R2, R13, PT ;  /* 0x0000000d0200720c */ /* 0x000fe20003fa4070 */
[----:B------:R-:W-:-:S02]  /*2270*/  IMAD.MOV R4, RZ, RZ, -R4 ;  /* 0x000000ffff047224 */ /* 0x000fc400078e0a04 */
[----:B------:R-:W-:Y:S02]  /*2280*/  VIADD R19, R0, 0x1c ;  /* 0x0000001c00137836 */ /* 0x000fe40000000000 */
[C---:B------:R-:W-:Y:S02]  /*2290*/  IMAD R15, R2.reuse, R4, R15 ;  /* 0x00000004020f7224 */ /* 0x040fe400078e020f */
[--C-:B------:R-:W-:Y:S01]  /*22a0*/  @!P6 IMAD.IADD R5, R5, 0x1, -R2.reuse ;  /* 0x000000010505e824 */ /* 0x100fe200078e0a02 */
[----:B------:R-:W-:Y:S01]  /*22b0*/  IABS R10, R19 ;  /* 0x00000013000a7213 */ /* 0x000fe20000000000 */
[----:B------:R-:W-:Y:S01]  /*22c0*/  @!P1 IMAD.IADD R11, R11, 0x1, -R2 ;  /* 0x000000010b0b9824 */ /* 0x000fe200078e0a02 */
[----:B------:R-:W-:Y:S01]  /*22d0*/  ISETP.GT.U32.AND P6, PT, R2, R15, PT ;  /* 0x0000000f0200720c */ /* 0x000fe20003fc4070 */
[----:B-1----:R-:W-:Y:S01]  /*22e0*/  IMAD.HI.U32 R3, R9, R6, RZ ;  /* 0x0000000609037227 */ /* 0x002fe200078e00ff */
[----:B------:R-:W-:-:S03]  /*22f0*/  ISETP.GE.AND P1, PT, R16, RZ, PT ;  /* 0x000000ff1000720c */ /* 0x000fc60003f26270 */
[----:B------:R-:W-:Y:S01]  /*2300*/  @!P5 IMAD.IADD R13, R13, 0x1, -R2 ;  /* 0x000000010d0dd824 */ /* 0x000fe200078e0a02 */
[----:B------:R-:W-:Y:S01]  /*2310*/  ISETP.GT.U32.AND P5, PT, R2, R11, PT ;  /* 0x0000000b0200720c */ /* 0x000fe20003fa4070 */
[----:B------:R-:W-:Y:S02]  /*2320*/  IMAD.MOV R3, RZ, RZ, -R3 ;  /* 0x000000ffff037224 */ /* 0x000fe400078e0a03 */
[----:B------:R-:W-:-:S04]  /*2330*/  IMAD.HI.U32 R4, R9, R10, RZ ;  /* 0x0000000a09047227 */ /* 0x000fc800078e00ff */
[----:B------:R-:W-:Y:S01]  /*2340*/  @!P6 IADD3 R15, PT, PT, R15, -R2, RZ ;  /* 0x800000020f0fe210 */ /* 0x000fe20007ffe0ff */
[C---:B------:R-:W-:Y:S01]  /*2350*/  IMAD R3, R2.reuse, R3, R6 ;  /* 0x0000000302037224 */ /* 0x040fe200078e0206 */
[----:B------:R-:W-:Y:S01]  /*2360*/  ISETP.GT.U32.AND P6, PT, R2, R13, PT ;  /* 0x0000000d0200720c */ /* 0x000fe20003fc4070 */
[----:B------:R-:W-:Y:S02]  /*2370*/  VIADD R21, R0, 0x1e ;  /* 0x0000001e00157836 */ /* 0x000fe40000000000 */
[----:B------:R-:W-:Y:S02]  /*2380*/  IMAD.MOV.U32 R8, RZ, RZ, R7 ;  /* 0x000000ffff087224 */ /* 0x000fe400078e0007 */
[----:B------:R-:W-:Y:S01]  /*2390*/  @!P5 IMAD.IADD R11, R11, 0x1, -R2 ;  /* 0x000000010b0bd824 */ /* 0x000fe200078e0a02 */
[----:B------:R-:W-:Y:S01]  /*23a0*/  ISETP.GT.U32.AND P5, PT, R2, R3, PT ;  /* 0x000000030200720c */ /* 0x000fe20003fa4070 */
[----:B------:R-:W-:Y:S01]  /*23b0*/  IMAD.MOV R7, RZ, RZ, -R4 ;  /* 0x000000ffff077224 */ /* 0x000fe200078e0a04 */
[----:B------:R-:W-:Y:S01]  /*23c0*/  IABS R17, R21 ;  /* 0x0000001500117213 */ /* 0x000fe20000000000 */
[----:B------:R-:W-:-:S02]  /*23d0*/  IMAD.MOV.U32 R67, RZ, RZ, R5 ;  /* 0x000000ffff437224 */ /* 0x000fc400078e0005 */
[----:B------:R-:W-:Y:S02]  /*23e0*/  VIADD R20, R0, 0x1d ;  /* 0x0000001d00147836 */ /* 0x000fe40000000000 */
[C---:B------:R-:W-:Y:S02]  /*23f0*/  IMAD R5, R2.reuse, R7, R10 ;  /* 0x0000000702057224 */ /* 0x040fe400078e020a */
[----:B------:R-:W-:Y:S01]  /*2400*/  @!P0 IMAD.MOV R8, RZ, RZ, -R8 ;  /* 0x000000ffff088224 */ /* 0x000fe200078e0a08 */
[----:B------:R-:W-:Y:S01]  /*2410*/  IABS R14, R20 ;  /* 0x00000014000e7213 */ /* 0x000fe20000000000 */
[----:B------:R-:W-:Y:S01]  /*2420*/  @!P6 IMAD.IADD R13, R13, 0x1, -R2 ;  /* 0x000000010d0de824 */ /* 0x000fe200078e0a02 */
[----:B------:R-:W-:Y:S01]  /*2430*/  ISETP.GT.U32.AND P6, PT, R2, R5, PT ;  /* 0x000000050200720c */ /* 0x000fe20003fc4070 */
[----:B------:R-:W-:Y:S01]  /*2440*/  IMAD.HI.U32 R6, R9, R17, RZ ;  /* 0x0000001109067227 */ /* 0x000fe200078e00ff */
[----:B------:R1:W-:Y:S01]  /*2450*/  STL [R1+0x7c], R8 ;  /* 0x00007c0801007387 */ /* 0x0003e20000100800 */
[----:B------:R-:W-:-:S02]  /*2460*/  @!P5 IADD3 R3, PT, PT, R3, -R2, RZ ;  /* 0x800000020303d210 */ /* 0x000fc40007ffe0ff */
[----:B------:R-:W-:Y:S01]  /*2470*/  IMAD.MOV R6, RZ, RZ, -R6 ;  /* 0x000000ffff067224 */ /* 0x000fe200078e0a06 */
[----:B------:R-:W-:Y:S01]  /*2480*/  ISETP.GT.U32.AND P0, PT, R2, R15, PT ;  /* 0x0000000f0200720c */ /* 0x000fe20003f04070 */
[----:B------:R-:W-:-:S04]  /*2490*/  IMAD.HI.U32 R4, R9, R14, RZ ;  /* 0x0000000e09047227 */ /* 0x000fc800078e00ff */
[----:B------:R-:W-:Y:S02]  /*24a0*/  VIADD R16, R0, 0x1f ;  /* 0x0000001f00107836 */ /* 0x000fe40000000000 */
[----:B-1----:R-:W-:Y:S02]  /*24b0*/  IMAD.MOV.U32 R8, RZ, RZ, R11 ;  /* 0x000000ffff087224 */ /* 0x002fe400078e000b */
[C---:B------:R-:W-:Y:S02]  /*24c0*/  IMAD R17, R2.reuse, R6, R17 ;  /* 0x0000000602117224 */ /* 0x040fe400078e0211 */
[----:B------:R-:W-:Y:S01]  /*24d0*/  @!P2 IMAD.MOV R8, RZ, RZ, -R8 ;  /* 0x000000ffff08a224 */ /* 0x000fe200078e0a08 */
[C---:B------:R-:W-:Y:S01]  /*24e0*/  ISETP.GT.U32.AND P2, PT, R2.reuse, R3, PT ;  /* 0x000000030200720c */ /* 0x040fe20003f44070 */
[----:B------:R-:W-:Y:S02]  /*24f0*/  IMAD.MOV.U32 R61, RZ, RZ, R13 ;  /* 0x000000ffff3d7224 */ /* 0x000fe400078e000d */
[----:B------:R-:W-:Y:S01]  /*2500*/  IMAD.MOV R7, RZ, RZ, -R4 ;  /* 0x000000ffff077224 */ /* 0x000fe200078e0a04 */
[----:B------:R-:W-:Y:S01]  /*2510*/  IABS R4, R16 ;  /* 0x0000001000047213 */ /* 0x000fe20000000000 */
[----:B------:R-:W-:Y:S01]  /*2520*/  @!P4 IMAD.MOV R61, RZ, RZ, -R61 ;  /* 0x000000ffff3dc224 */ /* 0x000fe200078e0a3d */
[----:B------:R-:W-:Y:S01]  /*2530*/  ISETP.GT.U32.AND P4, PT, R2, R17, PT ;  /* 0x000000110200720c */ /* 0x000fe20003f84070 */
[----:B------:R-:W-:Y:S01]  /*2540*/  @!P6 IMAD.IADD R5, R5, 0x1, -R2 ;  /* 0x000000010505e824 */ /* 0x000fe200078e0a02 */
[----:B------:R1:W-:Y:S01]  /*2550*/  STL [R1+0x70], R8 ;  /* 0x0000700801007387 */ /* 0x0003e20000100800 */
[----:B------:R-:W-:-:S02]  /*2560*/  IMAD.MOV.U32 R6, RZ, RZ, R4 ;  /* 0x000000ffff067224 */ /* 0x000fc400078e0004 */
[----:B------:R-:W-:Y:S01]  /*2570*/  @!P3 IMAD.MOV R67, RZ, RZ, -R67 ;  /* 0x000000ffff43b224 */ /* 0x000fe200078e0a43 */
[----:B------:R-:W-:Y:S01]  /*2580*/  ISETP.GE.AND P3, PT, R18, RZ, PT ;  /* 0x000000ff1200720c */ /* 0x000fe20003f66270 */
[C---:B------:R-:W-:Y:S01]  /*2590*/  IMAD R7, R2.reuse, R7, R14 ;  /* 0x0000000702077224 */ /* 0x040fe200078e020e */
[----:B------:R-:W-:Y:S01]  /*25a0*/  ISETP.GT.U32.AND P6, PT, R2, R5, PT ;  /* 0x000000050200720c */ /* 0x000fe20003fc4070 */
[----:B------:R-:W-:-:S03]  /*25b0*/  IMAD.HI.U32 R4, R9, R6, RZ ;  /* 0x0000000609047227 */ /* 0x000fc600078e00ff */
[----:B------:R-:W-:Y:S01]  /*25c0*/  ISETP.GT.U32.AND P5, PT, R2, R7, PT ;  /* 0x000000070200720c */ /* 0x000fe20003fa4070 */
[----:B------:R-:W-:Y:S01]  /*25d0*/  @!P2 IMAD.IADD R3, R3, 0x1, -R2 ;  /* 0x000000010303a824 */ /* 0x000fe200078e0a02 */
[----:B------:R-:W-:Y:S01]  /*25e0*/  ISETP.GE.AND P2, PT, R21, RZ, PT ;  /* 0x000000ff1500720c */ /* 0x000fe20003f46270 */
[----:B------:R-:W-:Y:S02]  /*25f0*/  VIADD R14, R0, 0x20 ;  /* 0x00000020000e7836 */ /* 0x000fe40000000000 */
[----:B------:R-:W-:Y:S01]  /*2600*/  IMAD.MOV R11, RZ, RZ, -R4 ;  /* 0x000000ffff0b7224 */ /* 0x000fe200078e0a04 */
[----:B------:R-:W-:Y:S01]  /*2610*/  MOV R64, R3 ;  /* 0x0000000300407202 */ /* 0x000fe20000000f00 */
[----:B------:R-:W-:Y:S01]  /*2620*/  @!P4 IMAD.IADD R17, R17, 0x1, -R2 ;  /* 0x000000011111c824 */ /* 0x000fe200078e0a02 */
[----:B------:R-:W-:Y:S01]  /*2630*/  IABS R10, R14 ;  /* 0x0000000e000a7213 */ /* 0x000fe20000000000 */
[----:B------:R-:W-:Y:S01]  /*2640*/  IMAD R11, R2, R11, R6 ;  /* 0x0000000b020b7224 */ /* 0x000fe200078e0206 */
[----:B------:R-:W-:Y:S01]  /*2650*/  ISETP.GE.AND P4, PT, R16, RZ, PT ;  /* 0x000000ff1000720c */ /* 0x000fe20003f86270 */
[----:B------:R-:W-:Y:S01]  /*2660*/  @!P3 IMAD.MOV R64, RZ, RZ, -R64 ;  /* 0x000000ffff40b224 */ /* 0x000fe200078e0a40 */
[C---:B------:R-:W-:Y:S01]  /*2670*/  ISETP.GT.U32.AND P3, PT, R2.reuse, R17, PT ;  /* 0x000000110200720c */ /* 0x040fe20003f64070 */
[----:B------:R-:W-:Y:S01]  /*2680*/  @!P6 IMAD.IADD R5, R5, 0x1, -R2 ;  /* 0x000000010505e824 */ /* 0x000fe200078e0a02 */
[----:B------:R-:W-:Y:S01]  /*2690*/  ISETP.GT.U32.AND P6, PT, R2, R11, PT ;  /* 0x0000000b0200720c */ /* 0x000fe20003fc4070 */
[----:B------:R-:W-:-:S04]  /*26a0*/  IMAD.HI.U32 R4, R9, R10, RZ ;  /* 0x0000000a09047227 */ /* 0x000fc800078e00ff */
[----:B------:R-:W-:Y:S02]  /*26b0*/  @!P5 IMAD.IADD R7, R7, 0x1, -R2 ;  /* 0x000000010707d824 */ /* 0x000fe400078e0a02 */
[----:B------:R-:W-:Y:S02]  /*26c0*/  IMAD.MOV R3, RZ, RZ, -R4 ;  /* 0x000000ffff037224 */ /* 0x000fe400078e0a04 */
[----:B------:R-:W-:Y:S01]  /*26d0*/  @!P0 IMAD.IADD R15, R15, 0x1, -R2 ;  /* 0x000000010f0f8824 */ /* 0x000fe200078e0a02 */
[C---:B------:R-:W-:Y:S01]  /*26e0*/  ISETP.GT.U32.AND P5, PT, R2.reuse, R7, PT ;  /* 0x000000070200720c */ /* 0x040fe20003fa4070 */
[C---:B------:R-:W-:Y:S01]  /*26f0*/  IMAD R3, R2.reuse, R3, R10 ;  /* 0x0000000302037224 */ /* 0x040fe200078e020a */
[----:B------:R-:W-:Y:S01]  /*2700*/  @!P3 IADD3 R17, PT, PT, R17, -R2, RZ ;  /* 0x800000021111b210 */ /* 0x000fe20007ffe0ff */
[----:B------:R-:W-:Y:S01]  /*2710*/  IMAD.MOV.U32 R60, RZ, RZ, R15 ;  /* 0x000000ffff3c7224 */ /* 0x000fe200078e000f */
[----:B------:R-:W-:Y:S01]  /*2720*/  ISETP.GE.AND P0, PT, R19, RZ, PT ;  /* 0x000000ff1300720c */ /* 0x000fe20003f06270 */
[----:B------:R-:W-:Y:S01]  /*2730*/  @!P6 IMAD.IADD R11, R11, 0x1, -R2 ;  /* 0x000000010b0be824 */ /* 0x000fe200078e0a02 */
[----:B------:R-:W-:Y:S01]  /*2740*/  ISETP.GT.U32.AND P3, PT, R2, R3, PT ;  /* 0x000000030200720c */ /* 0x000fe20003f64070 */
[----:B------:R-:W-:Y:S01]  /*2750*/  @!P1 IMAD.MOV R60, RZ, RZ, -R60 ;  /* 0x000000ffff3c9224 */ /* 0x000fe200078e0a3c */
[----:B------:R-:W-:Y:S01]  /*2760*/  ISETP.GE.AND P1, PT, R20, RZ, PT ;  /* 0x000000ff1400720c */ /* 0x000fe20003f26270 */
[----:B------:R-:W-:Y:S01]  /*2770*/  VIADD R4, R0, 0x21 ;  /* 0x0000002100047836 */ /* 0x000fe20000000000 */
[----:B------:R-:W-:Y:S01]  /*2780*/  ISETP.GT.U32.AND P6, PT, R2, R11, PT ;  /* 0x0000000b0200720c */ /* 0x000fe20003fc4070 */
[----:B------:R-:W-:-:S02]  /*2790*/  VIADD R10, R0, 0x23 ;  /* 0x00000023000a7836 */ /* 0x000fc40000000000 */
[--C-:B------:R-:W-:Y:S01]  /*27a0*/  @!P5 IMAD.IADD R7, R7, 0x1, -R2.reuse ;  /* 0x000000010707d824 */ /* 0x100fe200078e0a02 */
[----:B------:R-:W-:Y:S01]  /*27b0*/  ISETP.GE.AND P5, PT, R14, RZ, PT ;  /* 0x000000ff0e00720c */ /* 0x000fe20003fa6270 */
[----:B------:R-:W-:Y:S01]  /*27c0*/  IMAD.MOV.U32 R63, RZ, RZ, R5 ;  /* 0x000000ffff3f7224 */ /* 0x000fe200078e0005 */
[----:B------:R-:W-:Y:S01]  /*27d0*/  IABS R5, R4 ;  /* 0x0000000400057213 */ /* 0x000fe20000000000 */
[C---:B------:R-:W-:Y:S02]  /*27e0*/  VIADD R6, R0.reuse, 0x22 ;  /* 0x0000002200067836 */ /* 0x040fe40000000000 */
[----:B------:R-:W-:Y:S01]  /*27f0*/  IMAD.MOV.U32 R58, RZ, RZ, R7 ;  /* 0x000000ffff3a7224 */ /* 0x000fe200078e0007 */
[----:B------:R-:W-:Y:S01]  /*2800*/  IABS R7, R10 ;  /* 0x0000000a00077213 */ /* 0x000fe20000000000 */
[----:B------:R-:W-:Y:S02]  /*2810*/  @!P3 IMAD.IADD R3, R3, 0x1, -R2 ;  /* 0x000000010303b824 */ /* 0x000fe400078e0a02 */
[----:B------:R-:W-:-:S02]  /*2820*/  VIADD R13, R0, 0x24 ;  /* 0x00000024000d7836 */ /* 0x000fc40000000000 */
[----:B------:R-:W-:Y:S01]  /*2830*/  @!P0 IMAD.MOV R63, RZ, RZ, -R63 ;  /* 0x000000ffff3f8224 */ /* 0x000fe200078e0a3f */
[----:B------:R-:W-:Y:S01]  /*2840*/  ISETP.GE.AND P0, PT, R4, RZ, PT ;  /* 0x000000ff0400720c */ /* 0x000fe20003f06270 */
[----:B------:R-:W-:Y:S01]  /*2850*/  @!P1 IMAD.MOV R58, RZ, RZ, -R58 ;  /* 0x000000ffff3a9224 */ /* 0x000fe200078e0a3a */
[----:B------:R-:W-:Y:S01]  /*2860*/  ISETP.GE.AND P1, PT, R6, RZ, PT ;  /* 0x000000ff0600720c */ /* 0x000fe20003f26270 */
[----:B------:R-:W-:Y:S01]  /*2870*/  IMAD.HI.U32 R4, R9, R5, RZ ;  /* 0x0000000509047227 */ /* 0x000fe200078e00ff */
[----:B------:R-:W-:Y:S02]  /*2880*/  ISETP.GT.U32.AND P3, PT, R2, R3, PT ;  /* 0x000000030200720c */ /* 0x000fe40003f64070 */
[----:B------:R-:W-:Y:S01]  /*2890*/  IABS R6, R6 ;  /* 0x0000000600067213 */ /* 0x000fe20000000000 */
[----:B------:R-:W-:Y:S01]  /*28a0*/  IMAD.MOV.U32 R57, RZ, RZ, R17 ;  /* 0x000000ffff397224 */ /* 0x000fe200078e0011 */
[----:B------:R-:W-:Y:S01]  /*28b0*/  IABS R14, R13 ;  /* 0x0000000d000e7213 */ /* 0x000fe20000000000 */
[----:B------:R-:W-:Y:S01]  /*28c0*/  @!P6 IMAD.IADD R11, R11, 0x1, -R2 ;  /* 0x000000010b0be824 */ /* 0x000fe200078e0a02 */
[----:B------:R-:W-:Y:S01]  /*28d0*/  ISETP.GE.AND P6, PT, R13, RZ, PT ;  /* 0x000000ff0d00720c */ /* 0x000fe20003fc6270 */
[----:B------:R-:W-:-:S02]  /*28e0*/  IMAD.MOV.U32 R13, RZ, RZ, R7 ;  /* 0x000000ffff0d7224 */ /* 0x000fc400078e0007 */
[----:B------:R-:W-:Y:S02]  /*28f0*/  IMAD.MOV R7, RZ, RZ, -R4 ;  /* 0x000000ffff077224 */ /* 0x000fe400078e0a04 */
[----:B------:R-:W-:Y:S01]  /*2900*/  @!P2 IMAD.MOV R57, RZ, RZ, -R57 ;  /* 0x000000ffff39a224 */ /* 0x000fe200078e0a39 */
[----:B------:R-:W-:Y:S01]  /*2910*/  ISETP.GE.AND P2, PT, R10, RZ, PT ;  /* 0x000000ff0a00720c */ /* 0x000fe20003f46270 */
[----:B------:R-:W-:Y:S02]  /*2920*/  IMAD.MOV.U32 R10, RZ, RZ, R6 ;  /* 0x000000ffff0a7224 */ /* 0x000fe400078e0006 */
[----:B------:R-:W-:-:S04]  /*2930*/  IMAD.HI.U32 R6, R9, R13, RZ ;  /* 0x0000000d09067227 */ /* 0x000fc800078e00ff */
[----:B------:R-:W-:Y:S01]  /*2940*/  IMAD R5, R2, R7, R5 ;  /* 0x0000000702057224 */ /* 0x000fe200078e0205 */
[----:B------:R-:W-:Y:S01]  /*2950*/  IADD3 R6, PT, PT, -R6, RZ, RZ ;  /* 0x000000ff06067210 */ /* 0x000fe20007ffe1ff */
[----:B------:R-:W-:Y:S02]  /*2960*/  IMAD.MOV.U32 R74, RZ, RZ, R11 ;  /* 0x000000ffff4a7224 */ /* 0x000fe400078e000b */
[----:B------:R-:W-:Y:S02]  /*2970*/  @!P3 IMAD.IADD R3, R3, 0x1, -R2 ;  /* 0x000000010303b824 */ /* 0x000fe400078e0a02 */
[----:B------:R-:W-:Y:S01]  /*2980*/  @!P4 IMAD.MOV R74, RZ, RZ, -R74 ;  /* 0x000000ffff4ac224 */ /* 0x000fe200078e0a4a */
[----:B------:R-:W-:Y:S01]  /*2990*/  ISETP.GT.U32.AND P4, PT, R2, R5, PT ;  /* 0x000000050200720c */ /* 0x000fe20003f84070 */
[----:B------:R-:W-:-:S04]  /*29a0*/  IMAD.HI.U32 R4, R9, R10, RZ ;  /* 0x0000000a09047227 */ /* 0x000fc800078e00ff */
[C---:B------:R-:W-:Y:S02]  /*29b0*/  IMAD R11, R2.reuse, R6, R13 ;  /* 0x00000006020b7224 */ /* 0x040fe400078e020d */
[----:B-1----:R-:W-:Y:S02]  /*29c0*/  IMAD.MOV.U32 R8, RZ, RZ, R3 ;  /* 0x000000ffff087224 */ /* 0x002fe400078e0003 */
[----:B------:R-:W-:Y:S02]  /*29d0*/  IMAD.MOV R7, RZ, RZ, -R4 ;  /* 0x000000ffff077224 */ /* 0x000fe400078e0a04 */
[----:B------:R-:W-:Y:S01]  /*29e0*/  @!P5 IMAD.MOV R8, RZ, RZ, -R8 ;  /* 0x000000ffff08d224 */ /* 0x000fe200078e0a08 */
[C---:B------:R-:W-:Y:S01]  /*29f0*/  ISETP.GT.U32.AND P5, PT, R2.reuse, R11, PT ;  /* 0x0000000b0200720c */ /* 0x040fe20003fa4070 */
[----:B------:R-:W-:Y:S02]  /*2a00*/  IMAD R7, R2, R7, R10 ;  /* 0x0000000702077224 */ /* 0x000fe400078e020a */
[----:B------:R-:W-:-:S02]  /*2a10*/  @!P4 IMAD.IADD R5, R5, 0x1, -R2 ;  /* 0x000000010505c824 */ /* 0x000fc400078e0a02 */
[----:B------:R-:W-:Y:S01]  /*2a20*/  IMAD.HI.U32 R4, R9, R14, RZ ;  /* 0x0000000e09047227 */ /* 0x000fe200078e00ff */
[C---:B------:R-:W-:Y:S02]  /*2a30*/  ISETP.GT.U32.AND P3, PT, R2.reuse, R7, PT ;  /* 0x000000070200720c */ /* 0x040fe40003f64070 */
[----:B------:R-:W-:Y:S01]  /*2a40*/  ISETP.GT.U32.AND P4, PT, R2, R5, PT ;  /* 0x000000050200720c */ /* 0x000fe20003f84070 */
[----:B------:R-:W-:Y:S02]  /*2a50*/  IMAD.MOV R15, RZ, RZ, -R4 ;  /* 0x000000ffff0f7224 */ /* 0x000fe400078e0a04 */
[----:B------:R-:W-:Y:S02]  /*2a60*/  VIADD R18, R0, 0x26 ;  /* 0x0000002600127836 */ /* 0x000fe40000000000 */
[----:B------:R-:W-:Y:S01]  /*2a70*/  IMAD R3, R2, R15, R14 ;  /* 0x0000000f02037224 */ /* 0x000fe200078e020e */
[----:B------:R-:W-:Y:S01]  /*2a80*/  @!P5 IADD3 R11, PT, PT, R11, -R2, RZ ;  /* 0x800000020b0bd210 */ /* 0x000fe20007ffe0ff */
[C---:B------:R-:W-:Y:S01]  /*2a90*/  VIADD R16, R0.reuse, 0x25 ;  /* 0x0000002500107836 */ /* 0x040fe20000000000 */
[----:B------:R-:W-:Y:S01]  /*2aa0*/  IABS R15, R18 ;  /* 0x00000012000f7213 */ /* 0x000fe20000000000 */
[----:B------:R-:W-:Y:S01]  /*2ab0*/  VIADD R20, R0, 0x28 ;  /* 0x0000002800147836 */ /* 0x000fe20000000000 */
[----:B------:R-:W-:Y:S01]  /*2ac0*/  ISETP.GT.U32.AND P5, PT, R2, R11, PT ;  /* 0x0000000b0200720c */ /* 0x000fe20003fa4070 */
[----:B------:R-:W-:Y:S01]  /*2ad0*/  @!P3 IMAD.IADD R7, R7, 0x1, -R2 ;  /* 0x000000010707b824 */ /* 0x000fe200078e0a02 */
[----:B------:R-:W-:Y:S01]  /*2ae0*/  IABS R13, R16 ;  /* 0x00000010000d7213 */ /* 0x000fe20000000000 */
[----:B------:R-:W-:Y:S01]  /*2af0*/  IMAD.HI.U32 R6, R9, R15, RZ ;  /* 0x0000000f09067227 */ /* 0x000fe200078e00ff */
[----:B------:R-:W-:-:S02]  /*2b00*/  IABS R14, R20 ;  /* 0x00000014000e7213 */ /* 0x000fc40000000000 */
[C---:B------:R-:W-:Y:S01]  /*2b10*/  ISETP.GT.U32.AND P3, PT, R2.reuse, R7, PT ;  /* 0x000000070200720c */ /* 0x040fe20003f64070 */
[----:B------:R-:W-:Y:S01]  /*2b20*/  @!P4 IMAD.IADD R5, R5, 0x1, -R2 ;  /* 0x000000010505c824 */ /* 0x000fe200078e0a02 */
[----:B------:R-:W-:Y:S01]  /*2b30*/  ISETP.GT.U32.AND P4, PT, R2, R3, PT ;  /* 0x000000030200720c */ /* 0x000fe20003f84070 */
[----:B------:R-:W-:Y:S02]  /*2b40*/  IMAD.MOV R6, RZ, RZ, -R6 ;  /* 0x000000ffff067224 */ /* 0x000fe400078e0a06 */
[----:B------:R-:W-:-:S04]  /*2b50*/  IMAD.HI.U32 R4, R9, R13, RZ ;  /* 0x0000000d09047227 */ /* 0x000fc800078e00ff */
[C---:B------:R-:W-:Y:S02]  /*2b60*/  IMAD R15, R2.reuse, R6, R15 ;  /* 0x00000006020f7224 */ /* 0x040fe400078e020f */
[----:B------:R-:W-:Y:S02]  /*2b70*/  @!P5 IMAD.IADD R11, R11, 0x1, -R2 ;  /* 0x000000010b0bd824 */ /* 0x000fe400078e0a02 */
[----:B------:R-:W-:Y:S01]  /*2b80*/  IMAD.MOV R4, RZ, RZ, -R4 ;  /* 0x000000ffff047224 */ /* 0x000fe200078e0a04 */
[----:B------:R-:W-:Y:S01]  /*2b90*/  ISETP.GT.U32.AND P5, PT, R2, R15, PT ;  /* 0x0000000f0200720c */ /* 0x000fe20003fa4070 */
[----:B------:R-:W-:Y:S02]  /*2ba0*/  VIADD R19, R0, 0x27 ;  /* 0x0000002700137836 */ /* 0x000fe40000000000 */
[----:B------:R-:W-:Y:S02]  /*2bb0*/  IMAD R13, R2, R4, R13 ;  /* 0x00000004020d7224 */ /* 0x000fe400078e020d */
[----:B------:R-:W-:Y:S01]  /*2bc0*/  IMAD.MOV.U32 R73, RZ, RZ, R5 ;  /* 0x000000ffff497224 */ /* 0x000fe200078e0005 */
[----:B------:R-:W-:Y:S01]  /*2bd0*/  IABS R10, R19 ;  /* 0x00000013000a7213 */ /* 0x000fe20000000000 */
[----:B------:R-:W-:Y:S01]  /*2be0*/  @!P4 IMAD.IADD R3, R3, 0x1, -R2 ;  /* 0x000000010303c824 */ /* 0x000fe200078e0a02 */
[----:B------:R-:W-:Y:S01]  /*2bf0*/  ISETP.GE.AND P4, PT, R16, RZ, PT ;  /* 0x000000ff1000720c */ /* 0x000fe20003f86270 */
[----:B------:R-:W-:-:S02]  /*2c00*/  VIADD R21, R0, 0x29 ;  /* 0x0000002900157836 */ /* 0x000fc40000000000 */
[----:B------:R-:W-:Y:S01]  /*2c10*/  @!P3 IMAD.IADD R7, R7, 0x1, -R2 ;  /* 0x000000010707b824 */ /* 0x000fe200078e0a02 */
[C---:B------:R-:W-:Y:S01]  /*2c20*/  ISETP.GT.U32.AND P3, PT, R2.reuse, R13, PT ;  /* 0x0000000d0200720c */ /* 0x040fe20003f64070 */
[----:B------:R-:W-:Y:S01]  /*2c30*/  @!P0 IMAD.MOV R73, RZ, RZ, -R73 ;  /* 0x000000ffff498224 */ /* 0x000fe200078e0a49 */
[----:B------:R-:W-:Y:S01]  /*2c40*/  ISETP.GT.U32.AND P0, PT, R2, R3, PT ;  /* 0x000000030200720c */ /* 0x000fe20003f04070 */
[----:B------:R-:W-:Y:S01]  /*2c50*/  IMAD.HI.U32 R6, R9, R14, RZ ;  /* 0x0000000e09067227 */ /* 0x000fe200078e00ff */
[----:B------:R-:W-:-:S03]  /*2c60*/  IABS R16, R21 ;  /* 0x0000001500107213 */ /* 0x000fc60000000000 */
[----:B------:R-:W-:Y:S02]  /*2c70*/  @!P5 IMAD.IADD R15, R15, 0x1, -R2 ;  /* 0x000000010f0fd824 */ /* 0x000fe400078e0a02 */
[----:B------:R-:W-:-:S03]  /*2c80*/  IMAD.HI.U32 R4, R9, R10, RZ ;  /* 0x0000000a09047227 */ /* 0x000fc600078e00ff */
[----:B------:R-:W-:Y:S01]  /*2c90*/  ISETP.GT.U32.AND P5, PT, R2, R15, PT ;  /* 0x0000000f0200720c */ /* 0x000fe20003fa4070 */
[----:B------:R-:W-:Y:S01]  /*2ca0*/  IMAD.MOV R17, RZ, RZ, -R6 ;  /* 0x000000ffff117224 */ /* 0x000fe200078e0a06 */
[----:B------:R-:W-:Y:S01]  /*2cb0*/  @!P3 IADD3 R13, PT, PT, R13, -R2, RZ ;  /* 0x800000020d0db210 */ /* 0x000fe20007ffe0ff */
[----:B------:R-:W-:Y:S01]  /*2cc0*/  IMAD.MOV.U32 R6, RZ, RZ, R16 ;  /* 0x000000ffff067224 */ /* 0x000fe200078e0010 */
[----:B------:R-:W-:Y:S01]  /*2cd0*/  ISETP.GE.AND P3, PT, R18, RZ, PT ;  /* 0x000000ff1200720c */ /* 0x000fe20003f66270 */
[----:B------:R-:W-:Y:S02]  /*2ce0*/  IMAD.MOV R5, RZ, RZ, -R4 ;  /* 0x000000ffff057224 */ /* 0x000fe400078e0a04 */
[----:B------:R-:W-:-:S04]  /*2cf0*/  IMAD.HI.U32 R4, R9, R6, RZ ;  /* 0x0000000609047227 */ /* 0x000fc800078e00ff */
[----:B------:R-:W-:Y:S02]  /*2d00*/  IMAD.MOV.U32 R72, RZ, RZ, R7 ;  /* 0x000000ffff487224 */ /* 0x000fe400078e0007 */
[----:B------:R-:W-:Y:S02]  /*2d10*/  @!P0 IMAD.IADD R3, R3, 0x1, -R2 ;  /* 0x0000000103038824 */ /* 0x000fe400078e0a02 */
[----:B------:R-:W-:Y:S02]  /*2d20*/  IMAD.MOV.U32 R70, RZ, RZ, R11 ;  /* 0x000000ffff467224 */ /* 0x000fe400078e000b */
[C---:B------:R-:W-:Y:S02]  /*2d30*/  IMAD R5, R2.reuse, R5, R10 ;  /* 0x0000000502057224 */ /* 0x040fe400078e020a */
[----:B------:R-:W-:Y:S02]  /*2d40*/  IMAD.MOV R11, RZ, RZ, -R4 ;  /* 0x000000ffff0b7224 */ /* 0x000fe400078e0a04 */
[----:B------:R-:W-:Y:S01]  /*2d50*/  @!P1 IMAD.MOV R72, RZ, RZ, -R72 ;  /* 0x000000ffff489224 */ /* 0x000fe200078e0a48 */
[C---:B------:R-:W-:Y:S01]  /*2d60*/  ISETP.GT.U32.AND P1, PT, R2.reuse, R13, PT ;  /* 0x0000000d0200720c */ /* 0x040fe20003f24070 */
[----:B------:R-:W-:Y:S01]  /*2d70*/  IMAD.MOV.U32 R62, RZ, RZ, R3 ;  /* 0x000000ffff3e7224 */ /* 0x000fe200078e0003 */
[C---:B------:R-:W-:Y:S01]  /*2d80*/  ISETP.GT.U32.AND P0, PT, R2.reuse, R5, PT ;  /* 0x000000050200720c */ /* 0x040fe20003f04070 */
[----:B------:R-:W-:-:S02]  /*2d90*/  IMAD R7, R2, R17, R14 ;  /* 0x0000001102077224 */ /* 0x000fc400078e020e */
[C---:B------:R-:W-:Y:S02]  /*2da0*/  IMAD R3, R2.reuse, R11, R6 ;  /* 0x0000000b02037224 */ /* 0x040fe400078e0206 */
[----:B------:R-:W-:Y:S01]  /*2db0*/  @!P6 IMAD.MOV R62, RZ, RZ, -R62 ;  /* 0x000000ffff3ee224 */ /* 0x000fe200078e0a3e */
[C---:B------:R-:W-:Y:S01]  /*2dc0*/  ISETP.GT.U32.AND P6, PT, R2.reuse, R7, PT ;  /* 0x000000070200720c */ /* 0x040fe20003fc4070 */
[--C-:B------:R-:W-:Y:S01]  /*2dd0*/  @!P5 IMAD.IADD R15, R15, 0x1, -R2.reuse ;  /* 0x000000010f0fd824 */ /* 0x100fe200078e0a02 */
[----:B------:R-:W-:Y:S01]  /*2de0*/  ISETP.GT.U32.AND P5, PT, R2, R3, PT ;  /* 0x000000030200720c */ /* 0x000fe20003fa4070 */
[C---:B------:R-:W-:Y:S02]  /*2df0*/  VIADD R10, R0.reuse, 0x2a ;  /* 0x0000002a000a7836 */ /* 0x040fe40000000000 */
[C---:B------:R-:W-:Y:S01]  /*2e00*/  VIADD R14, R0.reuse, 0x2b ;  /* 0x0000002b000e7836 */ /* 0x040fe20000000000 */
[----:B------:R-:W-:Y:S01]  /*2e10*/  @!P1 IADD3 R13, PT, PT, R13, -R2, RZ ;  /* 0x800000020d0d9210 */ /* 0x000fe20007ffe0ff */
[----:B------:R-:W-:Y:S01]  /*2e20*/  @!P0 IMAD.IADD R5, R5, 0x1, -R2 ;  /* 0x0000000105058824 */ /* 0x000fe200078e0a02 */
[----:B------:R-:W-:Y:S01]  /*2e30*/  IABS R11, R10 ;  /* 0x0000000a000b7213 */ /* 0x000fe20000000000 */
[----:B------:R-:W-:Y:S01]  /*2e40*/  VIADD R16, R0, 0x2c ;  /* 0x0000002c00107836 */ /* 0x000fe20000000000 */
[----:B------:R-:W-:Y:S01]  /*2e50*/  IABS R6, R14 ;  /* 0x0000000e00067213 */ /* 0x000fe20000000000 */
[----:B------:R-:W-:Y:S01]  /*2e60*/  IMAD.MOV.U32 R55, RZ, RZ, R13 ;  /* 0x000000ffff377224 */ /* 0x000fe200078e000d */
[----:B------:R-:W-:Y:S01]  /*2e70*/  ISETP.GE.AND P1, PT, R20, RZ, PT ;  /* 0x000000ff1400720c */ /* 0x000fe20003f26270 */
[----:B------:R-:W-:Y:S01]  /*2e80*/  IMAD.HI.U32 R4, R9, R11, RZ ;  /* 0x0000000b09047227 */ /* 0x000fe200078e00ff */
[----:B------:R-:W-:-:S02]  /*2e90*/  IABS R17, R16 ;  /* 0x0000001000117213 */ /* 0x000fc40000000000 */
[----:B------:R-:W-:Y:S01]  /*2ea0*/  ISETP.GE.AND P0, PT, R21, RZ, PT ;  /* 0x000000ff1500720c */ /* 0x000fe20003f06270 */
[----:B------:R-:W-:Y:S01]  /*2eb0*/  @!P6 IMAD.IADD R7, R7, 0x1, -R2 ;  /* 0x000000010707e824 */ /* 0x000fe200078e0a02 */
[C---:B------:R-:W-:Y:S01]  /*2ec0*/  ISETP.GT.U32.AND P6, PT, R2.reuse, R5, PT ;  /* 0x000000050200720c */ /* 0x040fe20003fc4070 */
[----:B------:R-:W-:Y:S02]  /*2ed0*/  IMAD.MOV.U32 R13, RZ, RZ, R6 ;  /* 0x000000ffff0d7224 */ /* 0x000fe400078e0006 */
[----:B------:R-:W-:Y:S01]  /*2ee0*/  @!P5 IMAD.IADD R3, R3, 0x1, -R2 ;  /* 0x000000010303d824 */ /* 0x000fe200078e0a02 */
[C---:B------:R-:W-:Y:S01]  /*2ef0*/  ISETP.GT.U32.AND P5, PT, R2.reuse, R7, PT ;  /* 0x000000070200720c */ /* 0x040fe20003fa4070 */
[----:B------:R-:W-:Y:S02]  /*2f00*/  IMAD.MOV R6, RZ, RZ, -R4 ;  /* 0x000000ffff067224 */ /* 0x000fe400078e0a04 */
[----:B------:R-:W-:Y:S01]  /*2f10*/  @!P4 IMAD.MOV R55, RZ, RZ, -R55 ;  /* 0x000000ffff37c224 */ /* 0x000fe200078e0a37 */
[----:B------:R-:W-:Y:S01]  /*2f20*/  ISETP.GT.U32.AND P4, PT, R2, R3, PT ;  /* 0x000000030200720c */ /* 0x000fe20003f84070 */
[----:B------:R-:W-:-:S04]  /*2f30*/  IMAD.HI.U32 R4, R9, R13, RZ ;  /* 0x0000000d09047227 */ /* 0x000fc800078e00ff */
[----:B------:R-:W-:Y:S01]  /*2f40*/  IMAD R11, R2, R6, R11 ;  /* 0x00000006020b7224 */ /* 0x000fe200078e020b */
[----:B------:R-:W-:Y:S01]  /*2f50*/  IADD3 R4, PT, PT, -R4, RZ, RZ ;  /* 0x000000ff04047210 */ /* 0x000fe20007ffe1ff */
[--C-:B------:R-:W-:Y:S02]  /*2f60*/  @!P6 IMAD.IADD R5, R5, 0x1, -R2.reuse ;  /* 0x000000010505e824 */ /* 0x100fe400078e0a02 */
[----:B------:R-:W-:Y:S01]  /*2f70*/  VIADD R18, R0, 0x2d ;  /* 0x0000002d00127836 */ /* 0x000fe20000000000 */
[C---:B------:R-:W-:Y:S01]  /*2f80*/  ISETP.GT.U32.AND P6, PT, R2.reuse, R11, PT ;  /* 0x0000000b0200720c */ /* 0x040fe20003fc4070 */
[C---:B------:R-:W-:Y:S01]  /*2f90*/  IMAD R13, R2.reuse, R4, R13 ;  /* 0x00000004020d7224 */ /* 0x040fe200078e020d */
[----:B------:R-:W-:Y:S01]  /*2fa0*/  MOV R65, R5 ;  /* 0x0000000500417202 */ /* 0x000fe20000000f00 */
[----:B------:R-:W-:Y:S02]  /*2fb0*/  @!P4 IMAD.IADD R3, R3, 0x1, -R2 ;  /* 0x000000010303c824 */ /* 0x000fe400078e0a02 */
[----:B------:R-:W-:Y:S01]  /*2fc0*/  @!P2 IMAD.MOV R70, RZ, RZ, -R70 ;  /* 0x000000ffff46a224 */ /* 0x000fe200078e0a46 */
[----:B------:R-:W-:Y:S01]  /*2fd0*/  ISETP.GT.U32.AND P4, PT, R2, R13, PT ;  /* 0x0000000d0200720c */ /* 0x000fe20003f84070 */
[----:B------:R-:W-:Y:S01]  /*2fe0*/  IMAD.HI.U32 R4, R9, R17, RZ ;  /* 0x0000001109047227 */ /* 0x000fe200078e00ff */
[----:B------:R-:W-:-:S02]  /*2ff0*/  ISETP.GE.AND P2, PT, R19, RZ, PT ;  /* 0x000000ff1300720c */ /* 0x000fc40003f46270 */
[----:B------:R-:W-:Y:S01]  /*3000*/  IABS R19, R18 ;  /* 0x0000001200137213 */ /* 0x000fe20000000000 */
[----:B------:R-:W-:Y:S01]  /*3010*/  @!P5 IMAD.IADD R7, R7, 0x1, -R2 ;  /* 0x000000010707d824 */ /* 0x000fe200078e0a02 */
[----:B------:R-:W-:Y:S01]  /*3020*/  ISETP.GE.AND P5, PT, R10, RZ, PT ;  /* 0x000000ff0a00720c */ /* 0x000fe20003fa6270 */
[----:B------:R-:W-:Y:S02]  /*3030*/  VIADD R10, R0, 0x2e ;  /* 0x0000002e000a7836 */ /* 0x000fe40000000000 */
[----:B------:R-:W-:Y:S02]  /*3040*/  IMAD.MOV R4, RZ, RZ, -R4 ;  /* 0x000000ffff047224 */ /* 0x000fe400078e0a04 */
[----:B------:R-:W-:Y:S01]  /*3050*/  @!P6 IMAD.IADD R11, R11, 0x1, -R2 ;  /* 0x000000010b0be824 */ /* 0x000fe200078e0a02 */
[----:B------:R-:W-:Y:S01]  /*3060*/  ISETP.GE.AND P6, PT, R14, RZ, PT ;  /* 0x000000ff0e00720c */ /* 0x000fe20003fc6270 */
[----:B------:R-:W-:Y:S02]  /*3070*/  IMAD.MOV.U32 R68, RZ, RZ, R15 ;  /* 0x000000ffff447224 */ /* 0x000fe400078e000f */
[----:B------:R-:W-:-:S04]  /*3080*/  IMAD.HI.U32 R6, R9, R19, RZ ;  /* 0x0000001309067227 */ /* 0x000fc800078e00ff */
[C---:B------:R-:W-:Y:S01]  /*3090*/  IMAD R17, R2.reuse, R4, R17 ;  /* 0x0000000402117224 */ /* 0x040fe200078e0211 */
[----:B------:R-:W-:Y:S01]  /*30a0*/  IABS R4, R10 ;  /* 0x0000000a00047213 */ /* 0x000fe20000000000 */
[----:B------:R-:W-:Y:S02]  /*30b0*/  @!P4 IMAD.IADD R13, R13, 0x1, -R2 ;  /* 0x000000010d0dc824 */ /* 0x000fe400078e0a02 */
[----:B------:R-:W-:Y:S01]  /*30c0*/  @!P3 IMAD.MOV R68, RZ, RZ, -R68 ;  /* 0x000000ffff44b224 */ /* 0x000fe200078e0a44 */
[C---:B------:R-:W-:Y:S01]  /*30d0*/  ISETP.GT.U32.AND P3, PT, R2.reuse, R11, PT ;  /* 0x0000000b0200720c */ /* 0x040fe20003f64070 */
[----:B------:R-:W-:Y:S01]  /*30e0*/  IMAD.MOV R6, RZ, RZ, -R6 ;  /* 0x000000ffff067224 */ /* 0x000fe200078e0a06 */
[----:B------:R-:W-:Y:S01]  /*30f0*/  ISETP.GT.U32.AND P4, PT, R2, R13, PT ;  /* 0x0000000d0200720c */ /* 0x000fe20003f84070 */
[----:B------:R-:W-:Y:S02]  /*3100*/  VIADD R14, R0, 0x2f ;  /* 0x0000002f000e7836 */ /* 0x000fe40000000000 */
[----:B------:R-:W-:-:S02]  /*3110*/  IMAD R19, R2, R6, R19 ;  /* 0x0000000602137224 */ /* 0x000fc400078e0213 */
[----:B------:R-:W-:Y:S01]  /*3120*/  IMAD.MOV.U32 R6, RZ, RZ, R4 ;  /* 0x000000ffff067224 */ /* 0x000fe200078e0004 */
[----:B------:R-:W-:Y:S01]  /*3130*/  IABS R111, R14 ;  /* 0x0000000e006f7213 */ /* 0x000fe20000000000 */
[----:B------:R-:W-:Y:S02]  /*3140*/  IMAD.MOV.U32 R69, RZ, RZ, R7 ;  /* 0x000000ffff457224 */ /* 0x000fe400078e0007 */
[----:B------:R-:W-:-:S04]  /*3150*/  IMAD.HI.U32 R4, R9, R6, RZ ;  /* 0x0000000609047227 */ /* 0x000fc800078e00ff */
[----:B------:R-:W-:Y:S02]  /*3160*/  IMAD.MOV.U32 R59, RZ, RZ, R3 ;  /* 0x000000ffff3b7224 */ /* 0x000fe400078e0003 */
[----:B------:R-:W-:Y:S01]  /*3170*/  @!P1 IMAD.MOV R69, RZ, RZ, -R69 ;  /* 0x000000ffff459224 */ /* 0x000fe200078e0a45 */
[----:B------:R-:W-:Y:S01]  /*3180*/  ISETP.GT.U32.AND P1, PT, R2, R19, PT ;  /* 0x000000130200720c */ /* 0x000fe20003f24070 */
[----:B------:R-:W-:-:S04]  /*3190*/  IMAD.HI.U32 R3, R9, R111, RZ ;  /* 0x0000006f09037227 */ /* 0x000fc800078e00ff */
[----:B------:R-:W-:Y:S01]  /*31a0*/  @!P3 IMAD.IADD R11, R11, 0x1, -R2 ;  /* 0x000000010b0bb824 */ /* 0x000fe200078e0a02 */
[----:B------:R-:W-:Y:S01]  /*31b0*/  ISETP.GE.AND P3, PT, R18, RZ, PT ;  /* 0x000000ff1200720c */ /* 0x000fe20003f66270 */
[----:B------:R-:W-:Y:S02]  /*31c0*/  IMAD.MOV R5, RZ, RZ, -R4 ;  /* 0x000000ffff057224 */ /* 0x000fe400078e0a04 */
[----:B------:R-:W-:Y:S02]  /*31d0*/  IMAD.MOV R4, RZ, RZ, -R3 ;  /* 0x000000ffff047224 */ /* 0x000fe400078e0a03 */
[----:B------:R-:W-:Y:S01]  /*31e0*/  @!P4 IMAD.IADD R13, R13, 0x1, -R2 ;  /* 0x000000010d0dc824 */ /* 0x000fe200078e0a02 */
[----:B------:R-:W-:Y:S01]  /*31f0*/  ISETP.GE.AND P4, PT, R10, RZ, PT ;  /* 0x000000ff0a00720c */ /* 0x000fe20003f86270 */
[----:B------:R-:W-:Y:S01]  /*3200*/  IMAD R3, R2, R5, R6 ;  /* 0x0000000502037224 */ /* 0x000fe200078e0206 */
[----:B------:R-:W-:Y:S01]  /*3210*/  IADD3 R5, PT, PT, R0, 0x30, RZ ;  /* 0x0000003000057810 */ /* 0x000fe20007ffe0ff */
[----:B------:R-:W-:-:S02]  /*3220*/  IMAD.MOV.U32 R56, RZ, RZ, R11 ;  /* 0x000000ffff387224 */ /* 0x000fc400078e000b */
[----:B------:R-:W-:Y:S01]  /*3230*/  @!P2 IMAD.MOV R65, RZ, RZ, -R65 ;  /* 0x000000ffff41a224 */ /* 0x000fe200078e0a41 */
[C---:B------:R-:W-:Y:S01]  /*3240*/  ISETP.GT.U32.AND P2, PT, R2.reuse, R17, PT ;  /* 0x000000110200720c */ /* 0x040fe20003f44070 */
[C---:B------:R-:W-:Y:S01]  /*3250*/  IMAD R111, R2.reuse, R4, R111 ;  /* 0x00000004026f7224 */ /* 0x040fe200078e026f */
[----:B------:R-:W-:Y:S01]  /*3260*/  IABS R112, R5 ;  /* 0x0000000500707213 */ /* 0x000fe20000000000 */
[----:B------:R-:W-:Y:S02]  /*3270*/  IMAD.MOV.U32 R12, RZ, RZ, R13 ;  /* 0x000000ffff0c7224 */ /* 0x000fe400078e000d */
[----:B------:R-:W-:Y:S01]  /*3280*/  @!P5 IMAD.MOV R56, RZ, RZ, -R56 ;  /* 0x000000ffff38d224 */ /* 0x000fe200078e0a38 */
[C---:B------:R-:W-:Y:S01]  /*3290*/  ISETP.GT.U32.AND P5, PT, R2.reuse, R3, PT ;  /* 0x000000030200720c */ /* 0x040fe20003fa4070 */
[----:B------:R-:W-:Y:S02]  /*32a0*/  @!P1 IMAD.IADD R19, R19, 0x1, -R2 ;  /* 0x0000000113139824 */ /* 0x000fe400078e0a02 */
[----:B------:R-:W-:Y:S01]  /*32b0*/  @!P6 IMAD.MOV R12, RZ, RZ, -R12 ;  /* 0x000000ffff0ce224 */ /* 0x000fe200078e0a0c */
[----:B------:R-:W-:Y:S01]  /*32c0*/  ISETP.GT.U32.AND P6, PT, R2, R111, PT ;  /* 0x0000006f0200720c */ /* 0x000fe20003fc4070 */
[----:B------:R-:W-:Y:S01]  /*32d0*/  VIADD R6, R0, 0x31 ;  /* 0x0000003100067836 */ /* 0x000fe20000000000 */
[----:B------:R-:W-:Y:S01]  /*32e0*/  ISETP.GT.U32.AND P1, PT, R2, R19, PT ;  /* 0x000000130200720c */ /* 0x000fe20003f24070 */
[----:B------:R-:W-:Y:S01]  /*32f0*/  @!P2 IMAD.IADD R17, R17, 0x1, -R2 ;  /* 0x000000011111a824 */ /* 0x000fe200078e0a02 */
[----:B------:R1:W-:Y:S01]  /*3300*/  STL [R1+0x18], R12 ;  /* 0x0000180c01007387 */ /* 0x0003e20000100800 */
[----:B------:R-:W-:Y:S01]  /*3310*/  IMAD.HI.U32 R4, R9, R112, RZ ;  /* 0x0000007009047227 */ /* 0x000fe200078e00ff */
[----:B------:R-:W-:-:S02]  /*3320*/  IABS R113, R6 ;  /* 0x0000000600717213 */ /* 0x000fc40000000000 */
[C---:B------:R-:W-:Y:S01]  /*3330*/  ISETP.GT.U32.AND P2, PT, R2.reuse, R17, PT ;  /* 0x000000110200720c */ /* 0x040fe20003f44070 */
[----:B------:R-:W-:Y:S02]  /*3340*/  @!P5 IMAD.IADD R3, R3, 0x1, -R2 ;  /* 0x000000010303d824 */ /* 0x000fe400078e0a02 */
[----:B------:R-:W-:Y:S02]  /*3350*/  IMAD.MOV R7, RZ, RZ, -R4 ;  /* 0x000000ffff077224 */ /* 0x000fe400078e0a04 */
[--C-:B------:R-:W-:Y:S01]  /*3360*/  @!P6 IMAD.IADD R111, R111, 0x1, -R2.reuse ;  /* 0x000000016f6fe824 */ /* 0x100fe200078e0a02 */
[C---:B------:R-:W-:Y:S01]  /*3370*/  ISETP.GT.U32.AND P5, PT, R2.reuse, R3, PT ;  /* 0x000000030200720c */ /* 0x040fe20003fa4070 */
[----:B------:R-:W-:Y:S01]  /*3380*/  @!P1 IMAD.IADD R19, R19, 0x1, -R2 ;  /* 0x0000000113139824 */ /* 0x000fe200078e0a02 */
[----:B------:R-:W-:Y:S01]  /*3390*/  ISETP.GE.AND P1, PT, R5, RZ, PT ;  /* 0x000000ff0500720c */ /* 0x000fe20003f26270 */
[----:B------:R-:W-:Y:S01]  /*33a0*/  IMAD.HI.U32 R5, R9, R113, RZ ;  /* 0x0000007109057227 */ /* 0x000fe200078e00ff */
[----:B------:R-:W-:-:S02]  /*33b0*/  ISETP.GT.U32.AND P6, PT, R2, R111, PT ;  /* 0x0000006f0200720c */ /* 0x000fc40003fc4070 */
[----:B-1----:R-:W-:Y:S01]  /*33c0*/  MOV R12, R19 ;  /* 0x00000013000c7202 */ /* 0x002fe20000000f00 */
[----:B------:R-:W-:Y:S01]  /*33d0*/  @!P0 IMAD.MOV R59, RZ, RZ, -R59 ;  /* 0x000000ffff3b8224 */ /* 0x000fe200078e0a3b */
[----:B------:R-:W-:Y:S01]  /*33e0*/  ISETP.GE.AND P0, PT, R16, RZ, PT ;  /* 0x000000ff1000720c */ /* 0x000fe20003f06270 */
[----:B------:R-:W-:Y:S02]  /*33f0*/  IMAD.MOV R5, RZ, RZ, -R5 ;  /* 0x000000ffff057224 */ /* 0x000fe400078e0a05 */
[----:B------:R-:W-:Y:S02]  /*3400*/  IMAD R112, R2, R7, R112 ;  /* 0x0000000702707224 */ /* 0x000fe400078e0270 */
[--C-:B------:R-:W-:Y:S01]  /*3410*/  @!P2 IMAD.IADD R17, R17, 0x1, -R2.reuse ;  /* 0x000000011111a824 */ /* 0x100fe200078e0a02 */
[----:B------:R-:W-:Y:S01]  /*3420*/  ISETP.GE.AND P2, PT, R14, RZ, PT ;  /* 0x000000ff0e00720c */ /* 0x000fe20003f46270 */
[C---:B------:R-:W-:Y:S02]  /*3430*/  IMAD R113, R2.reuse, R5, R113 ;  /* 0x0000000502717224 */ /* 0x040fe400078e0271 */
[--C-:B------:R-:W-:Y:S01]  /*3440*/  @!P5 IMAD.IADD R3, R3, 0x1, -R2.reuse ;  /* 0x000000010303d824 */ /* 0x100fe200078e0a02 */
[----:B------:R-:W-:Y:S01]  /*3450*/  ISETP.GT.U32.AND P5, PT, R2, R112, PT ;  /* 0x000000700200720c */ /* 0x000fe20003fa4070 */
[----:B------:R-:W-:Y:S01]  /*3460*/  @!P6 IMAD.IADD R111, R111, 0x1, -R2 ;  /* 0x000000016f6fe824 */ /* 0x000fe200078e0a02 */
[----:B------:R-:W-:Y:S01]  /*3470*/  MOV R11, R17 ;  /* 0x00000011000b7202 */ /* 0x000fe20000000f00 */
[----:B------:R-:W-:Y:S01]  /*3480*/  VIADD R10, R0, 0x32 ;  /* 0x00000032000a7836 */ /* 0x000fe20000000000 */
[----:B------:R-:W-:Y:S01]  /*3490*/  ISETP.GT.U32.AND P6, PT, R2, R113, PT ;  /* 0x000000710200720c */ /* 0x000fe20003fc4070 */
[----:B------:R-:W-:-:S02]  /*34a0*/  @!P3 IMAD.MOV R12, RZ, RZ, -R12 ;  /* 0x000000ffff0cb224 */ /* 0x000fc400078e0a0c */
[----:B------:R-:W-:Y:S01]  /*34b0*/  @!P0 IMAD.MOV R11, RZ, RZ, -R11 ;  /* 0x000000ffff0b8224 */ /* 0x000fe200078e0a0b */
[----:B------:R-:W-:Y:S01]  /*34c0*/  ISETP.GE.AND P0, PT, R6, RZ, PT ;  /* 0x000000ff0600720c */ /* 0x000fe20003f06270 */
[C---:B------:R-:W-:Y:S01]  /*34d0*/  VIADD R6, R0.reuse, 0x33 ;  /* 0x0000003300067836 */ /* 0x040fe20000000000 */
[----:B------:R-:W-:Y:S01]  /*34e0*/  IABS R114, R10 ;  /* 0x0000000a00727213 */ /* 0x000fe20000000000 */
[----:B------:R-:W-:Y:S01]  /*34f0*/  VIADD R7, R0, 0x34 ;  /* 0x0000003400077836 */ /* 0x000fe20000000000 */
[----:B------:R1:W-:Y:S01]  /*3500*/  STL [R1+0x14], R11 ;  /* 0x0000140b01007387 */ /* 0x0003e20000100800 */
[----:B------:R-:W-:Y:S01]  /*3510*/  @!P5 IMAD.IADD R112, R112, 0x1, -R2 ;  /* 0x000000017070d824 */ /* 0x000fe200078e0a02 */
[----:B------:R-:W-:Y:S01]  /*3520*/  IABS R115, R6 ;  /* 0x0000000600737213 */ /* 0x000fe20000000000 */
[----:B------:R-:W-:Y:S01]  /*3530*/  IMAD.HI.U32 R4, R9, R114, RZ ;  /* 0x0000007209047227 */ /* 0x000fe200078e00ff */
[----:B------:R2:W-:Y:S01]  /*3540*/  STL [R1+0x10], R12 ;  /* 0x0000100c01007387 */ /* 0x0005e20000100800 */
[----:B------:R-:W-:-:S02]  /*3550*/  IABS R116, R7 ;  /* 0x0000000700747213 */ /* 0x000fc40000000000 */
[----:B------:R-:W-:Y:S01]  /*3560*/  @!P6 IMAD.IADD R113, R113, 0x1, -R2 ;  /* 0x000000017171e824 */ /* 0x000fe200078e0a02 */
[----:B------:R-:W-:Y:S01]  /*3570*/  ISETP.GT.U32.AND P6, PT, R2, R112, PT ;  /* 0x000000700200720c */ /* 0x000fe20003fc4070 */
[----:B------:R-:W-:Y:S01]  /*3580*/  IMAD.MOV R5, RZ, RZ, -R4 ;  /* 0x000000ffff057224 */ /* 0x000fe200078e0a04 */
[----:B------:R-:W-:Y:S01]  /*3590*/  ISETP.GE.AND P3, PT, R10, RZ, PT ;  /* 0x000000ff0a00720c */ /* 0x000fe20003f66270 */
[----:B------:R-:W-:-:S04]  /*35a0*/  IMAD.HI.U32 R4, R9, R115, RZ ;  /* 0x0000007309047227 */ /* 0x000fc800078e00ff */
[----:B-1----:R-:W-:Y:S02]  /*35b0*/  VIADD R11, R0, 0x35 ;  /* 0x00000035000b7836 */ /* 0x002fe40000000000 */
[----:B------:R-:W-:Y:S02]  /*35c0*/  IMAD.MOV R4, RZ, RZ, -R4 ;  /* 0x000000ffff047224 */ /* 0x000fe400078e0a04 */
[----:B--2---:R-:W-:Y:S01]  /*35d0*/  IMAD.MOV.U32 R12, RZ, RZ, R3 ;  /* 0x000000ffff0c7224 */ /* 0x004fe200078e0003 */
[----:B------:R-:W-:Y:S01]  /*35e0*/  IABS R117, R11 ;  /* 0x0000000b00757213 */ /* 0x000fe20000000000 */
[----:B------:R-:W-:Y:S02]  /*35f0*/  IMAD R115, R2, R4, R115 ;  /* 0x0000000402737224 */ /* 0x000fe400078e0273 */
[----:B------:R-:W-:Y:S02]  /*3600*/  @!P6 IMAD.IADD R112, R112, 0x1, -R2 ;  /* 0x000000017070e824 */ /* 0x000fe400078e0a02 */
[----:B------:R-:W-:Y:S01]  /*3610*/  IMAD.HI.U32 R3, R9, R117, RZ ;  /* 0x0000007509037227 */ /* 0x000fe200078e00ff */
[----:B------:R-:W-:-:S02]  /*3620*/  ISETP.GT.U32.AND P6, PT, R2, R115, PT ;  /* 0x000000730200720c */ /* 0x000fc40003fc4070 */
[----:B------:R-:W-:Y:S01]  /*3630*/  @!P1 IADD3 R112, PT, PT, -R112, RZ, RZ ;  /* 0x000000ff70709210 */ /* 0x000fe20007ffe1ff */
[----:B------:R-:W-:Y:S02]  /*3640*/  IMAD.MOV R3, RZ, RZ, -R3 ;  /* 0x000000ffff037224 */ /* 0x000fe400078e0a03 */
[----:B------:R-:W-:Y:S01]  /*3650*/  @!P4 IMAD.MOV R12, RZ, RZ, -R12 ;  /* 0x000000ffff0cc224 */ /* 0x000fe200078e0a0c */
[C---:B------:R-:W-:Y:S01]  /*3660*/  ISETP.GT.U32.AND P4, PT, R2.reuse, R113, PT ;  /* 0x000000710200720c */ /* 0x040fe20003f84070 */
[C---:B------:R-:W-:Y:S02]  /*3670*/  IMAD R117, R2.reuse, R3, R117 ;  /* 0x0000000302757224 */ /* 0x040fe400078e0275 */
[----:B------:R-:W-:Y:S01]  /*3680*/  IMAD R114, R2, R5, R114 ;  /* 0x0000000502727224 */ /* 0x000fe200078e0272 */
[----:B------:R-:W-:Y:S01]  /*3690*/  STL [R1+0x8], R12 ;  /* 0x0000080c01007387 */ /* 0x000fe20000100800 */
[----:B------:R-:W-:Y:S02]  /*36a0*/  VIADD R13, R0, 0x36 ;  /* 0x00000036000d7836 */ /* 0x000fe40000000000 */
[----:B------:R-:W-:Y:S01]  /*36b0*/  @!P6 IMAD.IADD R115, R115, 0x1, -R2 ;  /* 0x000000017373e824 */ /* 0x000fe200078e0a02 */
[C---:B------:R-:W-:Y:S01]  /*36c0*/  ISETP.GT.U32.AND P6, PT, R2.reuse, R117, PT ;  /* 0x000000750200720c */ /* 0x040fe20003fc4070 */
[----:B------:R-:W-:Y:S01]  /*36d0*/  IMAD.HI.U32 R5, R9, R116, RZ ;  /* 0x0000007409057227 */ /* 0x000fe200078e00ff */
[----:B------:R-:W-:-:S02]  /*36e0*/  ISETP.GT.U32.AND P5, PT, R2, R114, PT ;  /* 0x000000720200720c */ /* 0x000fc40003fa4070 */
[----:B------:R-:W-:Y:S01]  /*36f0*/  IABS R118, R13 ;  /* 0x0000000d00767213 */ /* 0x000fe20000000000 */
[----:B------:R-:W-:Y:S01]  /*3700*/  @!P2 IMAD.MOV R111, RZ, RZ, -R111 ;  /* 0x000000ffff6fa224 */ /* 0x000fe200078e0a6f */
[----:B------:R-:W-:Y:S01]  /*3710*/  ISETP.GE.AND P2, PT, R6, RZ, PT ;  /* 0x000000ff0600720c */ /* 0x000fe20003f46270 */
[--C-:B------:R-:W-:Y:S01]  /*3720*/  @!P4 IMAD.IADD R113, R113, 0x1, -R2.reuse ;  /* 0x000000017171c824 */ /* 0x100fe200078e0a02 */
[----:B------:R-:W-:Y:S01]  /*3730*/  ISETP.GE.AND P4, PT, R7, RZ, PT ;  /* 0x000000ff0700720c */ /* 0x000fe20003f86270 */
[----:B------:R-:W-:Y:S01]  /*3740*/  VIADD R6, R0, 0x37 ;  /* 0x0000003700067836 */ /* 0x000fe20000000000 */
[----:B------:R-:W-:Y:S01]  /*3750*/  STL [R1+0x1b74], R111 ;  /* 0x001b746f01007387 */ /* 0x000fe20000100800 */
[----:B------:R-:W-:Y:S02]  /*3760*/  IMAD.MOV R5, RZ, RZ, -R5 ;  /* 0x000000ffff057224 */ /* 0x000fe400078e0a05 */
[----:B------:R-:W-:Y:S01]  /*3770*/  @!P0 IMAD.MOV R113, RZ, RZ, -R113 ;  /* 0x000000ffff718224 */ /* 0x000fe200078e0a71 */
[----:B------:R-:W-:Y:S01]  /*3780*/  IABS R119, R6 ;  /* 0x0000000600777213 */ /* 0x000fe20000000000 */
[----:B------:R-:W-:Y:S01]  /*3790*/  @!P6 IMAD.IADD R117, R117, 0x1, -R2 ;  /* 0x000000017575e824 */ /* 0x000fe200078e0a02 */
[C---:B------:R-:W-:Y:S01]  /*37a0*/  ISETP.GT.U32.AND P0, PT, R2.reuse, R115, PT ;  /* 0x000000730200720c */ /* 0x040fe20003f04070 */
[C---:B------:R-:W-:Y:S01]  /*37b0*/  IMAD R116, R2.reuse, R5, R116 ;  /* 0x0000000502747224 */ /* 0x040fe200078e0274 */
[----:B------:R-:W-:Y:S01]  /*37c0*/  STL [R1+0x1b78], R112 ;  /* 0x001b787001007387 */ /* 0x000fe20000100800 */
[----:B------:R-:W-:Y:S01]  /*37d0*/  IMAD.HI.U32 R4, R9, R118, RZ ;  /* 0x0000007609047227 */ /* 0x000fe200078e00ff */
[----:B------:R-:W-:-:S02]  /*37e0*/  ISETP.GT.U32.AND P6, PT, R2, R117, PT ;  /* 0x000000750200720c */ /* 0x000fc40003fc4070 */
[----:B------:R-:W-:Y:S01]  /*37f0*/  ISETP.GT.U32.AND P1, PT, R2, R116, PT ;  /* 0x000000740200720c */ /* 0x000fe20003f24070 */
[----:B------:R-:W-:Y:S01]  /*3800*/  @!P5 IMAD.IADD R114, R114, 0x1, -R2 ;  /* 0x000000017272d824 */ /* 0x000fe200078e0a02 */
[----:B------:R-:W-:Y:S01]  /*3810*/  STL [R1+0x1b7c], R113 ;  /* 0x001b7c7101007387 */ /* 0x000fe20000100800 */
[----:B------:R-:W-:Y:S02]  /*3820*/  IMAD.MOV R5, RZ, RZ, -R4 ;  /* 0x000000ffff057224 */ /* 0x000fe400078e0a04 */
[----:B------:R-:W-:Y:S01]  /*3830*/  IMAD.HI.U32 R3, R9, R119, RZ ;  /* 0x0000007709037227 */ /* 0x000fe200078e00ff */
[C---:B------:R-:W-:Y:S02]  /*3840*/  ISETP.GT.U32.AND P5, PT, R2.reuse, R114, PT ;  /* 0x000000720200720c */ /* 0x040fe40003fa4070 */
[----:B------:R-:W-:Y:S01]  /*3850*/  @!P0 IADD3 R115, PT, PT, R115, -R2, RZ ;  /* 0x8000000273738210 */ /* 0x000fe20007ffe0ff */
[----:B------:R-:W-:Y:S02]  /*3860*/  IMAD R118, R2, R5, R118 ;  /* 0x0000000502767224 */ /* 0x000fe400078e0276 */
[----:B------:R-:W-:-:S02]  /*3870*/  IMAD.MOV R3, RZ, RZ, -R3 ;  /* 0x000000ffff037224 */ /* 0x000fc400078e0a03 */
[--C-:B------:R-:W-:Y:S01]  /*3880*/  @!P6 IMAD.IADD R117, R117, 0x1, -R2.reuse ;  /* 0x000000017575e824 */ /* 0x100fe200078e0a02 */
[C---:B------:R-:W-:Y:S01]  /*3890*/  ISETP.GT.U32.AND P0, PT, R2.reuse, R118, PT ;  /* 0x000000760200720c */ /* 0x040fe20003f04070 */
[----:B------:R-:W-:Y:S02]  /*38a0*/  IMAD R119, R2, R3, R119 ;  /* 0x0000000302777224 */ /* 0x000fe400078e0277 */
[--C-:B------:R-:W-:Y:S02]  /*38b0*/  @!P1 IMAD.IADD R116, R116, 0x1, -R2.reuse ;  /* 0x0000000174749824 */ /* 0x100fe400078e0a02 */
[----:B------:R-:W-:Y:S01]  /*38c0*/  VIADD R7, R0, 0x38 ;  /* 0x0000003800077836 */ /* 0x000fe20000000000 */
[----:B------:R-:W-:Y:S01]  /*38d0*/  ISETP.GT.U32.AND P6, PT, R2, R119, PT ;  /* 0x000000770200720c */ /* 0x000fe20003fc4070 */
[----:B------:R-:W-:Y:S01]  /*38e0*/  VIADD R10, R0, 0x39 ;  /* 0x00000039000a7836 */ /* 0x000fe20000000000 */
[----:B------:R-:W-:Y:S01]  /*38f0*/  ISETP.GT.U32.AND P1, PT, R2, R116, PT ;  /* 0x000000740200720c */ /* 0x000fe20003f24070 */
[--C-:B------:R-:W-:Y:S01]  /*3900*/  @!P5 IMAD.IADD R114, R114, 0x1, -R2.reuse ;  /* 0x000000017272d824 */ /* 0x100fe200078e0a02 */
[----:B------:R-:W-:Y:S01]  /*3910*/  ISETP.GE.AND P5, PT, R11, RZ, PT ;  /* 0x000000ff0b00720c */ /* 0x000fe20003fa6270 */
[----:B------:R-:W-:Y:S01]  /*3920*/  VIADD R11, R0, 0x3a ;  /* 0x0000003a000b7836 */ /* 0x000fe20000000000 */
[----:B------:R-:W-:Y:S01]  /*3930*/  IABS R120, R7 ;  /* 0x0000000700787213 */ /* 0x000fe20000000000 */
[----:B------:R-:W-:Y:S01]  /*3940*/  @!P0 IMAD.IADD R118, R118, 0x1, -R2 ;  /* 0x0000000176768824 */ /* 0x000fe200078e0a02 */
[----:B------:R-:W-:Y:S01]  /*3950*/  IABS R121, R10 ;  /* 0x0000000a00797213 */ /* 0x000fe20000000000 */
[----:B------:R-:W-:Y:S01]  /*3960*/  @!P3 IMAD.MOV R114, RZ, RZ, -R114 ;  /* 0x000000ffff72b224 */ /* 0x000fe200078e0a72 */
[----:B------:R-:W-:Y:S01]  /*3970*/  IABS R122, R11 ;  /* 0x0000000b007a7213 */ /* 0x000fe20000000000 */
[----:B------:R-:W-:Y:S01]  /*3980*/  IMAD.HI.U32 R3, R9, R120, RZ ;  /* 0x0000007809037227 */ /* 0x000fe200078e00ff */
[----:B------:R-:W-:-:S02]  /*3990*/  ISETP.GE.AND P0, PT, R6, RZ, PT ;  /* 0x000000ff0600720c */ /* 0x000fc40003f06270 */
[----:B------:R1:W-:Y:S01]  /*39a0*/  STL [R1+0x1b80], R114 ;  /* 0x001b807201007387 */ /* 0x0003e20000100800 */
[----:B------:R-:W-:-:S04]  /*39b0*/  IMAD.HI.U32 R4, R9, R121, RZ ;  /* 0x0000007909047227 */ /* 0x000fc800078e00ff */
[----:B------:R-:W-:Y:S01]  /*39c0*/  @!P6 IMAD.IADD R119, R119, 0x1, -R2 ;  /* 0x000000017777e824 */ /* 0x000fe200078e0a02 */
[----:B------:R-:W-:Y:S01]  /*39d0*/  ISETP.GT.U32.AND P6, PT, R2, R118, PT ;  /* 0x000000760200720c */ /* 0x000fe20003fc4070 */
[----:B------:R-:W-:-:S04]  /*39e0*/  IMAD.HI.U32 R5, R9, R122, RZ ;  /* 0x0000007a09057227 */ /* 0x000fc800078e00ff */
[----:B------:R-:W-:Y:S02]  /*39f0*/  IMAD.MOV R3, RZ, RZ, -R3 ;  /* 0x000000ffff037224 */ /* 0x000fe400078e0a03 */
[----:B------:R-:W-:Y:S02]  /*3a00*/  IMAD.MOV R4, RZ, RZ, -R4 ;  /* 0x000000ffff047224 */ /* 0x000fe400078e0a04 */
[----:B------:R-:W-:Y:S01]  /*3a10*/  @!P1 IMAD.IADD R116, R116, 0x1, -R2 ;  /* 0x0000000174749824 */ /* 0x000fe200078e0a02 */
[----:B------:R-:W-:Y:S01]  /*3a20*/  ISETP.GE.AND P1, PT, R13, RZ, PT ;  /* 0x000000ff0d00720c */ /* 0x000fe20003f26270 */
[----:B------:R-:W-:Y:S02]  /*3a30*/  IMAD.MOV R5, RZ, RZ, -R5 ;  /* 0x000000ffff057224 */ /* 0x000fe400078e0a05 */
[----:B------:R-:W-:Y:S01]  /*3a40*/  IMAD R120, R2, R3, R120 ;  /* 0x0000000302787224 */ /* 0x000fe200078e0278 */
[----:B------:R-:W-:Y:S01]  /*3a50*/  @!P4 IADD3 R116, PT, PT, -R116, RZ, RZ ;  /* 0x000000ff7474c210 */ /* 0x000fe20007ffe1ff */
[----:B------:R-:W-:-:S02]  /*3a60*/  IMAD R121, R2, R4, R121 ;  /* 0x0000000402797224 */ /* 0x000fc400078e0279 */
[----:B------:R-:W-:Y:S01]  /*3a70*/  VIADD R6, R0, 0x3b ;  /* 0x0000003b00067836 */ /* 0x000fe20000000000 */
[C---:B------:R-:W-:Y:S01]  /*3a80*/  ISETP.GT.U32.AND P3, PT, R2.reuse, R120, PT ;  /* 0x000000780200720c */ /* 0x040fe20003f64070 */
[C---:B------:R-:W-:Y:S01]  /*3a90*/  IMAD R122, R2.reuse, R5, R122 ;  /* 0x00000005027a7224 */ /* 0x040fe200078e027a */
[C---:B------:R-:W-:Y:S01]  /*3aa0*/  ISETP.GT.U32.AND P4, PT, R2.reuse, R121, PT ;  /* 0x000000790200720c */ /* 0x040fe20003f84070 */
[----:B------:R-:W-:Y:S01]  /*3ab0*/  @!P2 IMAD.MOV R115, RZ, RZ, -R115 ;  /* 0x000000ffff73a224 */ /* 0x000fe200078e0a73 */
[----:B------:R-:W-:Y:S01]  /*3ac0*/  ISETP.GT.U32.AND P2, PT, R2, R119, PT ;  /* 0x000000770200720c */ /* 0x000fe20003f44070 */
[----:B------:R-:W-:Y:S01]  /*3ad0*/  @!P6 IMAD.IADD R118, R118, 0x1, -R2 ;  /* 0x000000017676e824 */ /* 0x000fe200078e0a02 */
[----:B------:R-:W-:Y:S01]  /*3ae0*/  IABS R123, R6 ;  /* 0x00000006007b7213 */ /* 0x000fe20000000000 */
[----:B------:R-:W-:Y:S01]  /*3af0*/  VIADD R5, R0, 0x3c ;  /* 0x0000003c00057836 */ /* 0x000fe20000000000 */
[----:B------:R-:W-:Y:S01]  /*3b00*/  ISETP.GT.U32.AND P6, PT, R2, R122, PT ;  /* 0x0000007a0200720c */ /* 0x000fe20003fc4070 */
[----:B------:R-:W-:Y:S01]  /*3b10*/  @!P5 IMAD.MOV R117, RZ, RZ, -R117 ;  /* 0x000000ffff75d224 */ /* 0x000fe200078e0a75 */
[----:B------:R-:W-:Y:S01]  /*3b20*/  ISETP.GE.AND P5, PT, R7, RZ, PT ;  /* 0x000000ff0700720c */ /* 0x000fe20003fa6270 */
[----:B------:R-:W-:Y:S01]  /*3b30*/  IMAD.HI.U32 R3, R9, R123, RZ ;  /* 0x0000007b09037227 */ /* 0x000fe200078e00ff */
[----:B------:R-:W-:-:S03]  /*3b40*/  IABS R124, R5 ;  /* 0x00000005007c7213 */ /* 0x000fc60000000000 */
[----:B------:R-:W-:Y:S02]  /*3b50*/  IMAD.MOV R4, RZ, RZ, -R3 ;  /* 0x000000ffff047224 */ /* 0x000fe400078e0a03 */
[--C-:B------:R-:W-:Y:S01]  /*3b60*/  @!P3 IMAD.IADD R120, R120, 0x1, -R2.reuse ;  /* 0x000000017878b824 */ /* 0x100fe200078e0a02 */
[----:B------:R-:W-:Y:S01]  /*3b70*/  ISETP.GE.AND P3, PT, R11, RZ, PT ;  /* 0x000000ff0b00720c */ /* 0x000fe20003f66270 */
[--C-:B------:R-:W-:Y:S02]  /*3b80*/  @!P4 IMAD.IADD R121, R121, 0x1, -R2.reuse ;  /* 0x000000017979c824 */ /* 0x100fe400078e0a02 */
[--C-:B------:R-:W-:Y:S01]  /*3b90*/  @!P2 IMAD.IADD R119, R119, 0x1, -R2.reuse ;  /* 0x000000017777a824 */ /* 0x100fe200078e0a02 */
[C---:B------:R-:W-:Y:S01]  /*3ba0*/  ISETP.GT.U32.AND P4, PT, R2.reuse, R120, PT ;  /* 0x000000780200720c */ /* 0x040fe20003f84070 */
[----:B------:R-:W-:Y:S01]  /*3bb0*/  IMAD R123, R2, R4, R123 ;  /* 0x00000004027b7224 */ /* 0x000fe200078e027b */
[----:B------:R-:W-:Y:S01]  /*3bc0*/  ISETP.GE.AND P2, PT, R10, RZ, PT ;  /* 0x000000ff0a00720c */ /* 0x000fe20003f46270 */
[----:B------:R-:W-:Y:S01]  /*3bd0*/  @!P6 IMAD.IADD R122, R122, 0x1, -R2 ;  /* 0x000000017a7ae824 */ /* 0x000fe200078e0a02 */
[----:B------:R-:W-:Y:S01]  /*3be0*/  ISETP.GT.U32.AND P6, PT, R2, R121, PT ;  /* 0x000000790200720c */ /* 0x000fe20003fc4070 */
[----:B------:R-:W-:Y:S01]  /*3bf0*/  IMAD.HI.U32 R3, R9, R124, RZ ;  /* 0x0000007c09037227 */ /* 0x000fe200078e00ff */
[----:B------:R-:W-:-:S02]  /*3c00*/  @!P0 IADD3 R119, PT, PT, -R119, RZ, RZ ;  /* 0x000000ff77778210 */ /* 0x000fc40007ffe1ff */
[----:B------:R-:W-:Y:S01]  /*3c10*/  ISETP.GT.U32.AND P0, PT, R2, R123, PT ;  /* 0x0000007b0200720c */ /* 0x000fe20003f04070 */
[----:B------:R-:W-:Y:S02]  /*3c20*/  IMAD.MOV R3, RZ, RZ, -R3 ;  /* 0x000000ffff037224 */ /* 0x000fe400078e0a03 */
[----:B------:R-:W-:Y:S02]  /*3c30*/  VIADD R7, R0, 0x3d ;  /* 0x0000003d00077836 */ /* 0x000fe40000000000 */
[----:B------:R-:W-:Y:S02]  /*3c40*/  IMAD R124, R2, R3, R124 ;  /* 0x00000003027c7224 */ /* 0x000fe400078e027c */
[--C-:B------:R-:W-:Y:S01]  /*3c50*/  @!P4 IMAD.IADD R120, R120, 0x1, -R2.reuse ;  /* 0x000000017878c824 */ /* 0x100fe200078e0a02 */
[----:B------:R-:W-:Y:S01]  /*3c60*/  IABS R125, R7 ;  /* 0x00000007007d7213 */ /* 0x000fe20000000000 */
[----:B------:R-:W-:Y:S01]  /*3c70*/  @!P6 IMAD.IADD R121, R121, 0x1, -R2 ;  /* 0x000000017979e824 */ /* 0x000fe200078e0a02 */
[----:B------:R-:W-:Y:S01]  /*3c80*/  ISETP.GE.AND P4, PT, R6, RZ, PT ;  /* 0x000000ff0600720c */ /* 0x000fe20003f86270 */
[----:B------:R-:W-:Y:S01]  /*3c90*/  VIADD R6, R0, 0x3f ;  /* 0x0000003f00067836 */ /* 0x000fe20000000000 */
[----:B------:R-:W-:Y:S01]  /*3ca0*/  ISETP.GT.U32.AND P6, PT, R2, R124, PT ;  /* 0x0000007c0200720c */ /* 0x000fe20003fc4070 */
[----:B------:R-:W-:-:S03]  /*3cb0*/  IMAD.HI.U32 R3, R9, R125, RZ ;  /* 0x0000007d09037227 */ /* 0x000fc600078e00ff */
[----:B------:R-:W-:Y:S01]  /*3cc0*/  IABS R127, R6 ;  /* 0x00000006007f7213 */ /* 0x000fe20000000000 */
[----:B------:R-:W-:Y:S01]  /*3cd0*/  @!P0 IMAD.IADD R123, R123, 0x1, -R2 ;  /* 0x000000017b7b8824 */ /* 0x000fe200078e0a02 */
[----:B------:R-:W-:Y:S01]  /*3ce0*/  ISETP.GE.AND P0, PT, R7, RZ, PT ;  /* 0x000000ff0700720c */ /* 0x000fe20003f06270 */
[----:B------:R-:W-:Y:S02]  /*3cf0*/  IMAD.MOV R3, RZ, RZ, -R3 ;  /* 0x000000ffff037224 */ /* 0x000fe400078e0a03 */
[----:B------:R-:W-:Y:S01]  /*3d00*/  @!P5 IMAD.MOV R120, RZ, RZ, -R120 ;  /* 0x000000ffff78d224 */ /* 0x000fe200078e0a78 */
[C---:B------:R-:W-:Y:S01]  /*3d10*/  ISETP.GT.U32.AND P5, PT, R2.reuse, R123, PT ;  /* 0x0000007b0200720c */ /* 0x040fe20003fa4070 */
[----:B------:R-:W-:Y:S02]  /*3d20*/  IMAD R125, R2, R3, R125 ;  /* 0x00000003027d7224 */ /* 0x000fe400078e027d */
[----:B------:R-:W-:-:S04]  /*3d30*/  IMAD.HI.U32 R3, R9, R127, RZ ;  /* 0x0000007f09037227 */ /* 0x000fc800078e00ff */
[----:B------:R-:W-:Y:S01]  /*3d40*/  @!P1 IMAD.MOV R118, RZ, RZ, -R118 ;  /* 0x000000ffff769224 */ /* 0x000fe200078e0a76 */
[----:B------:R-:W-:Y:S01]  /*3d50*/  ISETP.GT.U32.AND P1, PT, R2, R122, PT ;  /* 0x0000007a0200720c */ /* 0x000fe20003f24070 */
[--C-:B------:R-:W-:Y:S01]  /*3d60*/  @!P6 IMAD.IADD R124, R124, 0x1, -R2.reuse ;  /* 0x000000017c7ce824 */ /* 0x100fe200078e0a02 */
[----:B------:R-:W-:Y:S01]  /*3d70*/  IADD3 R3, PT, PT, -R3, RZ, RZ ;  /* 0x000000ff03037210 */ /* 0x000fe20007ffe1ff */
[----:B------:R-:W-:Y:S02]  /*3d80*/  VIADD R10, R0, 0x3e ;  /* 0x0000003e000a7836 */ /* 0x000fe40000000000 */
[----:B------:R-:W-:Y:S01]  /*3d90*/  @!P5 IMAD.IADD R123, R123, 0x1, -R2 ;  /* 0x000000017b7bd824 */ /* 0x000fe200078e0a02 */
[C---:B------:R-:W-:Y:S01]  /*3da0*/  ISETP.GT.U32.AND P6, PT, R2.reuse, R124, PT ;  /* 0x0000007c0200720c */ /* 0x040fe20003fc4070 */
[----:B------:R-:W-:Y:S01]  /*3db0*/  IMAD R127, R2, R3, R127 ;  /* 0x00000003027f7224 */ /* 0x000fe200078e027f */
[----:B------:R-:W-:Y:S01]  /*3dc0*/  IABS R126, R10 ;  /* 0x0000000a007e7213 */ /* 0x000fe20000000000 */
[----:B------:R-:W-:-:S02]  /*3dd0*/  @!P4 IMAD.MOV R123, RZ, RZ, -R123 ;  /* 0x000000ffff7bc224 */ /* 0x000fc400078e0a7b */
[----:B------:R-:W-:Y:S01]  /*3de0*/  @!P2 IMAD.MOV R121, RZ, RZ, -R121 ;  /* 0x000000ffff79a224 */ /* 0x000fe200078e0a79 */
[C---:B------:R-:W-:Y:S01]  /*3df0*/  ISETP.GT.U32.AND P4, PT, R2.reuse, R127, PT ;  /* 0x0000007f0200720c */ /* 0x040fe20003f84070 */
[----:B------:R-:W-:Y:S01]  /*3e00*/  IMAD.HI.U32 R4, R9, R126, RZ ;  /* 0x0000007e09047227 */ /* 0x000fe200078e00ff */
[----:B------:R-:W-:-:S03]  /*3e10*/  ISETP.GT.U32.AND P2, PT, R2, R125, PT ;  /* 0x0000007d0200720c */ /* 0x000fc60003f44070 */
[----:B------:R-:W-:Y:S01]  /*3e20*/  @!P1 IMAD.IADD R122, R122, 0x1, -R2 ;  /* 0x000000017a7a9824 */ /* 0x000fe200078e0a02 */
[----:B------:R-:W-:Y:S01]  /*3e30*/  ISETP.GE.AND P1, PT, R5, RZ, PT ;  /* 0x000000ff0500720c */ /* 0x000fe20003f26270 */
[----:B------:R-:W-:Y:S02]  /*3e40*/  IMAD.MOV R5, RZ, RZ, -R4 ;  /* 0x000000ffff057224 */ /* 0x000fe400078e0a04 */
[----:B------:R-:W-:Y:S01]  /*3e50*/  @!P6 IMAD.IADD R124, R124, 0x1, -R2 ;  /* 0x000000017c7ce824 */ /* 0x000fe200078e0a02 */
[----:B------:R-:W-:Y:S01]  /*3e60*/  ISETP.GE.AND P6, PT, R6, RZ, PT ;  /* 0x000000ff0600720c */ /* 0x000fe20003fc6270 */
[----:B------:R-:W-:Y:S02]  /*3e70*/  VIADD R6, R0, 0x41 ;  /* 0x0000004100067836 */ /* 0x000fe40000000000 */
[----:B------:R-:W-:Y:S02]  /*3e80*/  IMAD R126, R2, R5, R126 ;  /* 0x00000005027e7224 */ /* 0x000fe400078e027e */
[----:B------:R-:W-:Y:S01]  /*3e90*/  VIADD R4, R0, 0x40 ;  /* 0x0000004000047836 */ /* 0x000fe20000000000 */
[----:B------:R-:W-:Y:S01]  /*3ea0*/  IABS R129, R6 ;  /* 0x0000000600817213 */ /* 0x000fe20000000000 */
[----:B------:R-:W-:Y:S01]  /*3eb0*/  @!P4 IMAD.IADD R127, R127, 0x1, -R2 ;  /* 0x000000017f7fc824 */ /* 0x000fe200078e0a02 */
[----:B------:R-:W-:Y:S01]  /*3ec0*/  ISETP.GT.U32.AND P5, PT, R2, R126, PT ;  /* 0x0000007e0200720c */ /* 0x000fe20003fa4070 */
[----:B------:R-:W-:Y:S01]  /*3ed0*/  @!P1 IMAD.MOV R124, RZ, RZ, -R124 ;  /* 0x000000ffff7c9224 */ /* 0x000fe200078e0a7c */
[----:B------:R-:W-:Y:S01]  /*3ee0*/  IABS R128, R4 ;  /* 0x0000000400807213 */ /* 0x000fe20000000000 */
[----:B------:R-:W-:Y:S01]  /*3ef0*/  @!P2 IMAD.IADD R125, R125, 0x1, -R2 ;  /* 0x000000017d7da824 */ /* 0x000fe200078e0a02 */
[----:B------:R-:W-:Y:S01]  /*3f00*/  ISETP.GE.AND P1, PT, R4, RZ, PT ;  /* 0x000000ff0400720c */ /* 0x000fe20003f26270 */
[----:B------:R-:W-:Y:S01]  /*3f10*/  IMAD.HI.U32 R4, R9, R129, RZ ;  /* 0x0000008109047227 */ /* 0x000fe200078e00ff */
[----:B------:R-:W-:-:S02]  /*3f20*/  ISETP.GT.U32.AND P4, PT, R2, R127, PT ;  /* 0x0000007f0200720c */ /* 0x000fc40003f84070 */
[----:B------:R-:W-:Y:S01]  /*3f30*/  ISETP.GT.U32.AND P2, PT, R2, R125, PT ;  /* 0x0000007d0200720c */ /* 0x000fe20003f44070 */
[----:B------:R-:W-:Y:S01]  /*3f40*/  VIADD R7, R0, 0x42 ;  /* 0x0000004200077836 */ /* 0x000fe20000000000 */
[----:B------:R-:W-:Y:S01]  /*3f50*/  IADD3 R4, PT, PT, -R4, RZ, RZ ;  /* 0x000000ff04047210 */ /* 0x000fe20007ffe1ff */
[----:B------:R-:W-:-:S03]  /*3f60*/  IMAD.HI.U32 R3, R9, R128, RZ ;  /* 0x0000008009037227 */ /* 0x000fc600078e00ff */
[----:B------:R-:W-:Y:S01]  /*3f70*/  IABS R130, R7 ;  /* 0x0000000700827213 */ /* 0x000fe20000000000 */
[--C-:B------:R-:W-:Y:S02]  /*3f80*/  @!P5 IMAD.IADD R126, R126, 0x1, -R2.reuse ;  /* 0x000000017e7ed824 */ /* 0x100fe400078e0a02 */
[C---:B------:R-:W-:Y:S02]  /*3f90*/  IMAD R129, R2.reuse, R4, R129 ;  /* 0x0000000402817224 */ /* 0x040fe400078e0281 */
[----:B------:R-:W-:Y:S01]  /*3fa0*/  @!P4 IMAD.IADD R127, R127, 0x1, -R2 ;  /* 0x000000017f7fc824 */ /* 0x000fe200078e0a02 */
[C---:B------:R-:W-:Y:S01]  /*3fb0*/  ISETP.GT.U32.AND P5, PT, R2.reuse, R126, PT ;  /* 0x0000007e0200720c */ /* 0x040fe20003fa4070 */
[----:B------:R-:W-:Y:S01]  /*3fc0*/  @!P3 IMAD.MOV R122, RZ, RZ, -R122 ;  /* 0x000000ffff7ab224 */ /* 0x000fe200078e0a7a */
[----:B------:R-:W-:Y:S01]  /*3fd0*/  ISETP.GT.U32.AND P4, PT, R2, R129, PT ;  /* 0x000000810200720c */ /* 0x000fe20003f84070 */
[----:B------:R-:W-:Y:S01]  /*3fe0*/  IMAD.MOV R3, RZ, RZ, -R3 ;  /* 0x000000ffff037224 */ /* 0x000fe200078e0a03 */
[----:B------:R-:W-:Y:S01]  /*3ff0*/  ISETP.GE.AND P3, PT, R10, RZ, PT ;  /* 0x000000ff0a00720c */ /* 0x000fe20003f66270 */
[----:B------:R-:W-:-:S04]  /*4000*/  IMAD.HI.U32 R5, R9, R130, RZ ;  /* 0x0000008209057227 */ /* 0x000fc800078e00ff */
[----:B------:R-:W-:Y:S02]  /*4010*/  IMAD R128, R2, R3, R128 ;  /* 0x0000000302807224 */ /* 0x000fe400078e0280 */
[--C-:B------:R-:W-:Y:S01]  /*4020*/  @!P2 IMAD.IADD R125, R125, 0x1, -R2.reuse ;  /* 0x000000017d7da824 */ /* 0x100fe200078e0a02 */
[----:B------:R-:W-:Y:S01]  /*4030*/  ISETP.GE.AND P2, PT, R6, RZ, PT ;  /* 0x000000ff0600720c */ /* 0x000fe20003f46270 */
[----:B------:R-:W-:Y:S02]  /*4040*/  IMAD.MOV R5, RZ, RZ, -R5 ;  /* 0x000000ffff057224 */ /* 0x000fe400078e0a05 */
[C---:B------:R-:W-:Y:S01]  /*4050*/  VIADD R3, R0.reuse, 0x43 ;  /* 0x0000004300037836 */ /* 0x040fe20000000000 */
[----:B------:R-:W-:Y:S01]  /*4060*/  @!P4 IADD3 R129, PT, PT, R129, -R2, RZ ;  /* 0x800000028181c210 */ /* 0x000fe20007ffe0ff */
[----:B------:R-:W-:Y:S02]  /*4070*/  VIADD R10, R0, 0x44 ;  /* 0x00000044000a7836 */ /* 0x000fe40000000000 */
[----:B------:R-:W-:Y:S01]  /*4080*/  @!P5 IMAD.IADD R126, R126, 0x1, -R2 ;  /* 0x000000017e7ed824 */ /* 0x000fe200078e0a02 */
[----:B------:R-:W-:Y:S01]  /*4090*/  IABS R131, R3 ;  /* 0x0000000300837213 */ /* 0x000fe20000000000 */
[C---:B------:R-:W-:Y:S01]  /*40a0*/  IMAD R130, R2.reuse, R5, R130 ;  /* 0x0000000502827224 */ /* 0x040fe200078e0282 */
[----:B------:R-:W-:Y:S01]  /*40b0*/  IABS R132, R10 ;  /* 0x0000000a00847213 */ /* 0x000fe20000000000 */
[----:B------:R-:W-:Y:S01]  /*40c0*/  @!P0 IMAD.MOV R125, RZ, RZ, -R125 ;  /* 0x000000ffff7d8224 */ /* 0x000fe200078e0a7d */
[C---:B------:R-:W-:Y:S01]  /*40d0*/  ISETP.GT.U32.AND P0, PT, R2.reuse, R128, PT ;  /* 0x000000800200720c */ /* 0x040fe20003f04070 */
[----:B------:R-:W-:Y:S01]  /*40e0*/  @!P3 IMAD.MOV R126, RZ, RZ, -R126 ;  /* 0x000000ffff7eb224 */ /* 0x000fe200078e0a7e */
[----:B------:R-:W-:Y:S01]  /*40f0*/  ISETP.GE.AND P3, PT, R3, RZ, PT ;  /* 0x000000ff0300720c */ /* 0x000fe20003f66270 */
[----:B------:R-:W-:Y:S01]  /*4100*/  @!P6 IMAD.MOV R127, RZ, RZ, -R127 ;  /* 0x000000ffff7fe224 */ /* 0x000fe200078e0a7f */
[C---:B------:R-:W-:Y:S01]  /*4110*/  ISETP.GT.U32.AND P4, PT, R2.reuse, R129, PT ;  /* 0x000000810200720c */ /* 0x040fe20003f84070 */
[----:B------:R-:W-:Y:S01]  /*4120*/  IMAD.HI.U32 R3, R9, R131, RZ ;  /* 0x0000008309037227 */ /* 0x000fe200078e00ff */
[----:B------:R-:W-:-:S02]  /*4130*/  ISETP.GT.U32.AND P6, PT, R2, R130, PT ;  /* 0x000000820200720c */ /* 0x000fc40003fc4070 */
[----:B------:R-:W-:Y:S01]  /*4140*/  ISETP.GE.AND P5, PT, R7, RZ, PT ;  /* 0x000000ff0700720c */ /* 0x000fe20003fa6270 */
[----:B------:R-:W-:-:S04]  /*4150*/  IMAD.HI.U32 R4, R9, R132, RZ ;  /* 0x0000008409047227 */ /* 0x000fc800078e00ff */
[----:B------:R-:W-:Y:S02]  /*4160*/  IMAD.MOV R3, RZ, RZ, -R3 ;  /* 0x000000ffff037224 */ /* 0x000fe400078e0a03 */
[----:B------:R-:W-:Y:S02]  /*4170*/  IMAD.MOV R7, RZ, RZ, -R4 ;  /* 0x000000ffff077224 */ /* 0x000fe400078e0a04 */
[----:B------:R-:W-:Y:S02]  /*4180*/  VIADD R14, R0, 0x46 ;  /* 0x00000046000e7836 */ /* 0x000fe40000000000 */
[----:B------:R-:W-:Y:S01]  /*4190*/  @!P0 IMAD.IADD R128, R128, 0x1, -R2 ;  /* 0x0000000180808824 */ /* 0x000fe200078e0a02 */
[----:B------:R-:W-:Y:S01]  /*41a0*/  @!P6 IADD3 R130, PT, PT, R130, -R2, RZ ;  /* 0x800000028282e210 */ /* 0x000fe20007ffe0ff */
[C---:B------:R-:W-:Y:S01]  /*41b0*/  IMAD R131, R2.reuse, R3, R131 ;  /* 0x0000000302837224 */ /* 0x040fe200078e0283 */
[----:B------:R-:W-:Y:S01]  /*41c0*/  IABS R134, R14 ;  /* 0x0000000e00867213 */ /* 0x000fe20000000000 */
[C---:B------:R-:W-:Y:S01]  /*41d0*/  IMAD R132, R2.reuse, R7, R132 ;  /* 0x0000000702847224 */ /* 0x040fe200078e0284 */
[C---:B------:R-:W-:Y:S01]  /*41e0*/  ISETP.GT.U32.AND P0, PT, R2.reuse, R128, PT ;  /* 0x000000800200720c */ /* 0x040fe20003f04070 */
[----:B------:R-:W-:Y:S01]  /*41f0*/  @!P4 IMAD.IADD R129, R129, 0x1, -R2 ;  /* 0x000000018181c824 */ /* 0x000fe200078e0a02 */
[----:B------:R-:W-:Y:S01]  /*4200*/  ISETP.GT.U32.AND P4, PT, R2, R131, PT ;  /* 0x000000830200720c */ /* 0x000fe20003f84070 */
[----:B------:R-:W-:Y:S01]  /*4210*/  VIADD R13, R0, 0x45 ;  /* 0x00000045000d7836 */ /* 0x000fe20000000000 */
[----:B------:R-:W-:Y:S01]  /*4220*/  ISETP.GT.U32.AND P6, PT, R2, R132, PT ;  /* 0x000000840200720c */ /* 0x000fe20003fc4070 */
[----:B------:R-:W-:-:S03]  /*4230*/  IMAD.HI.U32 R6, R9, R134, RZ ;  /* 0x0000008609067227 */ /* 0x000fc600078e00ff */
[----:B------:R-:W-:Y:S01]  /*4240*/  IABS R133, R13 ;  /* 0x0000000d00857213 */ /* 0x000fe20000000000 */
[----:B------:R-:W-:Y:S02]  /*4250*/  IMAD.MOV R11, RZ, RZ, -R6 ;  /* 0x000000ffff0b7224 */ /* 0x000fe400078e0a06 */
[C---:B------:R-:W-:Y:S02]  /*4260*/  VIADD R6, R0.reuse, 0x47 ;  /* 0x0000004700067836 */ /* 0x040fe40000000000 */
[----:B------:R-:W-:Y:S02]  /*4270*/  VIADD R7, R0, 0x48 ;  /* 0x0000004800077836 */ /* 0x000fe40000000000 */
[--C-:B------:R-:W-:Y:S01]  /*4280*/  @!P0 IMAD.IADD R128, R128, 0x1, -R2.reuse ;  /* 0x0000000180808824 */ /* 0x100fe200078e0a02 */
[----:B------:R-:W-:Y:S01]  /*4290*/  IABS R135, R6 ;  /* 0x0000000600877213 */ /* 0x000fe20000000000 */
[--C-:B------:R-:W-:Y:S01]  /*42a0*/  @!P4 IMAD.IADD R131, R131, 0x1, -R2.reuse ;  /* 0x000000018383c824 */ /* 0x100fe200078e0a02 */
[----:B------:R-:W-:Y:S01]  /*42b0*/  IABS R136, R7 ;  /* 0x0000000700887213 */ /* 0x000fe20000000000 */
[----:B------:R-:W-:Y:S01]  /*42c0*/  @!P6 IMAD.IADD R132, R132, 0x1, -R2 ;  /* 0x000000018484e824 */ /* 0x000fe200078e0a02 */
[----:B------:R-:W-:Y:S01]  /*42d0*/  ISETP.GT.U32.AND P4, PT, R2, R130, PT ;  /* 0x000000820200720c */ /* 0x000fe20003f84070 */
[----:B------:R-:W-:Y:S01]  /*42e0*/  IMAD.HI.U32 R5, R9, R133, RZ ;  /* 0x0000008509057227 */ /* 0x000fe200078e00ff */
[----:B------:R-:W-:-:S02]  /*42f0*/  ISETP.GE.AND P0, PT, R10, RZ, PT ;  /* 0x000000ff0a00720c */ /* 0x000fc40003f06270 */
[C---:B------:R-:W-:Y:S01]  /*4300*/  ISETP.GT.U32.AND P6, PT, R2.reuse, R132, PT ;  /* 0x000000840200720c */ /* 0x040fe20003fc4070 */
[----:B------:R-:W-:Y:S01]  /*4310*/  @!P1 IMAD.MOV R128, RZ, RZ, -R128 ;  /* 0x000000ffff809224 */ /* 0x000fe200078e0a80 */
[----:B------:R-:W-:Y:S01]  /*4320*/  ISETP.GT.U32.AND P1, PT, R2, R131, PT ;  /* 0x000000830200720c */ /* 0x000fe20003f24070 */
[----:B------:R-:W-:Y:S02]  /*4330*/  IMAD.MOV R5, RZ, RZ, -R5 ;  /* 0x000000ffff057224 */ /* 0x000fe400078e0a05 */
[----:B------:R-:W-:-:S04]  /*4340*/  IMAD.HI.U32 R3, R9, R135, RZ ;  /* 0x0000008709037227 */ /* 0x000fc800078e00ff */
[----:B------:R-:W-:-:S04]  /*4350*/  IMAD.HI.U32 R4, R9, R136, RZ ;  /* 0x0000008809047227 */ /* 0x000fc800078e00ff */
[C---:B------:R-:W-:Y:S02]  /*4360*/  IMAD R133, R2.reuse, R5, R133 ;  /* 0x0000000502857224 */ /* 0x040fe400078e0285 */
[----:B------:R-:W-:Y:S02]  /*4370*/  IMAD R134, R2, R11, R134 ;  /* 0x0000000b02867224 */ /* 0x000fe400078e0286 */
[----:B------:R-:W-:Y:S02]  /*4380*/  IMAD.MOV R3, RZ, RZ, -R3 ;  /* 0x000000ffff037224 */ /* 0x000fe400078e0a03 */
[----:B------:R-:W-:Y:S02]  /*4390*/  IMAD.MOV R5, RZ, RZ, -R4 ;  /* 0x000000ffff057224 */ /* 0x000fe400078e0a04 */
[----:B------:R-:W-:Y:S01]  /*43a0*/  @!P4 IMAD.IADD R130, R130, 0x1, -R2 ;  /* 0x000000018282c824 */ /* 0x000fe200078e0a02 */
[C---:B------:R-:W-:Y:S01]  /*43b0*/  ISETP.GT.U32.AND P4, PT, R2.reuse, R134, PT ;  /* 0x000000860200720c */ /* 0x040fe20003f84070 */
[----:B------:R-:W-:-:S02]  /*43c0*/  IMAD R135, R2, R3, R135 ;  /* 0x0000000302877224 */ /* 0x000fc400078e0287 */
[C---:B------:R-:W-:Y:S02]  /*43d0*/  IMAD R136, R2.reuse, R5, R136 ;  /* 0x0000000502887224 */ /* 0x040fe400078e0288 */
[----:B------:R-:W-:Y:S01]  /*43e0*/  @!P2 IMAD.MOV R129, RZ, RZ, -R129 ;  /* 0x000000ffff81a224 */ /* 0x000fe200078e0a81 */
[C---:B------:R-:W-:Y:S01]  /*43f0*/  ISETP.GT.U32.AND P2, PT, R2.reuse, R133, PT ;  /* 0x000000850200720c */ /* 0x040fe20003f44070 */
[--C-:B------:R-:W-:Y:S01]  /*4400*/  @!P1 IMAD.IADD R131, R131, 0x1, -R2.reuse ;  /* 0x0000000183839824 */ /* 0x100fe200078e0a02 */
[----:B------:R-:W-:Y:S01]  /*4410*/  ISETP.GT.U32.AND P1, PT, R2, R135, PT ;  /* 0x000000870200720c */ /* 0x000fe20003f24070 */
[--C-:B------:R-:W-:Y:S01]  /*4420*/  @!P6 IMAD.IADD R132, R132, 0x1, -R2.reuse ;  /* 0x000000018484e824 */ /* 0x100fe200078e0a02 */
[----:B------:R-:W-:Y:S01]  /*4430*/  ISETP.GT.U32.AND P6, PT, R2, R136, PT ;  /* 0x000000880200720c */ /* 0x000fe20003fc4070 */
[----:B------:R-:W-:Y:S02]  /*4440*/  VIADD R11, R0, 0x4a ;  /* 0x0000004a000b7836 */ /* 0x000fe40000000000 */
[----:B------:R-:W-:Y:S01]  /*4450*/  @!P4 IMAD.IADD R134, R134, 0x1, -R2 ;  /* 0x000000018686c824 */ /* 0x000fe200078e0a02 */
[----:B------:R-:W-:Y:S01]  /*4460*/  ISETP.GE.AND P4, PT, R14, RZ, PT ;  /* 0x000000ff0e00720c */ /* 0x000fe20003f86270 */
[----:B------:R-:W-:Y:S01]  /*4470*/  VIADD R10, R0, 0x49 ;  /* 0x00000049000a7836 */ /* 0x000fe20000000000 */
[----:B------:R-:W-:Y:S01]  /*4480*/  IABS R138, R11 ;  /* 0x0000000b008a7213 */ /* 0x000fe20000000000 */
[----:B------:R-:W-:-:S02]  /*4490*/  @!P5 IMAD.MOV R130, RZ, RZ, -R130 ;  /* 0x000000ffff82d224 */ /* 0x000fc400078e0a82 */
[----:B------:R-:W-:Y:S01]  /*44a0*/  @!P2 IADD3 R133, PT, PT, R133, -R2, RZ ;  /* 0x800000028585a210 */ /* 0x000fe20007ffe0ff */
[----:B------:R-:W-:Y:S01]  /*44b0*/  VIADD R14, R0, 0x4c ;  /* 0x0000004c000e7836 */ /* 0x000fe20000000000 */
[----:B------:R-:W-:Y:S01]  /*44c0*/  IABS R137, R10 ;  /* 0x0000000a00897213 */ /* 0x000fe20000000000 */
[--C-:B------:R-:W-:Y:S01]  /*44d0*/  @!P1 IMAD.IADD R135, R135, 0x1, -R2.reuse ;  /* 0x0000000187879824 */ /* 0x100fe200078e0a02 */
[----:B------:R-:W-:Y:S01]  /*44e0*/  ISETP.GT.U32.AND P1, PT, R2, R133, PT ;  /* 0x000000850200720c */ /* 0x000fe20003f24070 */
[----:B------:R-:W-:Y:S01]  /*44f0*/  @!P6 IMAD.IADD R136, R136, 0x1, -R2 ;  /* 0x000000018888e824 */ /* 0x000fe200078e0a02 */
[C---:B------:R-:W-:Y:S01]  /*4500*/  ISETP.GT.U32.AND P6, PT, R2.reuse, R134, PT ;  /* 0x000000860200720c */ /* 0x040fe20003fc4070 */
[----:B------:R-:W-:Y:S01]  /*4510*/  IMAD.HI.U32 R4, R9, R138, RZ ;  /* 0x0000008a09047227 */ /* 0x000fe200078e00ff */
[----:B------:R-:W-:Y:S02]  /*4520*/  ISETP.GE.AND P2, PT, R13, RZ, PT ;  /* 0x000000ff0d00720c */ /* 0x000fe40003f46270 */
[----:B------:R-:W-:Y:S01]  /*4530*/  ISETP.GT.U32.AND P5, PT, R2, R135, PT ;  /* 0x000000870200720c */ /* 0x000fe20003fa4070 */
[----:B------:R-:W-:Y:S01]  /*4540*/  IMAD.MOV R5, RZ, RZ, -R4 ;  /* 0x000000ffff057224 */ /* 0x000fe200078e0a04 */
[----:B------:R-:W-:Y:S01]  /*4550*/  IABS R140, R14 ;  /* 0x0000000e008c7213 */ /* 0x000fe20000000000 */
[----:B------:R-:W-:-:S02]  /*4560*/  VIADD R13, R0, 0x4b ;  /* 0x0000004b000d7836 */ /* 0x000fc40000000000 */
[----:B------:R-:W-:-:S03]  /*4570*/  IMAD.HI.U32 R3, R9, R137, RZ ;  /* 0x0000008909037227 */ /* 0x000fc600078e00ff */
[----:B------:R-:W-:Y:S01]  /*4580*/  IABS R139, R13 ;  /* 0x0000000d008b7213 */ /* 0x000fe20000000000 */
[C---:B------:R-:W-:Y:S02]  /*4590*/  IMAD R138, R2.reuse, R5, R138 ;  /* 0x00000005028a7224 */ /* 0x040fe400078e028a */
[----:B------:R-:W-:Y:S02]  /*45a0*/  IMAD.MOV R3, RZ, RZ, -R3 ;  /* 0x000000ffff037224 */ /* 0x000fe400078e0a03 */
[----:B------:R-:W-:Y:S01]  /*45b0*/  @!P3 IMAD.MOV R131, RZ, RZ, -R131 ;  /* 0x000000ffff83b224 */ /* 0x000fe200078e0a83 */
[----:B------:R-:W-:Y:S01]  /*45c0*/  ISETP.GT.U32.AND P3, PT, R2, R136, PT ;  /* 0x000000880200720c */ /* 0x000fe20003f64070 */
[--C-:B------:R-:W-:Y:S01]  /*45d0*/  @!P1 IMAD.IADD R133, R133, 0x1, -R2.reuse ;  /* 0x0000000185859824 */ /* 0x100fe200078e0a02 */
[----:B------:R-:W-:Y:S01]  /*45e0*/  ISETP.GE.AND P1, PT, R6, RZ, PT ;  /* 0x000000ff0600720c */ /* 0x000fe20003f26270 */
[----:B------:R-:W-:Y:S01]  /*45f0*/  @!P6 IMAD.IADD R134, R134, 0x1, -R2 ;  /* 0x000000018686e824 */ /* 0x000fe200078e0a02 */
[C---:B------:R-:W-:Y:S01]  /*4600*/  ISETP.GT.U32.AND P6, PT, R2.reuse, R138, PT ;  /* 0x0000008a0200720c */ /* 0x040fe20003fc4070 */
[----:B------:R-:W-:-:S02]  /*4610*/  IMAD R137, R2, R3, R137 ;  /* 0x0000000302897224 */ /* 0x000fc400078e0289 */
[----:B------:R-:W-:-:S04]  /*4620*/  IMAD.HI.U32 R3, R9, R139, RZ ;  /* 0x0000008b09037227 */ /* 0x000fc800078e00ff */
[----:B------:R-:W-:Y:S01]  /*4630*/  @!P5 IMAD.IADD R135, R135, 0x1, -R2 ;  /* 0x000000018787d824 */ /* 0x000fe200078e0a02 */
[----:B------:R-:W-:Y:S01]  /*4640*/  ISETP.GE.AND P5, PT, R7, RZ, PT ;  /* 0x000000ff0700720c */ /* 0x000fe20003fa6270 */
[----:B------:R-:W-:Y:S01]  /*4650*/  IMAD.HI.U32 R4, R9, R140, RZ ;  /* 0x0000008c09047227 */ /* 0x000fe200078e00ff */
[----:B------:R-:W-:Y:S02]  /*4660*/  @!P3 IADD3 R136, PT, PT, R136, -R2, RZ ;  /* 0x800000028888b210 */ /* 0x000fe40007ffe0ff */
[----:B------:R-:W-:Y:S01]  /*4670*/  ISETP.GE.AND P3, PT, R10, RZ, PT ;  /* 0x000000ff0a00720c */ /* 0x000fe20003f66270 */
[----:B------:R-:W-:Y:S02]  /*4680*/  IMAD.MOV R3, RZ, RZ, -R3 ;  /* 0x000000ffff037224 */ /* 0x000fe400078e0a03 */
[----:B------:R-:W-:Y:S01]  /*4690*/  @!P0 IMAD.MOV R132, RZ, RZ, -R132 ;  /* 0x000000ffff848224 */ /* 0x000fe200078e0a84 */
[----:B------:R-:W-:Y:S01]  /*46a0*/  ISETP.GT.U32.AND P0, PT, R2, R137, PT ;  /* 0x000000890200720c */ /* 0x000fe20003f04070 */
[----:B------:R-:W-:-:S02]  /*46b0*/  IMAD.MOV R5, RZ, RZ, -R4 ;  /* 0x000000ffff057224 */ /* 0x000fc400078e0a04 */
[----:B------:R-:W-:Y:S02]  /*46c0*/  IMAD R139, R2, R3, R139 ;  /* 0x00000003028b7224 */ /* 0x000fe400078e028b */
[----:B------:R-:W-:Y:S01]  /*46d0*/  @!P6 IMAD.IADD R138, R138, 0x1, -R2 ;  /* 0x000000018a8ae824 */ /* 0x000fe200078e0a02 */
[----:B------:R-:W-:Y:S01]  /*46e0*/  ISETP.GE.AND P6, PT, R13, RZ, PT ;  /* 0x000000ff0d00720c */ /* 0x000fe20003fc6270 */
[C---:B------:R-:W-:Y:S02]  /*46f0*/  IMAD R140, R2.reuse, R5, R140 ;  /* 0x00000005028c7224 */ /* 0x040fe400078e028c */
[----:B------:R-:W-:Y:S01]  /*4700*/  @!P1 IMAD.MOV R135, RZ, RZ, -R135 ;  /* 0x000000ffff879224 */ /* 0x000fe200078e0a87 */
[C---:B------:R-:W-:Y:S01]  /*4710*/  ISETP.GT.U32.AND P1, PT, R2.reuse, R139, PT ;  /* 0x0000008b0200720c */ /* 0x040fe20003f24070 */
[----:B------:R-:W-:Y:S01]  /*4720*/  @!P4 IMAD.MOV R134, RZ, RZ, -R134 ;  /* 0x000000ffff86c224 */ /* 0x000fe200078e0a86 */
[C---:B------:R-:W-:Y:S01]  /*4730*/  ISETP.GT.U32.AND P4, PT, R2.reuse, R138, PT ;  /* 0x0000008a0200720c */ /* 0x040fe20003f84070 */
[----:B------:R-:W-:Y:S01]  /*4740*/  @!P5 IMAD.MOV R136, RZ, RZ, -R136 ;  /* 0x000000ffff88d224 */ /* 0x000fe200078e0a88 */
[----:B------:R-:W-:Y:S01]  /*4750*/  ISETP.GT.U32.AND P5, PT, R2, R140, PT ;  /* 0x0000008c0200720c */ /* 0x000fe20003fa4070 */
[----:B------:R-:W-:Y:S01]  /*4760*/  @!P0 IMAD.IADD R137, R137, 0x1, -R2 ;  /* 0x0000000189898824 */ /* 0x000fe200078e0a02 */
[----:B------:R-:W-:Y:S01]  /*4770*/  ISETP.GE.AND P0, PT, R11, RZ, PT ;  /* 0x000000ff0b00720c */ /* 0x000fe20003f06270 */
[----:B------:R-:W-:-:S02]  /*4780*/  VIADD R3, R0, 0x4d ;  /* 0x0000004d00037836 */ /* 0x000fc40000000000 */
[----:B------:R-:W-:Y:S01]  /*4790*/  @!P2 IMAD.MOV R133, RZ, RZ, -R133 ;  /* 0x000000ffff85a224 */ /* 0x000fe200078e0a85 */
[----:B------:R-:W-:Y:S01]  /*47a0*/  ISETP.GT.U32.AND P2, PT, R2, R137, PT ;  /* 0x000000890200720c */ /* 0x000fe20003f44070 */
[----:B------:R-:W-:Y:S01]  /*47b0*/  VIADD R4, R0, 0x4e ;  /* 0x0000004e00047836 */ /* 0x000fe20000000000 */
[----:B------:R-:W-:Y:S01]  /*47c0*/  IABS R141, R3 ;  /* 0x00000003008d7213 */ /* 0x000fe20000000000 */
[--C-:B------:R-:W-:Y:S02]  /*47d0*/  @!P1 IMAD.IADD R139, R139, 0x1, -R2.reuse ;  /* 0x000000018b8b9824 */ /* 0x100fe400078e0a02 */
[----:B------:R-:W-:Y:S01]  /*47e0*/  @!P4 IADD3 R138, PT, PT, R138, -R2, RZ ;  /* 0x800000028a8ac210 */ /* 0x000fe20007ffe0ff */
[----:B------:R-:W-:Y:S01]  /*47f0*/  VIADD R6, R0, 0x4f ;  /* 0x0000004f00067836 */ /* 0x000fe20000000000 */
[----:B------:R-:W-:Y:S01]  /*4800*/  ISETP.GE.AND P4, PT, R3, RZ, PT ;  /* 0x000000ff0300720c */ /* 0x000fe20003f86270 */
[----:B------:R-:W-:Y:S01]  /*4810*/  @!P5 IMAD.IADD R140, R140, 0x1, -R2 ;  /* 0x000000018c8cd824 */ /* 0x000fe200078e0a02 */
[----:B------:R-:W-:Y:S01]  /*4820*/  ISETP.GT.U32.AND P5, PT, R2, R139, PT ;  /* 0x0000008b0200720c */ /* 0x000fe20003fa4070 */
[----:B------:R-:W-:Y:S01]  /*4830*/  IMAD.HI.U32 R3, R9, R141, RZ ;  /* 0x0000008d09037227 */ /* 0x000fe200078e00ff */
[----:B------:R-:W-:-:S02]  /*4840*/  IABS R142, R4 ;  /* 0x00000004008e7213 */ /* 0x000fc40000000000 */
[----:B------:R-:W-:Y:S01]  /*4850*/  ISETP.GE.AND P1, PT, R4, RZ, PT ;  /* 0x000000ff0400720c */ /* 0x000fe20003f26270 */
[----:B------:R-:W-:Y:S01]  /*4860*/  IMAD.MOV R3, RZ, RZ, -R3 ;  /* 0x000000ffff037224 */ /* 0x000fe200078e0a03 */
[----:B------:R-:W-:Y:S01]  /*4870*/  IABS R143, R6 ;  /* 0x00000006008f7213 */ /* 0x000fe20000000000 */
[----:B------:R-:W-:Y:S01]  /*4880*/  @!P2 IMAD.IADD R137, R137, 0x1, -R2 ;  /* 0x000000018989a824 */ /* 0x000fe200078e0a02 */
[----:B------:R-:W-:Y:S01]  /*4890*/  ISETP.GE.AND P2, PT, R14, RZ, PT ;  /* 0x000000ff0e00720c */ /* 0x000fe20003f46270 */
[----:B------:R-:W-:Y:S02]  /*48a0*/  IMAD R141, R2, R3, R141 ;  /* 0x00000003028d7224 */ /* 0x000fe400078e028d */
[----:B------:R-:W-:-:S04]  /*48b0*/  IMAD.HI.U32 R4, R9, R142, RZ ;  /* 0x0000008e09047227 */ /* 0x000fc800078e00ff */
[----:B------:R-:W-:Y:S01]  /*48c0*/  @!P3 IMAD.MOV R137, RZ, RZ, -R137 ;  /* 0x000000ffff89b224 */ /* 0x000fe200078e0a89 */
[C---:B------:R-:W-:Y:S01]  /*48d0*/  ISETP.GT.U32.AND P3, PT, R2.reuse, R140, PT ;  /* 0x0000008c0200720c */ /* 0x040fe20003f64070 */
[----:B------:R-:W-:Y:S01]  /*48e0*/  @!P5 IMAD.IADD R139, R139, 0x1, -R2 ;  /* 0x000000018b8bd824 */ /* 0x000fe200078e0a02 */
[----:B------:R-:W-:Y:S01]  /*48f0*/  ISETP.GT.U32.AND P5, PT, R2, R141, PT ;  /* 0x0000008d0200720c */ /* 0x000fe20003fa4070 */
[----:B------:R-:W-:Y:S02]  /*4900*/  IMAD.MOV R5, RZ, RZ, -R4 ;  /* 0x000000ffff057224 */ /* 0x000fe400078e0a04 */
[----:B------:R-:W-:Y:S02]  /*4910*/  VIADD R3, R0, 0x50 ;  /* 0x0000005000037836 */ /* 0x000fe40000000000 */
[----:B------:R-:W-:Y:S02]  /*4920*/  IMAD R142, R2, R5, R142 ;  /* 0x00000005028e7224 */ /* 0x000fe400078e028e */
[----:B------:R-:W-:Y:S01]  /*4930*/  @!P6 IMAD.MOV R139, RZ, RZ, -R139 ;  /* 0x000000ffff8be224 */ /* 0x000fe200078e0a8b */
[----:B------:R-:W-:Y:S01]  /*4940*/  IABS R144, R3 ;  /* 0x0000000300907213 */ /* 0x000fe20000000000 */
[----:B------:R-:W-:Y:S01]  /*4950*/  VIADD R5, R0, 0x51 ;  /* 0x0000005100057836 */ /* 0x000fe20000000000 */
[----:B------:R-:W-:Y:S01]  /*4960*/  ISETP.GT.U32.AND P6, PT, R2, R142, PT ;  /* 0x0000008e0200720c */ /* 0x000fe20003fc4070 */
[--C-:B------:R-:W-:Y:S01]  /*4970*/  @!P3 IMAD.IADD R140, R140, 0x1, -R2.reuse ;  /* 0x000000018c8cb824 */ /* 0x100fe200078e0a02 */
[----:B------:R-:W-:Y:S01]  /*4980*/  ISETP.GE.AND P3, PT, R3, RZ, PT ;  /* 0x000000ff0300720c */ /* 0x000fe20003f66270 */
[----:B------:R-:W-:Y:S01]  /*4990*/  @!P5 IMAD.IADD R141, R141, 0x1, -R2 ;  /* 0x000000018d8dd824 */ /* 0x000fe200078e0a02 */
[----:B------:R-:W-:Y:S01]  /*49a0*/  IABS R145, R5 ;  /* 0x0000000500917213 */ /* 0x000fe20000000000 */
[----:B------:R-:W-:-:S03]  /*49b0*/  IMAD.HI.U32 R3, R9, R143, RZ ;  /* 0x0000008f09037227 */ /* 0x000fc600078e00ff */
[----:B------:R-:W-:Y:S01]  /*49c0*/  ISETP.GT.U32.AND P5, PT, R2, R141, PT ;  /* 0x0000008d0200720c */ /* 0x000fe20003fa4070 */
[----:B------:R-:W-:Y:S02]  /*49d0*/  IMAD.MOV R4, RZ, RZ, -R3 ;  /* 0x000000ffff047224 */ /* 0x000fe400078e0a03 */
[----:B------:R-:W-:-:S04]  /*49e0*/  IMAD.HI.U32 R3, R9, R144, RZ ;  /* 0x0000009009037227 */ /* 0x000fc800078e00ff */
[----:B------:R-:W-:Y:S01]  /*49f0*/  @!P0 IMAD.MOV R138, RZ, RZ, -R138 ;  /* 0x000000ffff8a8224 */ /* 0x000fe200078e0a8a */
[----:B------:R-:W-:Y:S01]  /*4a00*/  ISETP.GE.AND P0, PT, R6, RZ, PT ;  /* 0x000000ff0600720c */ /* 0x000fe20003f06270 */
[----:B------:R-:W-:Y:S01]  /*4a10*/  @!P6 IMAD.IADD R142, R142, 0x1, -R2 ;  /* 0x000000018e8ee824 */ /* 0x000fe200078e0a02 */
[----:B------:R-:W-:Y:S01]  /*4a20*/  IADD3 R6, PT, PT, R0, 0x52, RZ ;  /* 0x0000005200067810 */ /* 0x000fe20007ffe0ff */
[----:B------:R-:W-:Y:S02]  /*4a30*/  IMAD.MOV R3, RZ, RZ, -R3 ;  /* 0x000000ffff037224 */ /* 0x000fe400078e0a03 */
[C---:B------:R-:W-:Y:S01]  /*4a40*/  IMAD R143, R2.reuse, R4, R143 ;  /* 0x00000004028f7224 */ /* 0x040fe200078e028f */
[----:B------:R-:W-:Y:S01]  /*4a50*/  IABS R146, R6 ;  /* 0x0000000600927213 */ /* 0x000fe20000000000 */
[C---:B------:R-:W-:Y:S01]  /*4a60*/  IMAD R144, R2.reuse, R3, R144 ;  /* 0x0000000302907224 */ /* 0x040fe200078e0290 */
[----:B------:R-:W-:Y:S01]  /*4a70*/  ISETP.GT.U32.AND P6, PT, R2, R142, PT ;  /* 0x0000008e0200720c */ /* 0x000fe20003fc4070 */
[----:B------:R-:W-:-:S04]  /*4a80*/  IMAD.HI.U32 R3, R9, R145, RZ ;  /* 0x0000009109037227 */ /* 0x000fc800078e00ff */
[----:B------:R-:W-:Y:S01]  /*4a90*/  @!P5 IMAD.IADD R141, R141, 0x1, -R2 ;  /* 0x000000018d8dd824 */ /* 0x000fe200078e0a02 */
[----:B------:R-:W-:Y:S01]  /*4aa0*/  ISETP.GT.U32.AND P5, PT, R2, R143, PT ;  /* 0x0000008f0200720c */ /* 0x000fe20003fa4070 */
[----:B------:R-:W-:-:S04]  /*4ab0*/  IMAD.HI.U32 R4, R9, R146, RZ ;  /* 0x0000009209047227 */ /* 0x000fc800078e00ff */
[----:B------:R-:W-:Y:S02]  /*4ac0*/  IMAD.MOV R3, RZ, RZ, -R3 ;  /* 0x000000ffff037224 */ /* 0x000fe400078e0a03 */
[----:B------:R-:W-:Y:S01]  /*4ad0*/  @!P2 IMAD.MOV R140, RZ, RZ, -R140 ;  /* 0x000000ffff8ca224 */ /* 0x000fe200078e0a8c */
[----:B------:R-:W-:Y:S01]  /*4ae0*/  ISETP.GE.AND P2, PT, R5, RZ, PT ;  /* 0x000000ff0500720c */ /* 0x000fe20003f46270 */
[----:B------:R-:W-:Y:S01]  /*4af0*/  IMAD.MOV R5, RZ, RZ, -R4 ;  /* 0x000000ffff057224 */ /* 0x000fe200078e0a04 */
[----:B------:R-:W-:Y:S01]  /*4b00*/  @!P6 IADD3 R142, PT, PT, R142, -R2, RZ ;  /* 0x800000028e8ee210 */ /* 0x000fe20007ffe0ff */
[C---:B------:R-:W-:Y:S02]  /*4b10*/  IMAD R145, R2.reuse, R3, R145 ;  /* 0x0000000302917224 */ /* 0x040fe400078e0291 */
[----:B------:R-:W-:Y:S02]  /*4b20*/  IMAD R146, R2, R5, R146 ;  /* 0x0000000502927224 */ /* 0x000fe400078e0292 */
[----:B------:R-:W-:Y:S01]  /*4b30*/  VIADD R7, R0, 0x53 ;  /* 0x0000005300077836 */ /* 0x000fe20000000000 */
[C---:B------:R-:W-:Y:S01]  /*4b40*/  ISETP.GT.U32.AND P6, PT, R2.reuse, R145, PT ;  /* 0x000000910200720c */ /* 0x040fe20003fc4070 */
[----:B------:R-:W-:Y:S01]  /*4b50*/  @!P5 IMAD.IADD R143, R143, 0x1, -R2 ;  /* 0x000000018f8fd824 */ /* 0x000fe200078e0a02 */
[----:B------:R-:W-:Y:S01]  /*4b60*/  ISETP.GT.U32.AND P5, PT, R2, R146, PT ;  /* 0x000000920200720c */ /* 0x000fe20003fa4070 */
[----:B------:R-:W-:Y:S01]  /*4b70*/  @!P4 IMAD.MOV R141, RZ, RZ, -R141 ;  /* 0x000000ffff8dc224 */ /* 0x000fe200078e0a8d */
[----:B------:R-:W-:Y:S01]  /*4b80*/  IABS R147, R7 ;  /* 0x0000000700937213 */ /* 0x000fe20000000000 */
[----:B------:R-:W-:Y:S01]  /*4b90*/  VIADD R10, R0, 0x54 ;  /* 0x00000054000a7836 */ /* 0x000fe20000000000 */
[----:B------:R-:W-:Y:S01]  /*4ba0*/  ISETP.GT.U32.AND P4, PT, R2, R144, PT ;  /* 0x000000900200720c */ /* 0x000fe20003f84070 */
[----:B------:R-:W-:-:S02]  /*4bb0*/  VIADD R11, R0, 0x55 ;  /* 0x00000055000b7836 */ /* 0x000fc40000000000 */
[----:B------:R-:W-:Y:S01]  /*4bc0*/  IMAD.HI.U32 R3, R9, R147, RZ ;  /* 0x0000009309037227 */ /* 0x000fe200078e00ff */
[----:B------:R-:W-:Y:S02]  /*4bd0*/  IABS R148, R10 ;  /* 0x0000000a00947213 */ /* 0x000fe40000000000 */
[----:B------:R-:W-:Y:S01]  /*4be0*/  IABS R149, R11 ;  /* 0x0000000b00957213 */ /* 0x000fe20000000000 */
[--C-:B------:R-:W-:Y:S02]  /*4bf0*/  @!P6 IMAD.IADD R145, R145, 0x1, -R2.reuse ;  /* 0x000000019191e824 */ /* 0x100fe400078e0a02 */
[----:B------:R-:W-:Y:S02]  /*4c00*/  IMAD.MOV R3, RZ, RZ, -R3 ;  /* 0x000000ffff037224 */ /* 0x000fe400078e0a03 */
[----:B------:R-:W-:Y:S01]  /*4c10*/  @!P5 IMAD.IADD R146, R146, 0x1, -R2 ;  /* 0x000000019292d824 */ /* 0x000fe200078e0a02 */
[C---:B------:R-:W-:Y:S01]  /*4c20*/  ISETP.GT.U32.AND P5, PT, R2.reuse, R145, PT ;  /* 0x000000910200720c */ /* 0x040fe20003fa4070 */
[----:B------:R-:W-:-:S02]  /*4c30*/  IMAD R147, R2, R3, R147 ;  /* 0x0000000302937224 */ /* 0x000fc400078e0293 */
[----:B------:R-:W-:-:S04]  /*4c40*/  IMAD.HI.U32 R3, R9, R148, RZ ;  /* 0x0000009409037227 */ /* 0x000fc800078e00ff */
[----:B------:R-:W-:Y:S01]  /*4c50*/  @!P4 IMAD.IADD R144, R144, 0x1, -R2 ;  /* 0x000000019090c824 */ /* 0x000fe200078e0a02 */
[----:B------:R-:W-:Y:S01]  /*4c60*/  ISETP.GT.U32.AND P4, PT, R2, R143, PT ;  /* 0x0000008f0200720c */ /* 0x000fe20003f84070 */
[----:B------:R-:W-:Y:S02]  /*4c70*/  IMAD.MOV R3, RZ, RZ, -R3 ;  /* 0x000000ffff037224 */ /* 0x000fe400078e0a03 */
[----:B------:R-:W-:Y:S01]  /*4c80*/  VIADD R13, R0, 0x56 ;  /* 0x00000056000d7836 */ /* 0x000fe20000000000 */
[C---:B------:R-:W-:Y:S01]  /*4c90*/  ISETP.GT.U32.AND P6, PT, R2.reuse, R144, PT ;  /* 0x000000900200720c */ /* 0x040fe20003fc4070 */
[C---:B------:R-:W-:Y:S02]  /*4ca0*/  IMAD R148, R2.reuse, R3, R148 ;  /* 0x0000000302947224 */ /* 0x040fe400078e0294 */
[----:B------:R-:W-:Y:S01]  /*4cb0*/  @!P5 IMAD.IADD R145, R145, 0x1, -R2 ;  /* 0x000000019191d824 */ /* 0x000fe200078e0a02 */
[----:B------:R-:W-:Y:S01]  /*4cc0*/  IABS R150, R13 ;  /* 0x0000000d00967213 */ /* 0x000fe20000000000 */
[----:B------:R-:W-:Y:S01]  /*4cd0*/  IMAD.HI.U32 R3, R9, R149, RZ ;  /* 0x0000009509037227 */ /* 0x000fe200078e00ff */
[----:B------:R-:W-:-:S02]  /*4ce0*/  ISETP.GT.U32.AND P5, PT, R2, R148, PT ;  /* 0x000000940200720c */ /* 0x000fc40003fa4070 */
[----:B------:R-:W-:Y:S01]  /*4cf0*/  @!P2 IADD3 R145, PT, PT, -R145, RZ, RZ ;  /* 0x000000ff9191a210 */ /* 0x000fe20007ffe1ff */
[----:B------:R-:W-:Y:S01]  /*4d00*/  IMAD.MOV R3, RZ, RZ, -R3 ;  /* 0x000000ffff037224 */ /* 0x000fe200078e0a03 */
[----:B------:R-:W-:Y:S01]  /*4d10*/  ISETP.GE.AND P2, PT, R11, RZ, PT ;  /* 0x000000ff0b00720c */ /* 0x000fe20003f46270 */
[----:B------:R-:W-:Y:S01]  /*4d20*/  @!P1 IMAD.MOV R142, RZ, RZ, -R142 ;  /* 0x000000ffff8e9224 */ /* 0x000fe200078e0a8e */
[C---:B------:R-:W-:Y:S01]  /*4d30*/  ISETP.GT.U32.AND P1, PT, R2.reuse, R146, PT ;  /* 0x000000920200720c */ /* 0x040fe20003f24070 */
[----:B------:R-:W-:Y:S01]  /*4d40*/  IMAD R149, R2, R3, R149 ;  /* 0x0000000302957224 */ /* 0x000fe200078e0295 */
[----:B------:R-:W-:Y:S01]  /*4d50*/  @!P6 IADD3 R144, PT, PT, R144, -R2, RZ ;  /* 0x800000029090e210 */ /* 0x000fe20007ffe0ff */
[--C-:B------:R-:W-:Y:S01]  /*4d60*/  @!P4 IMAD.IADD R143, R143, 0x1, -R2.reuse ;  /* 0x000000018f8fc824 */ /* 0x100fe200078e0a02 */
[----:B------:R-:W-:Y:S01]  /*4d70*/  ISETP.GE.AND P6, PT, R6, RZ, PT ;  /* 0x000000ff0600720c */ /* 0x000fe20003fc6270 */
[----:B------:R-:W-:Y:S01]  /*4d80*/  VIADD R6, R0, 0x57 ;  /* 0x0000005700067836 */ /* 0x000fe20000000000 */
[----:B------:R-:W-:Y:S01]  /*4d90*/  ISETP.GT.U32.AND P4, PT, R2, R147, PT ;  /* 0x000000930200720c */ /* 0x000fe20003f84070 */
[----:B------:R-:W-:-:S02]  /*4da0*/  @!P5 IMAD.IADD R148, R148, 0x1, -R2 ;  /* 0x000000019494d824 */ /* 0x000fc400078e0a02 */
[C---:B------:R-:W-:Y:S01]  /*4db0*/  IMAD.HI.U32 R4, R9.reuse, R150, RZ ;  /* 0x0000009609047227 */ /* 0x040fe200078e00ff */
[----:B------:R-:W-:Y:S02]  /*4dc0*/  IABS R151, R6 ;  /* 0x0000000600977213 */ /* 0x000fe40000000000 */
[----:B------:R-:W-:Y:S01]  /*4dd0*/  ISETP.GT.U32.AND P5, PT, R2, R148, PT ;  /* 0x000000940200720c */ /* 0x000fe20003fa4070 */
[----:B------:R-:W-:Y:S02]  /*4de0*/  IMAD.MOV R5, RZ, RZ, -R4 ;  /* 0x000000ffff057224 */ /* 0x000fe400078e0a04 */
[----:B------:R-:W-:-:S04]  /*4df0*/  IMAD.HI.U32 R3, R9, R151, RZ ;  /* 0x0000009709037227 */ /* 0x000fc800078e00ff */
[----:B------:R-:W-:Y:S02]  /*4e00*/  IMAD.MOV R3, RZ, RZ, -R3 ;  /* 0x000000ffff037224 */ /* 0x000fe400078e0a03 */
[----:B------:R-:W-:Y:S02]  /*4e10*/  VIADD R4, R0, 0x58 ;  /* 0x0000005800047836 */ /* 0x000fe40000000000 */
[----:B------:R-:W-:Y:S02]  /*4e20*/  IMAD R151, R2, R3, R151 ;  /* 0x0000000302977224 */ /* 0x000fe400078e0297 */
[--C-:B------:R-:W-:Y:S01]  /*4e30*/  @!P5 IMAD.IADD R148, R148, 0x1, -R2.reuse ;  /* 0x000000019494d824 */ /* 0x100fe200078e0a02 */
[----:B------:R-:W-:Y:S01]  /*4e40*/  IABS R152, R4 ;  /* 0x0000000400987213 */ /* 0x000fe20000000000 */
[--C-:B------:R-:W-:Y:S01]  /*4e50*/  @!P1 IMAD.IADD R146, R146, 0x1, -R2.reuse ;  /* 0x0000000192929824 */ /* 0x100fe200078e0a02 */
[----:B------:R-:W-:Y:S01]  /*4e60*/  ISETP.GT.U32.AND P5, PT, R2, R151, PT ;  /* 0x000000970200720c */ /* 0x000fe20003fa4070 */
[----:B------:R-:W-:Y:S01]  /*4e70*/  @!P4 IMAD.IADD R147, R147, 0x1, -R2 ;  /* 0x000000019393c824 */ /* 0x000fe200078e0a02 */
[----:B------:R-:W-:Y:S01]  /*4e80*/  ISETP.GE.AND P1, PT, R7, RZ, PT ;  /* 0x000000ff0700720c */ /* 0x000fe20003f26270 */
[----:B------:R-:W-:Y:S01]  /*4e90*/  VIADD R7, R0, 0x59 ;  /* 0x0000005900077836 */ /* 0x000fe20000000000 */
[----:B------:R-:W-:Y:S01]  /*4ea0*/  ISETP.GE.AND P4, PT, R10, RZ, PT ;  /* 0x000000ff0a00720c */ /* 0x000fe20003f86270 */
[----:B------:R-:W-:-:S02]  /*4eb0*/  IMAD R150, R2, R5, R150 ;  /* 0x0000000502967224 */ /* 0x000fc400078e0296 */
[----:B------:R-:W-:Y:S01]  /*4ec0*/  IMAD.HI.U32 R3, R9, R152, RZ ;  /* 0x0000009809037227 */ /* 0x000fe200078e00ff */
[----:B------:R-:W-:-:S03]  /*4ed0*/  IABS R153, R7 ;  /* 0x0000000700997213 */ /* 0x000fc60000000000 */
[----:B------:R-:W-:Y:S01]  /*4ee0*/  @!P0 IMAD.MOV R143, RZ, RZ, -R143 ;  /* 0x000000ffff8f8224 */ /* 0x000fe200078e0a8f */
[C---:B------:R-:W-:Y:S01]  /*4ef0*/  ISETP.GT.U32.AND P0, PT, R2.reuse, R147, PT ;  /* 0x000000930200720c */ /* 0x040fe20003f04070 */
[----:B------:R-:W-:Y:S02]  /*4f00*/  @!P5 IMAD.IADD R151, R151, 0x1, -R2 ;  /* 0x000000019797d824 */ /* 0x000fe400078e0a02 */
[----:B------:R-:W-:Y:S01]  /*4f10*/  @!P6 IMAD.MOV R146, RZ, RZ, -R146 ;  /* 0x000000ffff92e224 */ /* 0x000fe200078e0a92 */
[C---:B------:R-:W-:Y:S01]  /*4f20*/  ISETP.GT.U32.AND P6, PT, R2.reuse, R150, PT ;  /* 0x000000960200720c */ /* 0x040fe20003fc4070 */
[----:B------:R-:W-:Y:S01]  /*4f30*/  @!P3 IMAD.MOV R144, RZ, RZ, -R144 ;  /* 0x000000ffff90b224 */ /* 0x000fe200078e0a90 */
[C---:B------:R-:W-:Y:S01]  /*4f40*/  ISETP.GT.U32.AND P3, PT, R2.reuse, R149, PT ;  /* 0x000000950200720c */ /* 0x040fe20003f64070 */
[----:B------:R-:W-:Y:S01]  /*4f50*/  IMAD.MOV R5, RZ, RZ, -R3 ;  /* 0x000000ffff057224 */ /* 0x000fe200078e0a03 */
[----:B------:R-:W-:Y:S01]  /*4f60*/  ISETP.GT.U32.AND P5, PT, R2, R151, PT ;  /* 0x000000970200720c */ /* 0x000fe20003fa4070 */
[----:B------:R-:W-:-:S04]  /*4f70*/  IMAD.HI.U32 R3, R9, R153, RZ ;  /* 0x0000009909037227 */ /* 0x000fc800078e00ff */
[--C-:B------:R-:W-:Y:S01]  /*4f80*/  @!P0 IMAD.IADD R147, R147, 0x1, -R2.reuse ;  /* 0x0000000193938824 */ /* 0x100fe200078e0a02 */
[----:B------:R-:W-:Y:S01]  /*4f90*/  IADD3 R3, PT, PT, -R3, RZ, RZ ;  /* 0x000000ff03037210 */ /* 0x000fe20007ffe1ff */
[----:B------:R-:W-:Y:S01]  /*4fa0*/  VIADD R10, R0, 0x5b ;  /* 0x0000005b000a7836 */ /* 0x000fe20000000000 */
[----:B------:R-:W-:Y:S01]  /*4fb0*/  ISETP.GE.AND P0, PT, R13, RZ, PT ;  /* 0x000000ff0d00720c */ /* 0x000fe20003f06270 */
[--C-:B------:R-:W-:Y:S02]  /*4fc0*/  @!P6 IMAD.IADD R150, R150, 0x1, -R2.reuse ;  /* 0x000000019696e824 */ /* 0x100fe400078e0a02 */
[----:B------:R-:W-:Y:S01]  /*4fd0*/  IMAD R153, R2, R3, R153 ;  /* 0x0000000302997224 */ /* 0x000fe200078e0299 */
[----:B------:R-:W-:Y:S01]  /*4fe0*/  IABS R155, R10 ;  /* 0x0000000a009b7213 */ /* 0x000fe20000000000 */
[--C-:B------:R-:W-:Y:S01]  /*4ff0*/  @!P3 IMAD.IADD R149, R149, 0x1, -R2.reuse ;  /* 0x000000019595b824 */ /* 0x100fe200078e0a02 */
[----:B------:R-:W-:Y:S01]  /*5000*/  ISETP.GE.AND P3, PT, R6, RZ, PT ;  /* 0x000000ff0600720c */ /* 0x000fe20003f66270 */
[----:B------:R-:W-:Y:S01]  /*5010*/  @!P5 IMAD.IADD R151, R151, 0x1, -R2 ;  /* 0x000000019797d824 */ /* 0x000fe200078e0a02 */
[----:B------:R-:W-:Y:S01]  /*5020*/  ISETP.GT.U32.AND P5, PT, R2, R153, PT ;  /* 0x000000990200720c */ /* 0x000fe20003fa4070 */
[----:B------:R-:W-:Y:S01]  /*5030*/  VIADD R6, R0, 0x5a ;  /* 0x0000005a00067836 */ /* 0x000fe20000000000 */
[C---:B------:R-:W-:Y:S01]  /*5040*/  ISETP.GT.U32.AND P6, PT, R2.reuse, R149, PT ;  /* 0x000000950200720c */ /* 0x040fe20003fc4070 */
[----:B------:R-:W-:Y:S01]  /*5050*/  @!P1 IMAD.MOV R147, RZ, RZ, -R147 ;  /* 0x000000ffff939224 */ /* 0x000fe200078e0a93 */
[C---:B------:R-:W-:Y:S01]  /*5060*/  ISETP.GT.U32.AND P1, PT, R2.reuse, R150, PT ;  /* 0x000000960200720c */ /* 0x040fe20003f24070 */
[----:B------:R-:W-:Y:S01]  /*5070*/  IMAD R152, R2, R5, R152 ;  /* 0x0000000502987224 */ /* 0x000fe200078e0298 */
[----:B------:R-:W-:Y:S01]  /*5080*/  IABS R154, R6 ;  /* 0x00000006009a7213 */ /* 0x000fe20000000000 */
[----:B------:R-:W-:-:S02]  /*5090*/  VIADD R5, R0, 0x5c ;  /* 0x0000005c00057836 */ /* 0x000fc40000000000 */
[----:B------:R-:W-:Y:S02]  /*50a0*/  @!P4 IMAD.MOV R148, RZ, RZ, -R148 ;  /* 0x000000ffff94c224 */ /* 0x000fe400078e0a94 */
[----:B------:R-:W-:Y:S01]  /*50b0*/  IMAD.HI.U32 R3, R9, R154, RZ ;  /* 0x0000009a09037227 */ /* 0x000fe200078e00ff */
[----:B------:R-:W-:-:S03]  /*50c0*/  IABS R156, R5 ;  /* 0x00000005009c7213 */ /* 0x000fc60000000000 */
[--C-:B------:R-:W-:Y:S02]  /*50d0*/  @!P5 IMAD.IADD R153, R153, 0x1, -R2.reuse ;  /* 0x000000019999d824 */ /* 0x100fe400078e0a02 */
[--C-:B------:R-:W-:Y:S01]  /*50e0*/  @!P1 IMAD.IADD R150, R150, 0x1, -R2.reuse ;  /* 0x0000000196969824 */ /* 0x100fe200078e0a02 */
[----:B------:R-:W-:Y:S01]  /*50f0*/  ISETP.GE.AND P1, PT, R4, RZ, PT ;  /* 0x000000ff0400720c */ /* 0x000fe20003f26270 */
[----:B------:R-:W-:Y:S01]  /*5100*/  IMAD.MOV R3, RZ, RZ, -R3 ;  /* 0x000000ffff037224 */ /* 0x000fe200078e0a03 */
[C---:B------:R-:W-:Y:S01]  /*5110*/  ISETP.GT.U32.AND P5, PT, R2.reuse, R153, PT ;  /* 0x000000990200720c */ /* 0x040fe20003fa4070 */
[----:B------:R-:W-:Y:S01]  /*5120*/  @!P6 IMAD.IADD R149, R149, 0x1, -R2 ;  /* 0x000000019595e824 */ /* 0x000fe200078e0a02 */
[----:B------:R-:W-:Y:S01]  /*5130*/  ISETP.GT.U32.AND P6, PT, R2, R152, PT ;  /* 0x000000980200720c */ /* 0x000fe20003fc4070 */
[----:B------:R-:W-:-:S03]  /*5140*/  IMAD.HI.U32 R4, R9, R155, RZ ;  /* 0x0000009b09047227 */ /* 0x000fc600078e00ff */
[----:B------:R-:W-:Y:S01]  /*5150*/  @!P2 IADD3 R149, PT, PT, -R149, RZ, RZ ;  /* 0x000000ff9595a210 */ /* 0x000fe20007ffe1ff */
[----:B------:R-:W-:Y:S02]  /*5160*/  IMAD R154, R2, R3, R154 ;  /* 0x00000003029a7224 */ /* 0x000fe400078e029a */
[----:B------:R-:W-:-:S03]  /*5170*/  IMAD.HI.U32 R3, R9, R156, RZ ;  /* 0x0000009c09037227 */ /* 0x000fc600078e00ff */
[C---:B------:R-:W-:Y:S01]  /*5180*/  ISETP.GT.U32.AND P2, PT, R2.reuse, R154, PT ;  /* 0x0000009a0200720c */ /* 0x040fe20003f44070 */
[----:B------:R-:W-:Y:S02]  /*5190*/  IMAD.MOV R4, RZ, RZ, -R4 ;  /* 0x000000ffff047224 */ /* 0x000fe400078e0a04 */
[----:B------:R-:W-:Y:S02]  /*51a0*/  IMAD.MOV R3, RZ, RZ, -R3 ;  /* 0x000000ffff037224 */ /* 0x000fe400078e0a03 */
[C---:B------:R-:W-:Y:S02]  /*51b0*/  IMAD R155, R2.reuse, R4, R155 ;  /* 0x00000004029b7224 */ /* 0x040fe400078e029b */
[C---:B------:R-:W-:Y:S02]  /*51c0*/  IMAD R156, R2.reuse, R3, R156 ;  /* 0x00000003029c7224 */ /* 0x040fe400078e029c */
[----:B------:R-:W-:Y:S01]  /*51d0*/  @!P3 IMAD.MOV R151, RZ, RZ, -R151 ;  /* 0x000000ffff97b224 */ /* 0x000fe200078e0a97 */
[----:B------:R-:W-:Y:S01]  /*51e0*/  ISETP.GT.U32.AND P3, PT, R2, R155, PT ;  /* 0x0000009b0200720c */ /* 0x000fe20003f64070 */
[--C-:B------:R-:W-:Y:S01]  /*51f0*/  @!P6 IMAD.IADD R152, R152, 0x1, -R2.reuse ;  /* 0x000000019898e824 */ /* 0x100fe200078e0a02 */
[----:B------:R-:W-:Y:S01]  /*5200*/  ISETP.GE.AND P6, PT, R7, RZ, PT ;  /* 0x000000ff0700720c */ /* 0x000fe20003fc6270 */
[--C-:B------:R-:W-:Y:S01]  /*5210*/  @!P5 IMAD.IADD R153, R153, 0x1, -R2.reuse ;  /* 0x000000019999d824 */ /* 0x100fe200078e0a02 */
[----:B------:R-:W-:Y:S01]  /*5220*/  ISETP.GT.U32.AND P5, PT, R2, R156, PT ;  /* 0x0000009c0200720c */ /* 0x000fe20003fa4070 */
[----:B------:R-:W-:Y:S01]  /*5230*/  VIADD R7, R0, 0x5d ;  /* 0x0000005d00077836 */ /* 0x000fe20000000000 */
[----:B------:R-:W-:Y:S01]  /*5240*/  ISETP.GT.U32.AND P4, PT, R2, R152, PT ;  /* 0x000000980200720c */ /* 0x000fe20003f84070 */
[----:B------:R-:W-:Y:S01]  /*5250*/  @!P2 IMAD.IADD R154, R154, 0x1, -R2 ;  /* 0x000000019a9aa824 */ /* 0x000fe200078e0a02 */
[----:B------:R-:W-:Y:S01]  /*5260*/  ISETP.GE.AND P2, PT, R5, RZ, PT ;  /* 0x000000ff0500720c */ /* 0x000fe20003f46270 */
[----:B------:R-:W-:Y:S01]  /*5270*/  VIADD R4, R0, 0x5e ;  /* 0x0000005e00047836 */ /* 0x000fe20000000000 */
[----:B------:R-:W-:Y:S01]  /*5280*/  IABS R157, R7 ;  /* 0x00000007009d7213 */ /* 0x000fe20000000000 */
[----:B------:R-:W-:Y:S01]  /*5290*/  @!P0 IMAD.MOV R150, RZ, RZ, -R150 ;  /* 0x000000ffff968224 */ /* 0x000fe200078e0a96 */
[----:B------:R-:W-:Y:S01]  /*52a0*/  ISETP.GE.AND P0, PT, R6, RZ, PT ;  /* 0x000000ff0600720c */ /* 0x000fe20003f06270 */
[----:B------:R-:W-:Y:S01]  /*52b0*/  @!P3 IMAD.IADD R155, R155, 0x1, -R2 ;  /* 0x000000019b9bb824 */ /* 0x000fe200078e0a02 */
[----:B------:R-:W-:Y:S01]  /*52c0*/  ISETP.GT.U32.AND P3, PT, R2, R154, PT ;  /* 0x0000009a0200720c */ /* 0x000fe20003f64070 */
[----:B------:R-:W-:Y:S01]  /*52d0*/  IMAD.HI.U32 R3, R9, R157, RZ ;  /* 0x0000009d09037227 */ /* 0x000fe200078e00ff */
[----:B------:R-:W-:-:S02]  /*52e0*/  IABS R158, R4 ;  /* 0x00000004009e7213 */ /* 0x000fc40000000000 */
[----:B------:R-:W-:Y:S01]  /*52f0*/  @!P6 IADD3 R153, PT, PT, -R153, RZ, RZ ;  /* 0x000000ff9999e210 */ /* 0x000fe20007ffe1ff */
[--C-:B------:R-:W-:Y:S01]  /*5300*/  @!P5 IMAD.IADD R156, R156, 0x1, -R2.reuse ;  /* 0x000000019c9cd824 */ /* 0x100fe200078e0a02 */
[----:B------:R-:W-:Y:S01]  /*5310*/  ISETP.GE.AND P6, PT, R7, RZ, PT ;  /* 0x000000ff0700720c */ /* 0x000fe20003fc6270 */
[----:B------:R-:W-:Y:S02]  /*5320*/  IMAD.MOV R3, RZ, RZ, -R3 ;  /* 0x000000ffff037224 */ /* 0x000fe400078e0a03 */
[----:B------:R-:W-:Y:S01]  /*5330*/  @!P4 IMAD.IADD R152, R152, 0x1, -R2 ;  /* 0x000000019898c824 */ /* 0x000fe200078e0a02 */
[C---:B------:R-:W-:Y:S01]  /*5340*/  ISETP.GT.U32.AND P5, PT, R2.reuse, R156, PT ;  /* 0x0000009c0200720c */ /* 0x040fe20003fa4070 */
[----:B------:R-:W-:Y:S01]  /*5350*/  IMAD R157, R2, R3, R157 ;  /* 0x00000003029d7224 */ /* 0x000fe200078e029d */
[----:B------:R-:W-:Y:S01]  /*5360*/  ISETP.GE.AND P4, PT, R10, RZ, PT ;  /* 0x000000ff0a00720c */ /* 0x000fe20003f86270 */
[----:B------:R-:W-:-:S04]  /*5370*/  IMAD.HI.U32 R3, R9, R158, RZ ;  /* 0x0000009e09037227 */ /* 0x000fc800078e00ff */
[----:B------:R-:W-:Y:S02]  /*5380*/  IMAD.MOV R3, RZ, RZ, -R3 ;  /* 0x000000ffff037224 */ /* 0x000fe400078e0a03 */
[----:B------:R-:W-:Y:S01]  /*5390*/  @!P3 IMAD.IADD R154, R154, 0x1, -R2 ;  /* 0x000000019a9ab824 */ /* 0x000fe200078e0a02 */
[C---:B------:R-:W-:Y:S01]  /*53a0*/  ISETP.GT.U32.AND P3, PT, R2.reuse, R157, PT ;  /* 0x0000009d0200720c */ /* 0x040fe20003f64070 */
[----:B------:R-:W-:Y:S02]  /*53b0*/  IMAD R158, R2, R3, R158 ;  /* 0x00000003029e7224 */ /* 0x000fe400078e029e */
[----:B------:R-:W-:Y:S02]  /*53c0*/  VIADD R5, R0, 0x5f ;  /* 0x0000005f00057836 */ /* 0x000fe40000000000 */
[----:B------:R-:W-:Y:S01]  /*53d0*/  @!P5 IMAD.IADD R156, R156, 0x1, -R2 ;  /* 0x000000019c9cd824 */ /* 0x000fe200078e0a02 */
[C---:B------:R-:W-:Y:S01]  /*53e0*/  ISETP.GT.U32.AND P5, PT, R2.reuse, R158, PT ;  /* 0x0000009e0200720c */ /* 0x040fe20003fa4070 */
[----:B------:R-:W-:Y:S01]  /*53f0*/  @!P1 IMAD.MOV R152, RZ, RZ, -R152 ;  /* 0x000000ffff989224 */ /* 0x000fe200078e0a98 */
[----:B------:R-:W-:Y:S01]  /*5400*/  ISETP.GT.U32.AND P1, PT, R2, R155, PT ;  /* 0x0000009b0200720c */ /* 0x000fe20003f24070 */
[C---:B------:R-:W-:Y:S01]  /*5410*/  VIADD R7, R0.reuse, 0x61 ;  /* 0x0000006100077836 */ /* 0x040fe20000000000 */
[----:B------:R-:W-:Y:S01]  /*5420*/  IABS R159, R5 ;  /* 0x00000005009f7213 */ /* 0x000fe20000000000 */
[----:B------:R-:W-:Y:S01]  /*5430*/  VIADD R6, R0, 0x60 ;  /* 0x0000006000067836 */ /* 0x000fe20000000000 */
[----:B------:R-:W-:Y:S01]  /*5440*/  @!P2 IADD3 R156, PT, PT, -R156, RZ, RZ ;  /* 0x000000ff9c9ca210 */ /* 0x000fe20007ffe1ff */
[----:B------:R-:W-:Y:S01]  /*5450*/  @!P3 IMAD.IADD R157, R157, 0x1, -R2 ;  /* 0x000000019d9db824 */ /* 0x000fe200078e0a02 */
[----:B------:R-:W-:Y:S01]  /*5460*/  IABS R161, R7 ;  /* 0x0000000700a17213 */ /* 0x000fe20000000000 */
[----:B------:R-:W-:Y:S01]  /*5470*/  IMAD.HI.U32 R3, R9, R159, RZ ;  /* 0x0000009f09037227 */ /* 0x000fe200078e00ff */
[----:B------:R-:W-:-:S02]  /*5480*/  IABS R160, R6 ;  /* 0x0000000600a07213 */ /* 0x000fc40000000000 */
[----:B------:R-:W-:Y:S01]  /*5490*/  ISETP.GE.AND P3, PT, R5, RZ, PT ;  /* 0x000000ff0500720c */ /* 0x000fe20003f66270 */
[----:B------:R-:W-:Y:S01]  /*54a0*/  @!P0 IMAD.MOV R154, RZ, RZ, -R154 ;  /* 0x000000ffff9a8224 */ /* 0x000fe200078e0a9a */
[----:B------:R-:W-:Y:S01]  /*54b0*/  ISETP.GT.U32.AND P0, PT, R2, R157, PT ;  /* 0x0000009d0200720c */ /* 0x000fe20003f04070 */
[----:B------:R-:W-:Y:S01]  /*54c0*/  IMAD.MOV R3, RZ, RZ, -R3 ;  /* 0x000000ffff037224 */ /* 0x000fe200078e0a03 */
[----:B------:R-:W-:Y:S01]  /*54d0*/  ISETP.GE.AND P2, PT, R6, RZ, PT ;  /* 0x000000ff0600720c */ /* 0x000fe20003f46270 */
[--C-:B------:R-:W-:Y:S02]  /*54e0*/  @!P5 IMAD.IADD R158, R158, 0x1, -R2.reuse ;  /* 0x000000019e9ed824 */ /* 0x100fe400078e0a02 */
[----:B------:R-:W-:Y:S01]  /*54f0*/  @!P1 IMAD.IADD R155, R155, 0x1, -R2 ;  /* 0x000000019b9b9824 */ /* 0x000fe200078e0a02 */
[----:B------:R-:W-:Y:S01]  /*5500*/  ISETP.GE.AND P1, PT, R4, RZ, PT ;  /* 0x000000ff0400720c */ /* 0x000fe20003f26270 */
[C---:B------:R-:W-:Y:S01]  /*5510*/  IMAD R159, R2.reuse, R3, R159 ;  /* 0x00000003029f7224 */ /* 0x040fe200078e029f */
[----:B------:R-:W-:Y:S01]  /*5520*/  ISETP.GT.U32.AND P5, PT, R2, R158, PT ;  /* 0x0000009e0200720c */ /* 0x000fe20003fa4070 */
[----:B------:R-:W-:-:S04]  /*5530*/  IMAD.HI.U32 R4, R9, R161, RZ ;  /* 0x000000a109047227 */ /* 0x000fc800078e00ff */
[----:B------:R-:W-:-:S04]  /*5540*/  IMAD.HI.U32 R3, R9, R160, RZ ;  /* 0x000000a009037227 */ /* 0x000fc800078e00ff */
[----:B------:R-:W-:Y:S01]  /*5550*/  @!P4 IMAD.MOV R155, RZ, RZ, -R155 ;  /* 0x000000ffff9bc224 */ /* 0x000fe200078e0a9b */
[C---:B------:R-:W-:Y:S01]  /*5560*/  ISETP.GT.U32.AND P4, PT, R2.reuse, R159, PT ;  /* 0x0000009f0200720c */ /* 0x040fe20003f84070 */
[----:B------:R-:W-:Y:S02]  /*5570*/  IMAD.MOV R4, RZ, RZ, -R4 ;  /* 0x000000ffff047224 */ /* 0x000fe400078e0a04 */
[----:B------:R-:W-:Y:S02]  /*5580*/  IMAD.MOV R3, RZ, RZ, -R3 ;  /* 0x000000ffff037224 */ /* 0x000fe400078e0a03 */
[----:B------:R-:W-:Y:S01]  /*5590*/  @!P0 IMAD.IADD R157, R157, 0x1, -R2 ;  /* 0x000000019d9d8824 */ /* 0x000fe200078e0a02 */
[----:B------:R-:W-:Y:S01]  /*55a0*/  ISETP.GE.AND P0, PT, R7, RZ, PT ;  /* 0x000000ff0700720c */ /* 0x000fe20003f06270 */
[C---:B------:R-:W-:Y:S02]  /*55b0*/  IMAD R161, R2.reuse, R4, R161 ;  /* 0x0000000402a17224 */ /* 0x040fe400078e02a1 */
[----:B------:R-:W-:-:S02]  /*55c0*/  IMAD R160, R2, R3, R160 ;  /* 0x0000000302a07224 */ /* 0x000fc400078e02a0 */
[----:B------:R-:W-:Y:S01]  /*55d0*/  @!P6 IMAD.MOV R157, RZ, RZ, -R157 ;  /* 0x000000ffff9de224 */ /* 0x000fe200078e0a9d */
[----:B------:R-:W-:Y:S01]  /*55e0*/  ISETP.GT.U32.AND P6, PT, R2, R161, PT ;  /* 0x000000a10200720c */ /* 0x000fe20003fc4070 */
[--C-:B------:R-:W-:Y:S01]  /*55f0*/  @!P5 IMAD.IADD R158, R158, 0x1, -R2.reuse ;  /* 0x000000019e9ed824 */ /* 0x100fe200078e0a02 */
[----:B------:R-:W-:Y:S01]  /*5600*/  ISETP.GT.U32.AND P5, PT, R2, R160, PT ;  /* 0x000000a00200720c */ /* 0x000fe20003fa4070 */
[----:B------:R-:W-:Y:S02]  /*5610*/  @!P4 IMAD.IADD R159, R159, 0x1, -R2 ;  /* 0x000000019f9fc824 */ /* 0x000fe400078e0a02 */
[C---:B------:R-:W-:Y:S02]  /*5620*/  VIADD R5, R0.reuse, 0x62 ;  /* 0x0000006200057836 */ /* 0x040fe40000000000 */
[----:B------:R-:W-:Y:S01]  /*5630*/  VIADD R6, R0, 0x64 ;  /* 0x0000006400067836 */ /* 0x000fe20000000000 */
[----:B------:R-:W-:Y:S01]  /*5640*/  ISETP.GT.U32.AND P4, PT, R2, R159, PT ;  /* 0x0000009f0200720c */ /* 0x000fe20003f84070 */
[----:B------:R-:W-:Y:S01]  /*5650*/  VIADD R4, R0, 0x63 ;  /* 0x0000006300047836 */ /* 0x000fe20000000000 */
[----:B------:R-:W-:Y:S01]  /*5660*/  IABS R162, R5 ;  /* 0x0000000500a27213 */ /* 0x000fe20000000000 */
[----:B------:R-:W-:Y:S01]  /*5670*/  @!P1 IMAD.MOV R158, RZ, RZ, -R158 ;  /* 0x000000ffff9e9224 */ /* 0x000fe200078e0a9e */
[----:B------:R-:W-:Y:S01]  /*5680*/  IABS R164, R6 ;  /* 0x0000000600a47213 */ /* 0x000fe20000000000 */
[--C-:B------:R-:W-:Y:S01]  /*5690*/  @!P6 IMAD.IADD R161, R161, 0x1, -R2.reuse ;  /* 0x00000001a1a1e824 */ /* 0x100fe200078e0a02 */
[----:B------:R-:W-:Y:S01]  /*56a0*/  ISETP.GE.AND P1, PT, R5, RZ, PT ;  /* 0x000000ff0500720c */ /* 0x000fe20003f26270 */
[----:B------:R-:W-:Y:S01]  /*56b0*/  @!P5 IMAD.IADD R160, R160, 0x1, -R2 ;  /* 0x00000001a0a0d824 */ /* 0x000fe200078e0a02 */
[----:B------:R-:W-:Y:S01]  /*56c0*/  IABS R163, R4 ;  /* 0x0000000400a37213 */ /* 0x000fe20000000000 */
[----:B------:R-:W-:Y:S01]  /*56d0*/  IMAD.HI.U32 R3, R9, R162, RZ ;  /* 0x000000a209037227 */ /* 0x000fe200078e00ff */
[----:B------:R-:W-:-:S02]  /*56e0*/  ISETP.GT.U32.AND P6, PT, R2, R161, PT ;  /* 0x000000a10200720c */ /* 0x000fc40003fc4070 */
[----:B------:R-:W-:Y:S01]  /*56f0*/  ISETP.GT.U32.AND P5, PT, R2, R160, PT ;  /* 0x000000a00200720c */ /* 0x000fe20003fa4070 */
[----:B------:R-:W-:Y:S01]  /*5700*/  @!P4 IMAD.IADD R159, R159, 0x1, -R2 ;  /* 0x000000019f9fc824 */ /* 0x000fe200078e0a02 */
[----:B------:R-:W-:Y:S01]  /*5710*/  IADD3 R5, PT, PT, -R3, RZ, RZ ;  /* 0x000000ff03057210 */ /* 0x000fe20007ffe1ff */
[----:B------:R-:W-:Y:S01]  /*5720*/  IMAD.HI.U32 R3, R9, R163, RZ ;  /* 0x000000a309037227 */ /* 0x000fe200078e00ff */
[----:B------:R-:W-:-:S03]  /*5730*/  ISETP.GE.AND P4, PT, R4, RZ, PT ;  /* 0x000000ff0400720c */ /* 0x000fc60003f86270 */
[----:B------:R-:W-:-:S04]  /*5740*/  IMAD.HI.U32 R4, R9, R164, RZ ;  /* 0x000000a409047227 */ /* 0x000fc800078e00ff */
[----:B------:R-:W-:Y:S01]  /*5750*/  IMAD R162, R2, R5, R162 ;  /* 0x0000000502a27224 */ /* 0x000fe200078e02a2 */
[----:B------:R-:W-:Y:S01]  /*5760*/  @!P6 IADD3 R161, PT, PT, R161, -R2, RZ ;  /* 0x80000002a1a1e210 */ /* 0x000fe20007ffe0ff */
[----:B------:R-:W-:Y:S02]  /*5770*/  IMAD.MOV R5, RZ, RZ, -R4 ;  /* 0x000000ffff057224 */ /* 0x000fe400078e0a04 */
[----:B------:R-:W-:Y:S01]  /*5780*/  @!P5 IMAD.IADD R160, R160, 0x1, -R2 ;  /* 0x00000001a0a0d824 */ /* 0x000fe200078e0a02 */
[C---:B------:R-:W-:Y:S01]  /*5790*/  ISETP.GT.U32.AND P5, PT, R2.reuse, R162, PT ;  /* 0x000000a20200720c */ /* 0x040fe20003fa4070 */
[C---:B------:R-:W-:Y:S02]  /*57a0*/  IMAD R164, R2.reuse, R5, R164 ;  /* 0x0000000502a47224 */ /* 0x040fe400078e02a4 */
[----:B------:R-:W-:Y:S02]  /*57b0*/  @!P0 IMAD.MOV R161, RZ, RZ, -R161 ;  /* 0x000000ffffa18224 */ /* 0x000fe400078e0aa1 */
[----:B------:R-:W-:Y:S01]  /*57c0*/  IMAD.MOV R3, RZ, RZ, -R3 ;  /* 0x000000ffff037224 */ /* 0x000fe200078e0a03 */
[----:B------:R-:W-:Y:S01]  /*57d0*/  ISETP.GT.U32.AND P0, PT, R2, R164, PT ;  /* 0x000000a40200720c */ /* 0x000fe20003f04070 */
[----:B------:R-:W-:Y:S01]  /*57e0*/  @!P3 IMAD.MOV R159, RZ, RZ, -R159 ;  /* 0x000000ffff9fb224 */ /* 0x000fe200078e0a9f */
[----:B------:R-:W-:Y:S01]  /*57f0*/  ISETP.GE.AND P3, PT, R6, RZ, PT ;  /* 0x000000ff0600720c */ /* 0x000fe20003f66270 */
[----:B------:R-:W-:-:S02]  /*5800*/  IMAD R163, R2, R3, R163 ;  /* 0x0000000302a37224 */ /* 0x000fc400078e02a3 */
[C---:B------:R-:W-:Y:S02]  /*5810*/  VIADD R3, R0.reuse, 0x65 ;  /* 0x0000006500037836 */ /* 0x040fe40000000000 */
[----:B------:R-:W-:Y:S02]  /*5820*/  VIADD R6, R0, 0x66 ;  /* 0x0000006600067836 */ /* 0x000fe40000000000 */
[----:B------:R-:W-:Y:S01]  /*5830*/  @!P2 IMAD.MOV R160, RZ, RZ, -R160 ;  /* 0x000000ffffa0a224 */ /* 0x000fe200078e0aa0 */
[----:B------:R-:W-:Y:S01]  /*5840*/  ISETP.GT.U32.AND P2, PT, R2, R163, PT ;  /* 0x000000a30200720c */ /* 0x000fe20003f44070 */
[--C-:B------:R-:W-:Y:S01]  /*5850*/  @!P5 IMAD.IADD R162, R162, 0x1, -R2.reuse ;  /* 0x00000001a2a2d824 */ /* 0x100fe200078e0a02 */
[----:B------:R-:W-:Y:S01]  /*5860*/  IABS R165, R3 ;  /* 0x0000000300a57213 */ /* 0x000fe20000000000 */
[----:B------:R-:W-:Y:S01]  /*5870*/  VIADD R11, R0, 0x68 ;  /* 0x00000068000b7836 */ /* 0x000fe20000000000 */
[----:B------:R-:W-:Y:S01]  /*5880*/  IABS R166, R6 ;  /* 0x0000000600a67213 */ /* 0x000fe20000000000 */
[----:B------:R-:W-:Y:S01]  /*5890*/  @!P0 IMAD.IADD R164, R164, 0x1, -R2 ;  /* 0x00000001a4a48824 */ /* 0x000fe200078e0a02 */
[----:B------:R-:W-:Y:S01]  /*58a0*/  ISETP.GT.U32.AND P5, PT, R2, R162, PT ;  /* 0x000000a20200720c */ /* 0x000fe20003fa4070 */
[----:B------:R-:W-:Y:S01]  /*58b0*/  VIADD R10, R0, 0x67 ;  /* 0x00000067000a7836 */ /* 0x000fe20000000000 */
[----:B------:R-:W-:Y:S01]  /*58c0*/  ISETP.GE.AND P6, PT, R3, RZ, PT ;  /* 0x000000ff0300720c */ /* 0x000fe20003fc6270 */
[----:B------:R-:W-:Y:S01]  /*58d0*/  IMAD.HI.U32 R3, R9, R165, RZ ;  /* 0x000000a509037227 */ /* 0x000fe200078e00ff */
[----:B------:R-:W-:-:S02]  /*58e0*/  IABS R168, R11 ;  /* 0x0000000b00a87213 */ /* 0x000fc40000000000 */
[----:B------:R-:W-:Y:S01]  /*58f0*/  ISETP.GT.U32.AND P0, PT, R2, R164, PT ;  /* 0x000000a40200720c */ /* 0x000fe20003f04070 */
[----:B------:R-:W-:Y:S01]  /*5900*/  IMAD.HI.U32 R4, R9, R166, RZ ;  /* 0x000000a609047227 */ /* 0x000fe200078e00ff */
[----:B------:R-:W-:-:S03]  /*5910*/  IABS R167, R10 ;  /* 0x0000000a00a77213 */ /* 0x000fc60000000000 */
[----:B------:R-:W-:Y:S02]  /*5920*/  IMAD.MOV R5, RZ, RZ, -R3 ;  /* 0x000000ffff057224 */ /* 0x000fe400078e0a03 */
[----:B------:R-:W-:Y:S02]  /*5930*/  IMAD.MOV R7, RZ, RZ, -R4 ;  /* 0x000000ffff077224 */ /* 0x000fe400078e0a04 */
[----:B------:R-:W-:-:S04]  /*5940*/  IMAD.HI.U32 R4, R9, R168, RZ ;  /* 0x000000a809047227 */ /* 0x000fc800078e00ff */
[----:B------:R-:W-:Y:S02]  /*5950*/  @!P2 IMAD.IADD R163, R163, 0x1, -R2 ;  /* 0x00000001a3a3a824 */ /* 0x000fe400078e0a02 */
[C---:B------:R-:W-:Y:S02]  /*5960*/  IMAD R165, R2.reuse, R5, R165 ;  /* 0x0000000502a57224 */ /* 0x040fe400078e02a5 */
[----:B------:R-:W-:Y:S01]  /*5970*/  IMAD.MOV R5, RZ, RZ, -R4 ;  /* 0x000000ffff057224 */ /* 0x000fe200078e0a04 */
[----:B------:R-:W-:Y:S01]  /*5980*/  ISETP.GT.U32.AND P2, PT, R2, R163, PT ;  /* 0x000000a30200720c */ /* 0x000fe20003f44070 */
[----:B------:R-:W-:Y:S01]  /*5990*/  @!P5 IMAD.IADD R162, R162, 0x1, -R2 ;  /* 0x00000001a2a2d824 */ /* 0x000fe200078e0a02 */
[----:B------:R-:W-:Y:S01]  /*59a0*/  ISETP.GE.AND P5, PT, R6, RZ, PT ;  /* 0x000000ff0600720c */ /* 0x000fe20003fa6270 */
[C---:B------:R-:W-:Y:S02]  /*59b0*/  IMAD R166, R2.reuse, R7, R166 ;  /* 0x0000000702a67224 */ /* 0x040fe400078e02a6 */
[----:B------:R-:W-:-:S02]  /*59c0*/  IMAD R168, R2, R5, R168 ;  /* 0x0000000502a87224 */ /* 0x000fc400078e02a8 */
[----:B------:R-:W-:Y:S02]  /*59d0*/  @!P0 IMAD.IADD R164, R164, 0x1, -R2 ;  /* 0x00000001a4a48824 */ /* 0x000fe400078e0a02 */
[----:B------:R-:W-:Y:S01]  /*59e0*/  @!P1 IMAD.MOV R162, RZ, RZ, -R162 ;  /* 0x000000ffffa29224 */ /* 0x000fe200078e0aa2 */
[----:B------:R-:W-:Y:S01]  /*59f0*/  ISETP.GT.U32.AND P1, PT, R2, R166, PT ;  /* 0x000000a60200720c */ /* 0x000fe20003f24070 */
[----:B------:R-:W-:Y:S02]  /*5a00*/  VIADD R6, R0, 0x69 ;  /* 0x0000006900067836 */ /* 0x000fe40000000000 */
[----:B------:R-:W-:Y:S01]  /*5a10*/  @!P3 IMAD.MOV R164, RZ, RZ, -R164 ;  /* 0x000000ffffa4b224 */ /* 0x000fe200078e0aa4 */
[----:B------:R-:W-:Y:S01]  /*5a20*/  ISETP.GT.U32.AND P3, PT, R2, R168, PT ;  /* 0x000000a80200720c */ /* 0x000fe20003f64070 */
[----:B------:R-:W-:Y:S01]  /*5a30*/  IMAD.HI.U32 R3, R9, R167, RZ ;  /* 0x000000a709037227 */ /* 0x000fe200078e00ff */
[----:B------:R-:W-:-:S03]  /*5a40*/  IABS R169, R6 ;  /* 0x0000000600a97213 */ /* 0x000fc60000000000 */
[----:B------:R-:W-:Y:S02]  /*5a50*/  IMAD.MOV R3, RZ, RZ, -R3 ;  /* 0x000000ffff037224 */ /* 0x000fe400078e0a03 */
[--C-:B------:R-:W-:Y:S01]  /*5a60*/  @!P2 IMAD.IADD R163, R163, 0x1, -R2.reuse ;  /* 0x00000001a3a3a824 */ /* 0x100fe200078e0a02 */
[C---:B------:R-:W-:Y:S01]  /*5a70*/  ISETP.GT.U32.AND P2, PT, R2.reuse, R165, PT ;  /* 0x000000a50200720c */ /* 0x040fe20003f44070 */
[----:B------:R-:W-:Y:S02]  /*5a80*/  IMAD R167, R2, R3, R167 ;  /* 0x0000000302a77224 */ /* 0x000fe400078e02a7 */
[----:B------:R-:W-:Y:S01]  /*5a90*/  VIADD R5, R0, 0x6a ;  /* 0x0000006a00057836 */ /* 0x000fe20000000000 */
[----:B------:R-:W-:Y:S01]  /*5aa0*/  @!P4 IADD3 R163, PT, PT, -R163, RZ, RZ ;  /* 0x000000ffa3a3c210 */ /* 0x000fe20007ffe1ff */
[----:B------:R-:W-:Y:S01]  /*5ab0*/  IMAD.HI.U32 R3, R9, R169, RZ ;  /* 0x000000a909037227 */ /* 0x000fe200078e00ff */
[----:B------:R-:W-:Y:S02]  /*5ac0*/  ISETP.GT.U32.AND P0, PT, R2, R167, PT ;  /* 0x000000a70200720c */ /* 0x000fe40003f04070 */
[----:B------:R-:W-:Y:S01]  /*5ad0*/  IABS R170, R5 ;  /* 0x0000000500aa7213 */ /* 0x000fe20000000000 */
[--C-:B------:R-:W-:Y:S01]  /*5ae0*/  @!P1 IMAD.IADD R166, R166, 0x1, -R2.reuse ;  /* 0x00000001a6a69824 */ /* 0x100fe200078e0a02 */
[----:B------:R-:W-:Y:S01]  /*5af0*/  @!P3 IADD3 R168, PT, PT, R168, -R2, RZ ;  /* 0x80000002a8a8b210 */ /* 0x000fe20007ffe0ff */
[----:B------:R-:W-:Y:S01]  /*5b00*/  IMAD.MOV R3, RZ, RZ, -R3 ;  /* 0x000000ffff037224 */ /* 0x000fe200078e0a03 */
[----:B------:R-:W-:Y:S01]  /*5b10*/  ISETP.GE.AND P4, PT, R10, RZ, PT ;  /* 0x000000ff0a00720c */ /* 0x000fe20003f86270 */
[----:B------:R-:W-:Y:S01]  /*5b20*/  @!P2 IMAD.IADD R165, R165, 0x1, -R2 ;  /* 0x00000001a5a5a824 */ /* 0x000fe200078e0a02 */
[C---:B------:R-:W-:Y:S01]  /*5b30*/  ISETP.GT.U32.AND P1, PT, R2.reuse, R166, PT ;  /* 0x000000a60200720c */ /* 0x040fe20003f24070 */
[C---:B------:R-:W-:Y:S01]  /*5b40*/  IMAD R169, R2.reuse, R3, R169 ;  /* 0x0000000302a97224 */ /* 0x040fe200078e02a9 */
[C---:B------:R-:W-:Y:S01]  /*5b50*/  ISETP.GT.U32.AND P3, PT, R2.reuse, R168, PT ;  /* 0x000000a80200720c */ /* 0x040fe20003f64070 */
[----:B------:R-:W-:Y:S01]  /*5b60*/  IMAD.HI.U32 R3, R9, R170, RZ ;  /* 0x000000aa09037227 */ /* 0x000fe200078e00ff */
[----:B------:R-:W-:-:S03]  /*5b70*/  ISETP.GT.U32.AND P2, PT, R2, R165, PT ;  /* 0x000000a50200720c */ /* 0x000fc60003f44070 */
[----:B------:R-:W-:Y:S02]  /*5b80*/  IMAD.MOV R3, RZ, RZ, -R3 ;  /* 0x000000ffff037224 */ /* 0x000fe400078e0a03 */
[----:B------:R-:W-:Y:S02]  /*5b90*/  VIADD R7, R0, 0x6b ;  /* 0x0000006b00077836 */ /* 0x000fe40000000000 */
[----:B------:R-:W-:Y:S02]  /*5ba0*/  @!P0 IMAD.IADD R167, R167, 0x1, -R2 ;  /* 0x00000001a7a78824 */ /* 0x000fe400078e0a02 */
[----:B------:R-:W-:Y:S01]  /*5bb0*/  IMAD R170, R2, R3, R170 ;  /* 0x0000000302aa7224 */ /* 0x000fe200078e02aa */
[----:B------:R-:W-:Y:S01]  /*5bc0*/  IABS R171, R7 ;  /* 0x0000000700ab7213 */ /* 0x000fe20000000000 */
[--C-:B------:R-:W-:Y:S01]  /*5bd0*/  @!P1 IMAD.IADD R166, R166, 0x1, -R2.reuse ;  /* 0x00000001a6a69824 */ /* 0x100fe200078e0a02 */
[----:B------:R-:W-:Y:S01]  /*5be0*/  ISETP.GT.U32.AND P1, PT, R2, R169, PT ;  /* 0x000000a90200720c */ /* 0x000fe20003f24070 */
[----:B------:R-:W-:Y:S01]  /*5bf0*/  @!P3 IMAD.IADD R168, R168, 0x1, -R2 ;  /* 0x00000001a8a8b824 */ /* 0x000fe200078e0a02 */
[C---:B------:R-:W-:Y:S01]  /*5c00*/  ISETP.GT.U32.AND P0, PT, R2.reuse, R167, PT ;  /* 0x000000a70200720c */ /* 0x040fe20003f04070 */
[----:B------:R-:W-:Y:S01]  /*5c10*/  IMAD.HI.U32 R4, R9, R171, RZ ;  /* 0x000000ab09047227 */ /* 0x000fe200078e00ff */
[----:B------:R-:W-:-:S03]  /*5c20*/  ISETP.GT.U32.AND P3, PT, R2, R170, PT ;  /* 0x000000aa0200720c */ /* 0x000fc60003f64070 */
[----:B------:R-:W-:Y:S01]  /*5c30*/  @!P2 IMAD.IADD R165, R165, 0x1, -R2 ;  /* 0x00000001a5a5a824 */ /* 0x000fe200078e0a02 */
[----:B------:R-:W-:Y:S01]  /*5c40*/  ISETP.GE.AND P2, PT, R11, RZ, PT ;  /* 0x000000ff0b00720c */ /* 0x000fe20003f46270 */
[----:B------:R-:W-:Y:S02]  /*5c50*/  IMAD.MOV R4, RZ, RZ, -R4 ;  /* 0x000000ffff047224 */ /* 0x000fe400078e0a04 */
[----:B------:R-:W-:Y:S02]  /*5c60*/  VIADD R3, R0, 0x6c ;  /* 0x0000006c00037836 */ /* 0x000fe40000000000 */
[--C-:B------:R-:W-:Y:S02]  /*5c70*/  @!P1 IMAD.IADD R169, R169, 0x1, -R2.reuse ;  /* 0x00000001a9a99824 */ /* 0x100fe400078e0a02 */
[C---:B------:R-:W-:Y:S01]  /*5c80*/  IMAD R171, R2.reuse, R4, R171 ;  /* 0x0000000402ab7224 */ /* 0x040fe200078e02ab */
[----:B------:R-:W-:Y:S01]  /*5c90*/  IABS R172, R3 ;  /* 0x0000000300ac7213 */ /* 0x000fe20000000000 */
[--C-:B------:R-:W-:Y:S01]  /*5ca0*/  @!P0 IMAD.IADD R167, R167, 0x1, -R2.reuse ;  /* 0x00000001a7a78824 */ /* 0x100fe200078e0a02 */
[----:B------:R-:W-:Y:S01]  /*5cb0*/  ISETP.GT.U32.AND P1, PT, R2, R169, PT ;  /* 0x000000a90200720c */ /* 0x000fe20003f24070 */
[----:B------:R-:W-:Y:S01]  /*5cc0*/  VIADD R4, R0, 0x6d ;  /* 0x0000006d00047836 */ /* 0x000fe20000000000 */
[----:B------:R-:W-:Y:S01]  /*5cd0*/  ISETP.GE.AND P0, PT, R7, RZ, PT ;  /* 0x000000ff0700720c */ /* 0x000fe20003f06270 */
[----:B------:R-:W-:-:S02]  /*5ce0*/  @!P3 IMAD.IADD R170, R170, 0x1, -R2 ;  /* 0x00000001aaaab824 */ /* 0x000fc400078e0a02 */
[----:B------:R-:W-:Y:S01]  /*5cf0*/  @!P4 IMAD.MOV R167, RZ, RZ, -R167 ;  /* 0x000000ffffa7c224 */ /* 0x000fe200078e0aa7 */
[----:B------:R-:W-:Y:S01]  /*5d00*/  ISETP.GE.AND P4, PT, R3, RZ, PT ;  /* 0x000000ff0300720c */ /* 0x000fe20003f86270 */
[C---:B------:R-:W-:Y:S01]  /*5d10*/  IMAD.HI.U32 R3, R9.reuse, R172, RZ ;  /* 0x000000ac09037227 */ /* 0x040fe200078e00ff */
[----:B------:R-:W-:Y:S02]  /*5d20*/  IABS R173, R4 ;  /* 0x0000000400ad7213 */ /* 0x000fe40000000000 */
[----:B------:R-:W-:Y:S01]  /*5d30*/  ISETP.GT.U32.AND P3, PT, R2, R170, PT ;  /* 0x000000aa0200720c */ /* 0x000fe20003f64070 */
[----:B------:R-:W-:Y:S01]  /*5d40*/  @!P6 IMAD.MOV R165, RZ, RZ, -R165 ;  /* 0x000000ffffa5e224 */ /* 0x000fe200078e0aa5 */
[----:B------:R-:W-:Y:S01]  /*5d50*/  ISETP.GE.AND P6, PT, R6, RZ, PT ;  /* 0x000000ff0600720c */ /* 0x000fe20003fc6270 */
[----:B------:R-:W-:Y:S01]  /*5d60*/  @!P2 IMAD.MOV R168, RZ, RZ, -R168 ;  /* 0x000000ffffa8a224 */ /* 0x000fe200078e0aa8 */
[----:B------:R-:W-:Y:S01]  /*5d70*/  ISETP.GE.AND P2, PT, R4, RZ, PT ;  /* 0x000000ff0400720c */ /* 0x000fe20003f46270 */
[----:B------:R-:W-:Y:S01]  /*5d80*/  IMAD.HI.U32 R4, R9, R173, RZ ;  /* 0x000000ad09047227 */ /* 0x000fe200078e00ff */
[----:B------:R-:W-:-:S02]  /*5d90*/  @!P1 IADD3 R169, PT, PT, R169, -R2, RZ ;  /* 0x80000002a9a99210 */ /* 0x000fc40007ffe0ff */
[C---:B------:R-:W-:Y:S01]  /*5da0*/  ISETP.GT.U32.AND P1, PT, R2.reuse, R171, PT ;  /* 0x000000ab0200720c */ /* 0x040fe20003f24070 */
[----:B------:R-:W-:Y:S02]  /*5db0*/  IMAD.MOV R3, RZ, RZ, -R3 ;  /* 0x000000ffff037224 */ /* 0x000fe400078e0a03 */
[----:B------:R-:W-:Y:S02]  /*5dc0*/  IMAD.MOV R4, RZ, RZ, -R4 ;  /* 0x000000ffff047224 */ /* 0x000fe400078e0a04 */
[C---:B------:R-:W-:Y:S02]  /*5dd0*/  IMAD R172, R2.reuse, R3, R172 ;  /* 0x0000000302ac7224 */ /* 0x040fe400078e02ac */
[----:B------:R-:W-:Y:S02]  /*5de0*/  IMAD R173, R2, R4, R173 ;  /* 0x0000000402ad7224 */ /* 0x000fe400078e02ad */
[----:B------:R-:W-:Y:S01]  /*5df0*/  @!P3 IMAD.IADD R170, R170, 0x1, -R2 ;  /* 0x00000001aaaab824 */ /* 0x000fe200078e0a02 */
[C---:B------:R-:W-:Y:S01]  /*5e00*/  ISETP.GT.U32.AND P3, PT, R2.reuse, R172, PT ;  /* 0x000000ac0200720c */ /* 0x040fe20003f64070 */
[----:B------:R-:W-:Y:S01]  /*5e10*/  @!P6 IMAD.MOV R169, RZ, RZ, -R169 ;  /* 0x000000ffffa9e224 */ /* 0x000fe200078e0aa9 */
[----:B------:R-:W-:Y:S01]  /*5e20*/  ISETP.GT.U32.AND P6, PT, R2, R173, PT ;  /* 0x000000ad0200720c */ /* 0x000fe20003fc4070 */
[----:B------:R-:W-:Y:S01]  /*5e30*/  @!P5 IMAD.MOV R166, RZ, RZ, -R166 ;  /* 0x000000ffffa6d224 */ /* 0x000fe200078e0aa6 */
[----:B------:R-:W-:Y:S01]  /*5e40*/  ISETP.GE.AND P5, PT, R5, RZ, PT ;  /* 0x000000ff0500720c */ /* 0x000fe20003fa6270 */
[----:B------:R-:W-:-:S02]  /*5e50*/  VIADD R5, R0, 0x6e ;  /* 0x0000006e00057836 */ /* 0x000fc40000000000 */
[C---:B------:R-:W-:Y:S02]  /*5e60*/  VIADD R6, R0.reuse, 0x6f ;  /* 0x0000006f00067836 */ /* 0x040fe40000000000 */
[--C-:B------:R-:W-:Y:S01]  /*5e70*/  @!P1 IMAD.IADD R171, R171, 0x1, -R2.reuse ;  /* 0x00000001abab9824 */ /* 0x100fe200078e0a02 */
[----:B------:R-:W-:Y:S01]  /*5e80*/  IABS R174, R5 ;  /* 0x0000000500ae7213 */ /* 0x000fe20000000000 */
[----:B------:R-:W-:Y:S01]  /*5e90*/  VIADD R10, R0, 0x70 ;  /* 0x00000070000a7836 */ /* 0x000fe20000000000 */
[----:B------:R-:W-:Y:S01]  /*5ea0*/  IABS R175, R6 ;  /* 0x0000000600af7213 */ /* 0x000fe20000000000 */
[--C-:B------:R-:W-:Y:S01]  /*5eb0*/  @!P3 IMAD.IADD R172, R172, 0x1, -R2.reuse ;  /* 0x00000001acacb824 */ /* 0x100fe200078e0a02 */
[C---:B------:R-:W-:Y:S01]  /*5ec0*/  ISETP.GT.U32.AND P1, PT, R2.reuse, R171, PT ;  /* 0x000000ab0200720c */ /* 0x040fe20003f24070 */
[----:B------:R-:W-:Y:S01]  /*5ed0*/  @!P6 IMAD.IADD R173, R173, 0x1, -R2 ;  /* 0x00000001adade824 */ /* 0x000fe200078e0a02 */
[----:B------:R-:W-:Y:S01]  /*5ee0*/  IABS R176, R10 ;  /* 0x0000000a00b07213 */ /* 0x000fe20000000000 */
[----:B------:R-:W-:Y:S01]  /*5ef0*/  IMAD.HI.U32 R3, R9, R174, RZ ;  /* 0x000000ae09037227 */ /* 0x000fe200078e00ff */
[----:B------:R-:W-:-:S02]  /*5f00*/  ISETP.GT.U32.AND P3, PT, R2, R172, PT ;  /* 0x000000ac0200720c */ /* 0x000fc40003f64070 */
[----:B------:R-:W-:Y:S01]  /*5f10*/  ISETP.GT.U32.AND P6, PT, R2, R173, PT ;  /* 0x000000ad0200720c */ /* 0x000fe20003fc4070 */
[----:B------:R-:W-:-:S04]  /*5f20*/  IMAD.HI.U32 R4, R9, R175, RZ ;  /* 0x000000af09047227 */ /* 0x000fc800078e00ff */
[----:B------:R-:W-:Y:S02]  /*5f30*/  IMAD.MOV R3, RZ, RZ, -R3 ;  /* 0x000000ffff037224 */ /* 0x000fe400078e0a03 */
[----:B------:R-:W-:Y:S01]  /*5f40*/  IMAD.MOV R4, RZ, RZ, -R4 ;  /* 0x000000ffff047224 */ /* 0x000fe200078e0a04 */
[----:B------:R-:W-:Y:S01]  /*5f50*/  @!P1 IADD3 R171, PT, PT, R171, -R2, RZ ;  /* 0x80000002abab9210 */ /* 0x000fe20007ffe0ff */
[----:B------:R-:W-:Y:S01]  /*5f60*/  IMAD R174, R2, R3, R174 ;  /* 0x0000000302ae7224 */ /* 0x000fe200078e02ae */
[----:B------:R-:W-:Y:S01]  /*5f70*/  ISETP.GE.AND P1, PT, R6, RZ, PT ;  /* 0x000000ff0600720c */ /* 0x000fe20003f26270 */
[----:B------:R-:W-:Y:S02]  /*5f80*/  VIADD R11, R0, 0x71 ;  /* 0x00000071000b7836 */ /* 0x000fe40000000000 */
[----:B------:R-:W-:Y:S02]  /*5f90*/  IMAD R175, R2, R4, R175 ;  /* 0x0000000402af7224 */ /* 0x000fe400078e02af */
[----:B------:R-:W-:Y:S01]  /*5fa0*/  @!P3 IMAD.IADD R172, R172, 0x1, -R2 ;  /* 0x00000001acacb824 */ /* 0x000fe200078e0a02 */
[----:B------:R-:W-:Y:S01]  /*5fb0*/  IABS R177, R11 ;  /* 0x0000000b00b17213 */ /* 0x000fe20000000000 */
[----:B------:R-:W-:Y:S01]  /*5fc0*/  IMAD.HI.U32 R3, R9, R176, RZ ;  /* 0x000000b009037227 */ /* 0x000fe200078e00ff */
[----:B------:R-:W-:-:S03]  /*5fd0*/  ISETP.GT.U32.AND P3, PT, R2, R174, PT ;  /* 0x000000ae0200720c */ /* 0x000fc60003f64070 */
[----:B------:R-:W-:Y:S01]  /*5fe0*/  @!P5 IMAD.MOV R170, RZ, RZ, -R170 ;  /* 0x000000ffffaad224 */ /* 0x000fe200078e0aaa */
[----:B------:R-:W-:Y:S01]  /*5ff0*/  ISETP.GE.AND P5, PT, R5, RZ, PT ;  /* 0x000000ff0500720c */ /* 0x000fe20003fa6270 */
[----:B------:R-:W-:Y:S01]  /*6000*/  @!P6 IMAD.IADD R173, R173, 0x1, -R2 ;  /* 0x00000001adade824 */ /* 0x000fe200078e0a02 */
[----:B------:R-:W-:Y:S01]  /*6010*/  ISETP.GT.U32.AND P6, PT, R2, R175, PT ;  /* 0x000000af0200720c */ /* 0x000fe20003fc4070 */
[----:B------:R-:W-:Y:S02]  /*6020*/  IMAD.MOV R5, RZ, RZ, -R3 ;  /* 0x000000ffff057224 */ /* 0x000fe400078e0a03 */
[----:B------:R-:W-:-:S04]  /*6030*/  IMAD.HI.U32 R3, R9, R177, RZ ;  /* 0x000000b109037227 */ /* 0x000fc800078e00ff */
[----:B------:R-:W-:Y:S02]  /*6040*/  IMAD R176, R2, R5, R176 ;  /* 0x0000000502b07224 */ /* 0x000fe400078e02b0 */
[----:B------:R-:W-:Y:S02]  /*6050*/  IMAD.MOV R6, RZ, RZ, -R3 ;  /* 0x000000ffff067224 */ /* 0x000fe400078e0a03 */
[----:B------:R-:W-:Y:S02]  /*6060*/  VIADD R13, R0, 0x72 ;  /* 0x00000072000d7836 */ /* 0x000fe40000000000 */
[--C-:B------:R-:W-:Y:S01]  /*6070*/  @!P3 IMAD.IADD R174, R174, 0x1, -R2.reuse ;  /* 0x00000001aeaeb824 */ /* 0x100fe200078e0a02 */
[C---:B------:R-:W-:Y:S01]  /*6080*/  ISETP.GT.U32.AND P3, PT, R2.reuse, R176, PT ;  /* 0x000000b00200720c */ /* 0x040fe20003f64070 */
[----:B------:R-:W-:Y:S01]  /*6090*/  IMAD R177, R2, R6, R177 ;  /* 0x0000000602b17224 */ /* 0x000fe200078e02b1 */
[----:B------:R-:W-:Y:S01]  /*60a0*/  IABS R178, R13 ;  /* 0x0000000d00b27213 */ /* 0x000fe20000000000 */
[----:B------:R-:W-:-:S02]  /*60b0*/  @!P6 IMAD.IADD R175, R175, 0x1, -R2 ;  /* 0x00000001afafe824 */ /* 0x000fc400078e0a02 */
[----:B------:R-:W-:Y:S01]  /*60c0*/  VIADD R15, R0, 0x74 ;  /* 0x00000074000f7836 */ /* 0x000fe20000000000 */
[----:B------:R-:W-:Y:S01]  /*60d0*/  ISETP.GT.U32.AND P6, PT, R2, R177, PT ;  /* 0x000000b10200720c */ /* 0x000fe20003fc4070 */
[----:B------:R-:W-:-:S03]  /*60e0*/  IMAD.HI.U32 R4, R9, R178, RZ ;  /* 0x000000b209047227 */ /* 0x000fc600078e00ff */
[----:B------:R-:W-:Y:S01]  /*60f0*/  IABS R180, R15 ;  /* 0x0000000f00b47213 */ /* 0x000fe20000000000 */
[----:B------:R-:W-:Y:S01]  /*6100*/  @!P2 IMAD.MOV R173, RZ, RZ, -R173 ;  /* 0x000000ffffada224 */ /* 0x000fe200078e0aad */
[----:B------:R-:W-:Y:S01]  /*6110*/  IADD3 R7, PT, PT, -R4, RZ, RZ ;  /* 0x000000ff04077210 */ /* 0x000fe20007ffe1ff */
[----:B------:R-:W-:Y:S01]  /*6120*/  @!P3 IMAD.IADD R176, R176, 0x1, -R2 ;  /* 0x00000001b0b0b824 */ /* 0x000fe200078e0a02 */
[----:B------:R-:W-:Y:S01]  /*6130*/  ISETP.GT.U32.AND P3, PT, R2, R174, PT ;  /* 0x000000ae0200720c */ /* 0x000fe20003f64070 */
[----:B------:R-:W-:-:S04]  /*6140*/  IMAD.HI.U32 R3, R9, R180, RZ ;  /* 0x000000b409037227 */ /* 0x000fc800078e00ff */
[----:B------:R-:W-:Y:S01]  /*6150*/  @!P6 IMAD.IADD R177, R177, 0x1, -R2 ;  /* 0x00000001b1b1e824 */ /* 0x000fe200078e0a02 */
[C---:B------:R-:W-:Y:S01]  /*6160*/  ISETP.GT.U32.AND P6, PT, R2.reuse, R176, PT ;  /* 0x000000b00200720c */ /* 0x040fe20003fc4070 */
[----:B------:R-:W-:Y:S02]  /*6170*/  IMAD R178, R2, R7, R178 ;  /* 0x0000000702b27224 */ /* 0x000fe400078e02b2 */
[----:B------:R-:W-:Y:S02]  /*6180*/  VIADD R14, R0, 0x73 ;  /* 0x00000073000e7836 */ /* 0x000fe40000000000 */
[----:B------:R-:W-:Y:S01]  /*6190*/  IMAD.MOV R3, RZ, RZ, -R3 ;  /* 0x000000ffff037224 */ /* 0x000fe200078e0a03 */
[C---:B------:R-:W-:Y:S01]  /*61a0*/  ISETP.GT.U32.AND P2, PT, R2.reuse, R178, PT ;  /* 0x000000b20200720c */ /* 0x040fe20003f44070 */
[----:B------:R-:W-:Y:S01]  /*61b0*/  @!P4 IMAD.MOV R172, RZ, RZ, -R172 ;  /* 0x000000ffffacc224 */ /* 0x000fe200078e0aac */
[C---:B------:R-:W-:Y:S01]  /*61c0*/  ISETP.GT.U32.AND P4, PT, R2.reuse, R177, PT ;  /* 0x000000b10200720c */ /* 0x040fe20003f84070 */
[----:B------:R-:W-:Y:S01]  /*61d0*/  IMAD R180, R2, R3, R180 ;  /* 0x0000000302b47224 */ /* 0x000fe200078e02b4 */
[----:B------:R-:W-:Y:S01]  /*61e0*/  IABS R179, R14 ;  /* 0x0000000e00b37213 */ /* 0x000fe20000000000 */
[----:B------:R-:W-:Y:S01]  /*61f0*/  VIADD R7, R0, 0x76 ;  /* 0x0000007600077836 */ /* 0x000fe20000000000 */
[----:B------:R-:W-:Y:S01]  /*6200*/  @!P3 IADD3 R174, PT, PT, R174, -R2, RZ ;  /* 0x80000002aeaeb210 */ /* 0x000fe20007ffe0ff */
[----:B------:R-:W-:Y:S01]  /*6210*/  @!P0 IMAD.MOV R171, RZ, RZ, -R171 ;  /* 0x000000ffffab8224 */ /* 0x000fe200078e0aab */
[----:B------:R-:W-:Y:S01]  /*6220*/  ISETP.GT.U32.AND P0, PT, R2, R175, PT ;  /* 0x000000af0200720c */ /* 0x000fe20003f04070 */
[----:B------:R-:W-:Y:S01]  /*6230*/  @!P6 IMAD.IADD R176, R176, 0x1, -R2 ;  /* 0x00000001b0b0e824 */ /* 0x000fe200078e0a02 */
[----:B------:R-:W-:Y:S01]  /*6240*/  ISETP.GT.U32.AND P6, PT, R2, R180, PT ;  /* 0x000000b40200720c */ /* 0x000fe20003fc4070 */
[----:B------:R-:W-:Y:S01]  /*6250*/  IMAD.HI.U32 R5, R9, R179, RZ ;  /* 0x000000b309057227 */ /* 0x000fe200078e00ff */
[----:B------:R-:W-:-:S03]  /*6260*/  IABS R182, R7 ;  /* 0x0000000700b67213 */ /* 0x000fc60000000000 */
[----:B------:R-:W-:Y:S02]  /*6270*/  VIADD R6, R0, 0x75 ;  /* 0x0000007500067836 */ /* 0x000fe40000000000 */
[--C-:B------:R-:W-:Y:S01]  /*6280*/  @!P2 IMAD.IADD R178, R178, 0x1, -R2.reuse ;  /* 0x00000001b2b2a824 */ /* 0x100fe200078e0a02 */
[----:B------:R-:W-:Y:S01]  /*6290*/  ISETP.GE.AND P2, PT, R13, RZ, PT ;  /* 0x000000ff0d00720c */ /* 0x000fe20003f46270 */
[----:B------:R-:W-:Y:S01]  /*62a0*/  IMAD.MOV R5, RZ, RZ, -R5 ;  /* 0x000000ffff057224 */ /* 0x000fe200078e0a05 */
[----:B------:R-:W-:Y:S01]  /*62b0*/  IABS R181, R6 ;  /* 0x0000000600b57213 */ /* 0x000fe20000000000 */
[----:B------:R-:W-:Y:S01]  /*62c0*/  @!P4 IMAD.IADD R177, R177, 0x1, -R2 ;  /* 0x00000001b1b1c824 */ /* 0x000fe200078e0a02 */
[----:B------:R-:W-:Y:S01]  /*62d0*/  ISETP.GE.AND P4, PT, R11, RZ, PT ;  /* 0x000000ff0b00720c */ /* 0x000fe20003f86270 */
[----:B------:R-:W-:-:S04]  /*62e0*/  IMAD.HI.U32 R4, R9, R182, RZ ;  /* 0x000000b609047227 */ /* 0x000fc800078e00ff */
[----:B------:R-:W-:Y:S01]  /*62f0*/  @!P5 IMAD.MOV R174, RZ, RZ, -R174 ;  /* 0x000000ffffaed224 */ /* 0x000fe200078e0aae */
[C---:B------:R-:W-:Y:S01]  /*6300*/  ISETP.GT.U32.AND P5, PT, R2.reuse, R178, PT ;  /* 0x000000b20200720c */ /* 0x040fe20003fa4070 */
[----:B------:R-:W-:Y:S02]  /*6310*/  IMAD R179, R2, R5, R179 ;  /* 0x0000000502b37224 */ /* 0x000fe400078e02b3 */
[----:B------:R-:W-:Y:S01]  /*6320*/  @!P0 IMAD.IADD R175, R175, 0x1, -R2 ;  /* 0x00000001afaf8824 */ /* 0x000fe200078e0a02 */
[----:B------:R-:W-:Y:S01]  /*6330*/  ISETP.GE.AND P0, PT, R10, RZ, PT ;  /* 0x000000ff0a00720c */ /* 0x000fe20003f06270 */
[----:B------:R-:W-:Y:S01]  /*6340*/  IMAD.MOV R5, RZ, RZ, -R4 ;  /* 0x000000ffff057224 */ /* 0x000fe200078e0a04 */
[----:B------:R-:W-:Y:S01]  /*6350*/  ISETP.GT.U32.AND P3, PT, R2, R179, PT ;  /* 0x000000b30200720c */ /* 0x000fe20003f64070 */
[C---:B------:R-:W-:Y:S01]  /*6360*/  VIADD R4, R0.reuse, 0x77 ;  /* 0x0000007700047836 */ /* 0x040fe20000000000 */
[----:B------:R-:W-:Y:S01]  /*6370*/  IADD3 R10, PT, PT, R0, 0x78, RZ ;  /* 0x00000078000a7810 */ /* 0x000fe20007ffe0ff */
[----:B------:R-:W-:-:S02]  /*6380*/  @!P6 IMAD.IADD R180, R180, 0x1, -R2 ;  /* 0x00000001b4b4e824 */ /* 0x000fc400078e0a02 */
[----:B------:R-:W-:Y:S01]  /*6390*/  IMAD.HI.U32 R3, R9, R181, RZ ;  /* 0x000000b509037227 */ /* 0x000fe200078e00ff */
[----:B------:R-:W-:Y:S02]  /*63a0*/  IABS R183, R4 ;  /* 0x0000000400b77213 */ /* 0x000fe40000000000 */
[C---:B------:R-:W-:Y:S01]  /*63b0*/  ISETP.GT.U32.AND P6, PT, R2.reuse, R180, PT ;  /* 0x000000b40200720c */ /* 0x040fe20003fc4070 */
[----:B------:R-:W-:Y:S01]  /*63c0*/  IMAD.MOV R3, RZ, RZ, -R3 ;  /* 0x000000ffff037224 */ /* 0x000fe200078e0a03 */
[----:B------:R-:W-:Y:S01]  /*63d0*/  IABS R184, R10 ;  /* 0x0000000a00b87213 */ /* 0x000fe20000000000 */
[C---:B------:R-:W-:Y:S02]  /*63e0*/  IMAD R182, R2.reuse, R5, R182 ;  /* 0x0000000502b67224 */ /* 0x040fe400078e02b6 */
[----:B------:R-:W-:Y:S01]  /*63f0*/  @!P4 IMAD.MOV R177, RZ, RZ, -R177 ;  /* 0x000000ffffb1c224 */ /* 0x000fe200078e0ab1 */
[----:B------:R-:W-:Y:S01]  /*6400*/  ISETP.GE.AND P4, PT, R15, RZ, PT ;  /* 0x000000ff0f00720c */ /* 0x000fe20003f86270 */
[----:B------:R-:W-:-:S02]  /*6410*/  IMAD R181, R2, R3, R181 ;  /* 0x0000000302b57224 */ /* 0x000fc400078e02b5 */
[----:B------:R-:W-:Y:S01]  /*6420*/  @!P5 IMAD.IADD R178, R178, 0x1, -R2 ;  /* 0x00000001b2b2d824 */ /* 0x000fe200078e0a02 */
[----:B------:R-:W-:Y:S01]  /*6430*/  ISETP.GT.U32.AND P5, PT, R2, R182, PT ;  /* 0x000000b60200720c */ /* 0x000fe20003fa4070 */
[----:B------:R-:W-:-:S04]  /*6440*/  IMAD.HI.U32 R3, R9, R183, RZ ;  /* 0x000000b709037227 */ /* 0x000fc800078e00ff */
[----:B------:R-:W-:Y:S01]  /*6450*/  @!P0 IMAD.MOV R176, RZ, RZ, -R176 ;  /* 0x000000ffffb08224 */ /* 0x000fe200078e0ab0 */
[----:B------:R-:W-:Y:S01]  /*6460*/  ISETP.GT.U32.AND P0, PT, R2, R181, PT ;  /* 0x000000b50200720c */ /* 0x000fe20003f04070 */
[--C-:B------:R-:W-:Y:S01]  /*6470*/  @!P3 IMAD.IADD R179, R179, 0x1, -R2.reuse ;  /* 0x00000001b3b3b824 */ /* 0x100fe200078e0a02 */
[----:B------:R-:W-:Y:S01]  /*6480*/  ISETP.GE.AND P3, PT, R14, RZ, PT ;  /* 0x000000ff0e00720c */ /* 0x000fe20003f66270 */
[----:B------:R-:W-:Y:S02]  /*6490*/  IMAD.MOV R3, RZ, RZ, -R3 ;  /* 0x000000ffff037224 */ /* 0x000fe400078e0a03 */
[----:B------:R-:W-:Y:S01]  /*64a0*/  @!P1 IMAD.MOV R175, RZ, RZ, -R175 ;  /* 0x000000ffffaf9224 */ /* 0x000fe200078e0aaf */
[----:B------:R-:W-:Y:S01]  /*64b0*/  ISETP.GT.U32.AND P1, PT, R2, R179, PT ;  /* 0x000000b30200720c */ /* 0x000fe20003f24070 */
[----:B------:R-:W-:Y:S01]  /*64c0*/  @!P6 IMAD.IADD R180, R180, 0x1, -R2 ;  /* 0x00000001b4b4e824 */ /* 0x000fe200078e0a02 */
[----:B------:R-:W-:Y:S01]  /*64d0*/  ISETP.GE.AND P6, PT, R7, RZ, PT ;  /* 0x000000ff0700720c */ /* 0x000fe20003fc6270 */
[----:B------:R-:W-:Y:S01]  /*64e0*/  IMAD R183, R2, R3, R183 ;  /* 0x0000000302b77224 */ /* 0x000fe200078e02b7 */
[----:B------:R-:W-:Y:S01]  /*64f0*/  IADD3 R3, PT, PT, R0, 0x79, RZ ;  /* 0x0000007900037810 */ /* 0x000fe20007ffe0ff */
[----:B------:R-:W-:-:S02]  /*6500*/  @!P4 IMAD.MOV R180, RZ, RZ, -R180 ;  /* 0x000000ffffb4c224 */ /* 0x000fc400078e0ab4 */
[--C-:B------:R-:W-:Y:S01]  /*6510*/  @!P5 IMAD.IADD R182, R182, 0x1, -R2.reuse ;  /* 0x00000001b6b6d824 */ /* 0x100fe200078e0a02 */
[----:B------:R-:W-:Y:S01]  /*6520*/  ISETP.GT.U32.AND P4, PT, R2, R183, PT ;  /* 0x000000b70200720c */ /* 0x000fe20003f84070 */
[----:B------:R-:W-:Y:S01]  /*6530*/  @!P0 IMAD.IADD R181, R181, 0x1, -R2 ;  /* 0x00000001b5b58824 */ /* 0x000fe200078e0a02 */
[----:B------:R-:W-:Y:S01]  /*6540*/  ISETP.GE.AND P0, PT, R4, RZ, PT ;  /* 0x000000ff0400720c */ /* 0x000fe20003f06270 */
[----:B------:R-:W-:Y:S01]  /*6550*/  IMAD.HI.U32 R4, R9, R184, RZ ;  /* 0x000000b809047227 */ /* 0x000fe200078e00ff */
[C---:B------:R-:W-:Y:S02]  /*6560*/  ISETP.GT.U32.AND P5, PT, R2.reuse, R182, PT ;  /* 0x000000b60200720c */ /* 0x040fe40003fa4070 */
[----:B------:R-:W-:Y:S01]  /*6570*/  IABS R185, R3 ;  /* 0x0000000300b97213 */ /* 0x000fe20000000000 */
[----:B------:R-:W-:Y:S01]  /*6580*/  @!P2 IMAD.MOV R178, RZ, RZ, -R178 ;  /* 0x000000ffffb2a224 */ /* 0x000fe200078e0ab2 */
[----:B------:R-:W-:Y:S01]  /*6590*/  ISETP.GT.U32.AND P2, PT, R2, R181, PT ;  /* 0x000000b50200720c */ /* 0x000fe20003f44070 */
[----:B------:R-:W-:Y:S01]  /*65a0*/  @!P1 IMAD.IADD R179, R179, 0x1, -R2 ;  /* 0x00000001b3b39824 */ /* 0x000fe200078e0a02 */
[----:B------:R-:W-:Y:S01]  /*65b0*/  ISETP.GE.AND P1, PT, R6, RZ, PT ;  /* 0x000000ff0600720c */ /* 0x000fe20003f26270 */
[----:B------:R-:W-:-:S02]  /*65c0*/  IMAD.MOV R5, RZ, RZ, -R4 ;  /* 0x000000ffff057224 */ /* 0x000fc400078e0a04 */
[----:B------:R-:W-:Y:S02]  /*65d0*/  VIADD R6, R0, 0x7b ;  /* 0x0000007b00067836 */ /* 0x000fe40000000000 */
[----:B------:R-:W-:Y:S02]  /*65e0*/  @!P4 IMAD.IADD R183, R183, 0x1, -R2 ;  /* 0x00000001b7b7c824 */ /* 0x000fe400078e0a02 */
[----:B------:R-:W-:Y:S01]  /*65f0*/  IMAD R184, R2, R5, R184 ;  /* 0x0000000502b87224 */ /* 0x000fe200078e02b8 */
[----:B------:R-:W-:Y:S01]  /*6600*/  IABS R187, R6 ;  /* 0x0000000600bb7213 */ /* 0x000fe20000000000 */
[--C-:B------:R-:W-:Y:S01]  /*6610*/  @!P5 IMAD.IADD R182, R182, 0x1, -R2.reuse ;  /* 0x00000001b6b6d824 */ /* 0x100fe200078e0a02 */
[C---:B------:R-:W-:Y:S01]  /*6620*/  ISETP.GT.U32.AND P4, PT, R2.reuse, R183, PT ;  /* 0x000000b70200720c */ /* 0x040fe20003f84070 */
[----:B------:R-:W-:Y:S01]  /*6630*/  @!P2 IMAD.IADD R181, R181, 0x1, -R2 ;  /* 0x00000001b5b5a824 */ /* 0x000fe200078e0a02 */
[----:B------:R-:W-:Y:S01]  /*6640*/  ISETP.GT.U32.AND P5, PT, R2, R184, PT ;  /* 0x000000b80200720c */ /* 0x000fe20003fa4070 */
[----:B------:R-:W-:Y:S01]  /*6650*/  IMAD.HI.U32 R5, R9, R187, RZ ;  /* 0x000000bb09057227 */ /* 0x000fe200078e00ff */
[----:B------:R-:W-:-:S03]  /*6660*/  ISETP.GE.AND P2, PT, R3, RZ, PT ;  /* 0x000000ff0300720c */ /* 0x000fc60003f46270 */
[----:B------:R-:W-:Y:S01]  /*6670*/  IMAD.HI.U32 R3, R9, R185, RZ ;  /* 0x000000b909037227 */ /* 0x000fe200078e00ff */
[----:B------:R-:W-:-:S03]  /*6680*/  IADD3 R5, PT, PT, -R5, RZ, RZ ;  /* 0x000000ff05057210 */ /* 0x000fc60007ffe1ff */
[----:B------:R-:W-:Y:S02]  /*6690*/  IMAD.MOV R3, RZ, RZ, -R3 ;  /* 0x000000ffff037224 */ /* 0x000fe400078e0a03 */
[----:B------:R-:W-:Y:S02]  /*66a0*/  VIADD R4, R0, 0x7a ;  /* 0x0000007a00047836 */ /* 0x000fe40000000000 */
[--C-:B------:R-:W-:Y:S02]  /*66b0*/  @!P4 IMAD.IADD R183, R183, 0x1, -R2.reuse ;  /* 0x00000001b7b7c824 */ /* 0x100fe400078e0a02 */
[----:B------:R-:W-:Y:S01]  /*66c0*/  IMAD R187, R2, R5, R187 ;  /* 0x0000000502bb7224 */ /* 0x000fe200078e02bb */
[----:B------:R-:W-:Y:S01]  /*66d0*/  IABS R186, R4 ;  /* 0x0000000400ba7213 */ /* 0x000fe20000000000 */
[----:B------:R-:W-:Y:S02]  /*66e0*/  @!P5 IMAD.IADD R184, R184, 0x1, -R2 ;  /* 0x00000001b8b8d824 */ /* 0x000fe400078e0a02 */
[----:B------:R-:W-:-:S02]  /*66f0*/  IMAD R185, R2, R3, R185 ;  /* 0x0000000302b97224 */ /* 0x000fc400078e02b9 */
[----:B------:R-:W-:Y:S01]  /*6700*/  @!P0 IMAD.MOV R183, RZ, RZ, -R183 ;  /* 0x000000ffffb78224 */ /* 0x000fe200078e0ab7 */
[C---:B------:R-:W-:Y:S01]  /*6710*/  ISETP.GT.U32.AND P0, PT, R2.reuse, R187, PT ;  /* 0x000000bb0200720c */ /* 0x040fe20003f04070 */
[----:B------:R-:W-:Y:S01]  /*6720*/  @!P1 IMAD.MOV R181, RZ, RZ, -R181 ;  /* 0x000000ffffb59224 */ /* 0x000fe200078e0ab5 */
[C---:B------:R-:W-:Y:S01]  /*6730*/  ISETP.GT.U32.AND P5, PT, R2.reuse, R184, PT ;  /* 0x000000b80200720c */ /* 0x040fe20003fa4070 */
[----:B------:R-:W-:Y:S01]  /*6740*/  @!P3 IMAD.MOV R179, RZ, RZ, -R179 ;  /* 0x000000ffffb3b224 */ /* 0x000fe200078e0ab3 */
[----:B------:R-:W-:Y:S01]  /*6750*/  ISETP.GT.U32.AND P4, PT, R2, R185, PT ;  /* 0x000000b90200720c */ /* 0x000fe20003f84070 */
[----:B------:R-:W-:Y:S01]  /*6760*/  VIADD R11, R0, 0x7f ;  /* 0x0000007f000b7836 */ /* 0x000fe20000000000 */
[----:B------:R-:W-:Y:S01]  /*6770*/  ISETP.GE.AND P1, PT, R4, RZ, PT ;  /* 0x000000ff0400720c */ /* 0x000fe20003f26270 */
[----:B------:R-:W-:Y:S01]  /*6780*/  IMAD.HI.U32 R4, R9, R186, RZ ;  /* 0x000000ba09047227 */ /* 0x000fe200078e00ff */
[----:B------:R-:W-:Y:S02]  /*6790*/  ISETP.GE.AND P3, PT, R10, RZ, PT ;  /* 0x000000ff0a00720c */ /* 0x000fe40003f66270 */
[----:B------:R-:W-:Y:S01]  /*67a0*/  IABS R191, R11 ;  /* 0x0000000b00bf7213 */ /* 0x000fe20000000000 */
[----:B------:R-:W-:-:S02]  /*67b0*/  IMAD.MOV R7, RZ, RZ, -R4 ;  /* 0x000000ffff077224 */ /* 0x000fc400078e0a04 */
        /* <DEDUP_REMOVED lines=8> */
[----:B------:R-:W-:Y:S01]  /*6840*/  @!P3 IMAD.MOV R184, RZ, RZ, -R184 ;  /* 0x000000ffffb8b224 */ /* 0x000fe200078e0ab8 */
[----:B------:R-:W-:Y:S01]  /*6850*/  ISETP.GE.AND P3, PT, R4, RZ, PT ;  /* 0x000000ff0400720c */ /* 0x000fe20003f66270 */
[----:B------:R-:W-:Y:S01]  /*6860*/  IMAD.HI.U32 R3, R9, R188, RZ ;  /* 0x000000bc09037227 */ /* 0x000fe200078e00ff */
[----:B------:R-:W-:-:S03]  /*6870*/  ISETP.GT.U32.AND P4, PT, R2, R185, PT ;  /* 0x000000b90200720c */ /* 0x000fc60003f84070 */
[----:B------:R-:W-:-:S04]  /*6880*/  IMAD.HI.U32 R4, R9, R190, RZ ;  /* 0x000000be09047227 */ /* 0x000fc800078e00ff */
[----:B------:R-:W-:Y:S01]  /*6890*/  @!P6 IMAD.MOV R182, RZ, RZ, -R182 ;  /* 0x000000ffffb6e224 */ /* 0x000fe200078e0ab6 */
[----:B------:R-:W-:Y:S01]  /*68a0*/  ISETP.GE.AND P6, PT, R6, RZ, PT ;  /* 0x000000ff0600720c */ /* 0x000fe20003fc6270 */
[----:B------:R-:W-:Y:S02]  /*68b0*/  IMAD R186, R2, R7, R186 ;  /* 0x0000000702ba7224 */ /* 0x000fe400078e02ba */
[----:B------:R-:W-:Y:S02]  /*68c0*/  VIADD R6, R0, 0x7d ;  /* 0x0000007d00067836 */ /* 0x000fe40000000000 */
[----:B------:R-:W-:Y:S01]  /*68d0*/  IMAD.MOV R3, RZ, RZ, -R3 ;  /* 0x000000ffff037224 */ /* 0x000fe200078e0a03 */
[----:B------:R-:W-:Y:S01]  /*68e0*/  @!P4 IADD3 R185, PT, PT, R185, -R2, RZ ;  /* 0x80000002b9b9c210 */ /* 0x000fe20007ffe0ff */
[----:B------:R-:W-:Y:S01]  /*68f0*/  IMAD.HI.U32 R5, R9, R191, RZ ;  /* 0x000000bf09057227 */ /* 0x000fe200078e00ff */
[----:B------:R-:W-:Y:S02]  /*6900*/  IABS R189, R6 ;  /* 0x0000000600bd7213 */ /* 0x000fe40000000000 */
[----:B------:R-:W-:Y:S01]  /*6910*/  ISETP.GT.U32.AND P5, PT, R2, R186, PT ;  /* 0x000000ba0200720c */ /* 0x000fe20003fa4070 */
[----:B------:R-:W-:-:S02]  /*6920*/  IMAD.MOV R7, RZ, RZ, -R4 ;  /* 0x000000ffff077224 */ /* 0x000fc400078e0a04 */
[C---:B------:R-:W-:Y:S02]  /*6930*/  IMAD R188, R2.reuse, R3, R188 ;  /* 0x0000000302bc7224 */ /* 0x040fe400078e02bc */
[----:B------:R-:W-:Y:S02]  /*6940*/  IMAD.MOV R5, RZ, RZ, -R5 ;  /* 0x000000ffff057224 */ /* 0x000fe400078e0a05 */
[C---:B------:R-:W-:Y:S01]  /*6950*/  IMAD R190, R2.reuse, R7, R190 ;  /* 0x0000000702be7224 */ /* 0x040fe200078e02be */
[C---:B------:R-:W-:Y:S01]  /*6960*/  ISETP.GT.U32.AND P4, PT, R2.reuse, R188, PT ;  /* 0x000000bc0200720c */ /* 0x040fe20003f84070 */
[----:B------:R-:W-:Y:S02]  /*6970*/  @!P0 IMAD.IADD R187, R187, 0x1, -R2 ;  /* 0x00000001bbbb8824 */ /* 0x000fe400078e0a02 */
[C---:B------:R-:W-:Y:S01]  /*6980*/  IMAD R191, R2.reuse, R5, R191 ;  /* 0x0000000502bf7224 */ /* 0x040fe200078e02bf */
[----:B------:R-:W-:Y:S01]  /*6990*/  ISETP.GT.U32.AND P0, PT, R2, R190, PT ;  /* 0x000000be0200720c */ /* 0x000fe20003f04070 */
[----:B------:R-:W-:Y:S01]  /*69a0*/  VIADD R4, R0, 0x80 ;  /* 0x0000008000047836 */ /* 0x000fe20000000000 */
[----:B------:R-:W-:Y:S01]  /*69b0*/  @!P6 IADD3 R187, PT, PT, -R187, RZ, RZ ;  /* 0x000000ffbbbbe210 */ /* 0x000fe20007ffe1ff */
[----:B------:R-:W-:Y:S01]  /*69c0*/  IMAD.HI.U32 R3, R9, R189, RZ ;  /* 0x000000bd09037227 */ /* 0x000fe200078e00ff */
[----:B------:R-:W-:-:S02]  /*69d0*/  ISETP.GT.U32.AND P6, PT, R2, R191, PT ;  /* 0x000000bf0200720c */ /* 0x000fc40003fc4070 */
[----:B------:R-:W-:Y:S01]  /*69e0*/  IABS R192, R4 ;  /* 0x0000000400c07213 */ /* 0x000fe20000000000 */
[----:B------:R-:W-:Y:S02]  /*69f0*/  IMAD.MOV R3, RZ, RZ, -R3 ;  /* 0x000000ffff037224 */ /* 0x000fe400078e0a03 */
[----:B------:R-:W-:Y:S02]  /*6a00*/  VIADD R5, R0, 0x81 ;  /* 0x0000008100057836 */ /* 0x000fe40000000000 */
[----:B------:R-:W-:Y:S02]  /*6a10*/  IMAD R189, R2, R3, R189 ;  /* 0x0000000302bd7224 */ /* 0x000fe400078e02bd */
[----:B------:R-:W-:Y:S01]  /*6a20*/  IMAD.HI.U32 R3, R9, R192, RZ ;  /* 0x000000c009037227 */ /* 0x000fe200078e00ff */
[----:B------:R-:W-:-:S03]  /*6a30*/  IABS R193, R5 ;  /* 0x0000000500c17213 */ /* 0x000fc60000000000 */
[--C-:B------:R-:W-:Y:S02]  /*6a40*/  @!P5 IMAD.IADD R186, R186, 0x1, -R2.reuse ;  /* 0x00000001babad824 */ /* 0x100fe400078e0a02 */
[--C-:B------:R-:W-:Y:S02]  /*6a50*/  @!P4 IMAD.IADD R188, R188, 0x1, -R2.reuse ;  /* 0x00000001bcbcc824 */ /* 0x100fe400078e0a02 */
[--C-:B------:R-:W-:Y:S01]  /*6a60*/  @!P0 IMAD.IADD R190, R190, 0x1, -R2.reuse ;  /* 0x00000001bebe8824 */ /* 0x100fe200078e0a02 */
[C---:B------:R-:W-:Y:S01]  /*6a70*/  ISETP.GT.U32.AND P5, PT, R2.reuse, R186, PT ;  /* 0x000000ba0200720c */ /* 0x040fe20003fa4070 */
[----:B------:R-:W-:Y:S01]  /*6a80*/  IMAD.MOV R3, RZ, RZ, -R3 ;  /* 0x000000ffff037224 */ /* 0x000fe200078e0a03 */
[C---:B------:R-:W-:Y:S01]  /*6a90*/  ISETP.GT.U32.AND P4, PT, R2.reuse, R188, PT ;  /* 0x000000bc0200720c */ /* 0x040fe20003f84070 */
[----:B------:R-:W-:Y:S01]  /*6aa0*/  @!P6 IMAD.IADD R191, R191, 0x1, -R2 ;  /* 0x00000001bfbfe824 */ /* 0x000fe200078e0a02 */
[C---:B------:R-:W-:Y:S01]  /*6ab0*/  ISETP.GT.U32.AND P6, PT, R2.reuse, R190, PT ;  /* 0x000000be0200720c */ /* 0x040fe20003fc4070 */
[----:B------:R-:W-:-:S02]  /*6ac0*/  IMAD R192, R2, R3, R192 ;  /* 0x0000000302c07224 */ /* 0x000fc400078e02c0 */
[----:B------:R-:W-:-:S04]  /*6ad0*/  IMAD.HI.U32 R3, R9, R193, RZ ;  /* 0x000000c109037227 */ /* 0x000fc800078e00ff */
[----:B------:R-:W-:Y:S01]  /*6ae0*/  @!P2 IMAD.MOV R185, RZ, RZ, -R185 ;  /* 0x000000ffffb9a224 */ /* 0x000fe200078e0ab9 */
[----:B------:R-:W-:Y:S01]  /*6af0*/  ISETP.GT.U32.AND P2, PT, R2, R189, PT ;  /* 0x000000bd0200720c */ /* 0x000fe20003f44070 */
[----:B------:R-:W-:Y:S02]  /*6b00*/  IMAD.MOV R3, RZ, RZ, -R3 ;  /* 0x000000ffff037224 */ /* 0x000fe400078e0a03 */
[--C-:B------:R-:W-:Y:S01]  /*6b10*/  @!P5 IMAD.IADD R186, R186, 0x1, -R2.reuse ;  /* 0x00000001babad824 */ /* 0x100fe200078e0a02 */
[----:B------:R-:W-:Y:S01]  /*6b20*/  ISETP.GE.AND P5, PT, R6, RZ, PT ;  /* 0x000000ff0600720c */ /* 0x000fe20003fa6270 */
[----:B------:R-:W-:Y:S01]  /*6b30*/  IMAD R193, R2, R3, R193 ;  /* 0x0000000302c17224 */ /* 0x000fe200078e02c1 */
[----:B------:R-:W-:Y:S01]  /*6b40*/  @!P6 IADD3 R190, PT, PT, R190, -R2, RZ ;  /* 0x80000002bebee210 */ /* 0x000fe20007ffe0ff */
[----:B------:R-:W-:Y:S01]  /*6b50*/  @!P4 IMAD.IADD R188, R188, 0x1, -R2 ;  /* 0x00000001bcbcc824 */ /* 0x000fe200078e0a02 */
[----:B------:R-:W-:Y:S01]  /*6b60*/  ISETP.GE.AND P4, PT, R11, RZ, PT ;  /* 0x000000ff0b00720c */ /* 0x000fe20003f86270 */
[----:B------:R-:W-:Y:S01]  /*6b70*/  VIADD R6, R0, 0x82 ;  /* 0x0000008200067836 */ /* 0x000fe20000000000 */
[C---:B------:R-:W-:Y:S01]  /*6b80*/  ISETP.GT.U32.AND P6, PT, R2.reuse, R193, PT ;  /* 0x000000c10200720c */ /* 0x040fe20003fc4070 */
[----:B------:R-:W-:Y:S01]  /*6b90*/  @!P3 IMAD.MOV R188, RZ, RZ, -R188 ;  /* 0x000000ffffbcb224 */ /* 0x000fe200078e0abc */
[----:B------:R-:W-:Y:S01]  /*6ba0*/  ISETP.GT.U32.AND P3, PT, R2, R191, PT ;  /* 0x000000bf0200720c */ /* 0x000fe20003f64070 */
[----:B------:R-:W-:Y:S01]  /*6bb0*/  @!P2 IMAD.IADD R189, R189, 0x1, -R2 ;  /* 0x00000001bdbda824 */ /* 0x000fe200078e0a02 */
[----:B------:R-:W-:Y:S01]  /*6bc0*/  IABS R194, R6 ;  /* 0x0000000600c27213 */ /* 0x000fe20000000000 */
[----:B------:R-:W-:Y:S01]  /*6bd0*/  VIADD R7, R0, 0x83 ;  /* 0x0000008300077836 */ /* 0x000fe20000000000 */
[----:B------:R-:W-:Y:S01]  /*6be0*/  ISETP.GE.AND P2, PT, R4, RZ, PT ;  /* 0x000000ff0400720c */ /* 0x000fe20003f46270 */
[----:B------:R-:W-:Y:S01]  /*6bf0*/  @!P1 IMAD.MOV R186, RZ, RZ, -R186 ;  /* 0x000000ffffba9224 */ /* 0x000fe200078e0aba */
[----:B------:R-:W-:Y:S01]  /*6c00*/  ISETP.GE.AND P1, PT, R10, RZ, PT ;  /* 0x000000ff0a00720c */ /* 0x000fe20003f26270 */
[----:B------:R-:W-:Y:S01]  /*6c10*/  VIADD R10, R0, 0x84 ;  /* 0x00000084000a7836 */ /* 0x000fe20000000000 */
[----:B------:R-:W-:Y:S01]  /*6c20*/  ISETP.GT.U32.AND P0, PT, R2, R189, PT ;  /* 0x000000bd0200720c */ /* 0x000fe20003f04070 */
[----:B------:R-:W-:Y:S01]  /*6c30*/  IMAD.HI.U32 R3, R9, R194, RZ ;  /* 0x000000c209037227 */ /* 0x000fe200078e00ff */
[----:B------:R-:W-:-:S02]  /*6c40*/  IABS R195, R7 ;  /* 0x0000000700c37213 */ /* 0x000fc40000000000 */
[----:B------:R-:W-:Y:S01]  /*6c50*/  IABS R196, R10 ;  /* 0x0000000a00c47213 */ /* 0x000fe20000000000 */
[----:B------:R-:W-:Y:S02]  /*6c60*/  @!P6 IMAD.IADD R193, R193, 0x1, -R2 ;  /* 0x00000001c1c1e824 */ /* 0x000fe400078e0a02 */
[----:B------:R-:W-:-:S03]  /*6c70*/  IMAD.HI.U32 R4, R9, R195, RZ ;  /* 0x000000c309047227 */ /* 0x000fc600078e00ff */
[----:B------:R-:W-:Y:S01]  /*6c80*/  ISETP.GT.U32.AND P6, PT, R2, R193, PT ;  /* 0x000000c10200720c */ /* 0x000fe20003fc4070 */
[----:B------:R-:W-:Y:S02]  /*6c90*/  IMAD.MOV R3, RZ, RZ, -R3 ;  /* 0x000000ffff037224 */ /* 0x000fe400078e0a03 */
[----:B------:R-:W-:Y:S01]  /*6ca0*/  @!P3 IMAD.IADD R191, R191, 0x1, -R2 ;  /* 0x00000001bfbfb824 */ /* 0x000fe200078e0a02 */
[----:B------:R-:W-:Y:S01]  /*6cb0*/  ISETP.GE.AND P3, PT, R5, RZ, PT ;  /* 0x000000ff0500720c */ /* 0x000fe20003f66270 */
[----:B------:R-:W-:-:S04]  /*6cc0*/  IMAD.HI.U32 R5, R9, R196, RZ ;  /* 0x000000c409057227 */ /* 0x000fc800078e00ff */
[----:B------:R-:W-:Y:S02]  /*6cd0*/  IMAD.MOV R4, RZ, RZ, -R4 ;  /* 0x000000ffff047224 */ /* 0x000fe400078e0a04 */
[C---:B------:R-:W-:Y:S02]  /*6ce0*/  IMAD R194, R2.reuse, R3, R194 ;  /* 0x0000000302c27224 */ /* 0x040fe400078e02c2 */
[----:B------:R-:W-:Y:S01]  /*6cf0*/  @!P0 IMAD.IADD R189, R189, 0x1, -R2 ;  /* 0x00000001bdbd8824 */ /* 0x000fe200078e0a02 */
[C---:B------:R-:W-:Y:S01]  /*6d00*/  ISETP.GT.U32.AND P0, PT, R2.reuse, R192, PT ;  /* 0x000000c00200720c */ /* 0x040fe20003f04070 */
[----:B------:R-:W-:Y:S02]  /*6d10*/  IMAD.MOV R5, RZ, RZ, -R5 ;  /* 0x000000ffff057224 */ /* 0x000fe400078e0a05 */
[C---:B------:R-:W-:Y:S02]  /*6d20*/  IMAD R195, R2.reuse, R4, R195 ;  /* 0x0000000402c37224 */ /* 0x040fe400078e02c3 */
[----:B------:R-:W-:Y:S01]  /*6d30*/  @!P1 IMAD.MOV R190, RZ, RZ, -R190 ;  /* 0x000000ffffbe9224 */ /* 0x000fe200078e0abe */
[C---:B------:R-:W-:Y:S01]  /*6d40*/  ISETP.GT.U32.AND P1, PT, R2.reuse, R194, PT ;  /* 0x000000c20200720c */ /* 0x040fe20003f24070 */
[----:B------:R-:W-:-:S02]  /*6d50*/  IMAD R196, R2, R5, R196 ;  /* 0x0000000502c47224 */ /* 0x000fc400078e02c4 */
[----:B------:R-:W-:Y:S01]  /*6d60*/  @!P4 IMAD.MOV R191, RZ, RZ, -R191 ;  /* 0x000000ffffbfc224 */ /* 0x000fe200078e0abf */
[C---:B------:R-:W-:Y:S01]  /*6d70*/  ISETP.GT.U32.AND P4, PT, R2.reuse, R195, PT ;  /* 0x000000c30200720c */ /* 0x040fe20003f84070 */
[--C-:B------:R-:W-:Y:S01]  /*6d80*/  @!P6 IMAD.IADD R193, R193, 0x1, -R2.reuse ;  /* 0x00000001c1c1e824 */ /* 0x100fe200078e0a02 */
[----:B------:R-:W-:Y:S01]  /*6d90*/  ISETP.GT.U32.AND P6, PT, R2, R196, PT ;  /* 0x000000c40200720c */ /* 0x000fe20003fc4070 */
[----:B------:R-:W-:Y:S02]  /*6da0*/  VIADD R5, R0, 0x85 ;  /* 0x0000008500057836 */ /* 0x000fe40000000000 */
[--C-:B------:R-:W-:Y:S01]  /*6db0*/  @!P0 IMAD.IADD R192, R192, 0x1, -R2.reuse ;  /* 0x00000001c0c08824 */ /* 0x100fe200078e0a02 */
[----:B------:R-:W-:Y:S01]  /*6dc0*/  ISETP.GE.AND P0, PT, R6, RZ, PT ;  /* 0x000000ff0600720c */ /* 0x000fe20003f06270 */
[----:B------:R-:W-:Y:S01]  /*6dd0*/  @!P5 IMAD.MOV R189, RZ, RZ, -R189 ;  /* 0x000000ffffbdd224 */ /* 0x000fe200078e0abd */
[----:B------:R-:W-:Y:S01]  /*6de0*/  IABS R197, R5 ;  /* 0x0000000500c57213 */ /* 0x000fe20000000000 */
[--C-:B------:R-:W-:Y:S01]  /*6df0*/  @!P1 IMAD.IADD R194, R194, 0x1, -R2.reuse ;  /* 0x00000001c2c29824 */ /* 0x100fe200078e0a02 */
[C---:B------:R-:W-:Y:S01]  /*6e00*/  IADD3 R6, PT, PT, R0.reuse, 0x86, RZ ;  /* 0x0000008600067810 */ /* 0x040fe20007ffe0ff */
[----:B------:R-:W-:Y:S01]  /*6e10*/  VIADD R11, R0, 0x89 ;  /* 0x00000089000b7836 */ /* 0x000fe20000000000 */
[C---:B------:R-:W-:Y:S01]  /*6e20*/  ISETP.GT.U32.AND P5, PT, R2.reuse, R192, PT ;  /* 0x000000c00200720c */ /* 0x040fe20003fa4070 */
[----:B------:R-:W-:Y:S01]  /*6e30*/  @!P4 IMAD.IADD R195, R195, 0x1, -R2 ;  /* 0x00000001c3c3c824 */ /* 0x000fe200078e0a02 */
[----:B------:R-:W-:Y:S01]  /*6e40*/  IABS R198, R6 ;  /* 0x0000000600c67213 */ /* 0x000fe20000000000 */
[----:B------:R-:W-:Y:S01]  /*6e50*/  IMAD.HI.U32 R3, R9, R197, RZ ;  /* 0x000000c509037227 */ /* 0x000fe200078e00ff */
[----:B------:R-:W-:-:S02]  /*6e60*/  ISETP.GT.U32.AND P4, PT, R2, R194, PT ;  /* 0x000000c20200720c */ /* 0x000fc40003f84070 */
[----:B------:R-:W-:Y:S01]  /*6e70*/  ISETP.GE.AND P1, PT, R10, RZ, PT ;  /* 0x000000ff0a00720c */ /* 0x000fe20003f26270 */
[----:B------:R-:W-:Y:S01]  /*6e80*/  @!P6 IMAD.IADD R196, R196, 0x1, -R2 ;  /* 0x00000001c4c4e824 */ /* 0x000fe200078e0a02 */
[----:B------:R-:W-:Y:S01]  /*6e90*/  ISETP.GT.U32.AND P6, PT, R2, R195, PT ;  /* 0x000000c30200720c */ /* 0x000fe20003fc4070 */
[----:B------:R-:W-:Y:S01]  /*6ea0*/  IMAD.MOV R4, RZ, RZ, -R3 ;  /* 0x000000ffff047224 */ /* 0x000fe200078e0a03 */
[----:B------:R-:W-:Y:S01]  /*6eb0*/  IABS R201, R11 ;  /* 0x0000000b00c97213 */ /* 0x000fe20000000000 */
[----:B------:R-:W-:-:S04]  /*6ec0*/  IMAD.HI.U32 R3, R9, R198, RZ ;  /* 0x000000c609037227 */ /* 0x000fc800078e00ff */
[----:B------:R-:W-:Y:S02]  /*6ed0*/  IMAD R197, R2, R4, R197 ;  /* 0x0000000402c57224 */ /* 0x000fe400078e02c5 */
[----:B------:R-:W-:Y:S02]  /*6ee0*/  IMAD.MOV R3, RZ, RZ, -R3 ;  /* 0x000000ffff037224 */ /* 0x000fe400078e0a03 */
[----:B------:R-:W-:Y:S01]  /*6ef0*/  @!P4 IMAD.IADD R194, R194, 0x1, -R2 ;  /* 0x00000001c2c2c824 */ /* 0x000fe200078e0a02 */
[C---:B------:R-:W-:Y:S01]  /*6f00*/  ISETP.GT.U32.AND P4, PT, R2.reuse, R197, PT ;  /* 0x000000c50200720c */ /* 0x040fe20003f84070 */
        /* <DEDUP_REMOVED lines=8> */
[----:B------:R-:W-:Y:S01]  /*6f90*/  VIADD R10, R0, 0x88 ;  /* 0x00000088000a7836 */ /* 0x000fe20000000000 */
[----:B------:R-:W-:Y:S01]  /*6fa0*/  IABS R199, R7 ;  /* 0x0000000700c77213 */ /* 0x000fe20000000000 */
[----:B------:R-:W-:-:S02]  /*6fb0*/  @!P3 IMAD.MOV R193, RZ, RZ, -R193 ;  /* 0x000000ffffc1b224 */ /* 0x000fc400078e0ac1 */
[----:B------:R-:W-:Y:S01]  /*6fc0*/  @!P4 IMAD.IADD R197, R197, 0x1, -R2 ;  /* 0x00000001c5c5c824 */ /* 0x000fe200078e0a02 */
[----:B------:R-:W-:Y:S01]  /*6fd0*/  IABS R200, R10 ;  /* 0x0000000a00c87213 */ /* 0x000fe20000000000 */
[----:B------:R-:W-:Y:S01]  /*6fe0*/  IMAD.HI.U32 R3, R9, R199, RZ ;  /* 0x000000c709037227 */ /* 0x000fe200078e00ff */
[----:B------:R-:W-:-:S03]  /*6ff0*/  ISETP.GE.AND P4, PT, R6, RZ, PT ;  /* 0x000000ff0600720c */ /* 0x000fc60003f86270 */
[----:B------:R-:W-:Y:S01]  /*7000*/  @!P6 IMAD.IADD R198, R198, 0x1, -R2 ;  /* 0x00000001c6c6e824 */ /* 0x000fe200078e0a02 */
[----:B------:R-:W-:Y:S01]  /*7010*/  ISETP.GT.U32.AND P6, PT, R2, R197, PT ;  /* 0x000000c50200720c */ /* 0x000fe20003fc4070 */
[----:B------:R-:W-:Y:S02]  /*7020*/  IMAD.MOV R4, RZ, RZ, -R3 ;  /* 0x000000ffff047224 */ /* 0x000fe400078e0a03 */
[----:B------:R-:W-:-:S04]  /*7030*/  IMAD.HI.U32 R3, R9, R200, RZ ;  /* 0x000000c809037227 */ /* 0x000fc800078e00ff */
[----:B------:R-:W-:Y:S01]  /*7040*/  @!P2 IMAD.IADD R196, R196, 0x1, -R2 ;  /* 0x00000001c4c4a824 */ /* 0x000fe200078e0a02 */
[----:B------:R-:W-:Y:S01]  /*7050*/  ISETP.GE.AND P2, PT, R5, RZ, PT ;  /* 0x000000ff0500720c */ /* 0x000fe20003f46270 */
[----:B------:R-:W-:Y:S02]  /*7060*/  IMAD.MOV R5, RZ, RZ, -R3 ;  /* 0x000000ffff057224 */ /* 0x000fe400078e0a03 */
[C---:B------:R-:W-:Y:S02]  /*7070*/  IMAD R199, R2.reuse, R4, R199 ;  /* 0x0000000402c77224 */ /* 0x040fe400078e02c7 */
[C---:B------:R-:W-:Y:S01]  /*7080*/  IMAD R200, R2.reuse, R5, R200 ;  /* 0x0000000502c87224 */ /* 0x040fe200078e02c8 */
[----:B------:R-:W-:Y:S01]  /*7090*/  @!P6 IADD3 R197, PT, PT, R197, -R2, RZ ;  /* 0x80000002c5c5e210 */ /* 0x000fe20007ffe0ff */
[----:B------:R-:W-:Y:S01]  /*70a0*/  @!P0 IMAD.MOV R194, RZ, RZ, -R194 ;  /* 0x000000ffffc28224 */ /* 0x000fe200078e0ac2 */
[C---:B------:R-:W-:Y:S01]  /*70b0*/  ISETP.GT.U32.AND P0, PT, R2.reuse, R198, PT ;  /* 0x000000c60200720c */ /* 0x040fe20003f04070 */
[----:B------:R-:W-:Y:S01]  /*70c0*/  IMAD.HI.U32 R3, R9, R201, RZ ;  /* 0x000000c909037227 */ /* 0x000fe200078e00ff */
[----:B------:R-:W-:-:S02]  /*70d0*/  ISETP.GT.U32.AND P3, PT, R2, R199, PT ;  /* 0x000000c70200720c */ /* 0x000fc40003f64070 */
[----:B------:R-:W-:Y:S01]  /*70e0*/  ISETP.GT.U32.AND P6, PT, R2, R200, PT ;  /* 0x000000c80200720c */ /* 0x000fe20003fc4070 */
[----:B------:R-:W-:Y:S02]  /*70f0*/  VIADD R4, R0, 0x8a ;  /* 0x0000008a00047836 */ /* 0x000fe40000000000 */
[----:B------:R-:W-:Y:S02]  /*7100*/  IMAD.MOV R3, RZ, RZ, -R3 ;  /* 0x000000ffff037224 */ /* 0x000fe400078e0a03 */
[----:B------:R-:W-:Y:S01]  /*7110*/  @!P2 IMAD.MOV R197, RZ, RZ, -R197 ;  /* 0x000000ffffc5a224 */ /* 0x000fe200078e0ac5 */
[----:B------:R-:W-:Y:S01]  /*7120*/  IABS R202, R4 ;  /* 0x0000000400ca7213 */ /* 0x000fe20000000000 */
[----:B------:R-:W-:Y:S02]  /*7130*/  IMAD R201, R2, R3, R201 ;  /* 0x0000000302c97224 */ /* 0x000fe400078e02c9 */
[--C-:B------:R-:W-:Y:S01]  /*7140*/  @!P0 IMAD.IADD R198, R198, 0x1, -R2.reuse ;  /* 0x00000001c6c68824 */ /* 0x100fe200078e0a02 */
[----:B------:R-:W-:Y:S01]  /*7150*/  ISETP.GE.AND P0, PT, R11, RZ, PT ;  /* 0x000000ff0b00720c */ /* 0x000fe20003f06270 */
[--C-:B------:R-:W-:Y:S01]  /*7160*/  @!P3 IMAD.IADD R199, R199, 0x1, -R2.reuse ;  /* 0x00000001c7c7b824 */ /* 0x100fe200078e0a02 */
[----:B------:R-:W-:Y:S01]  /*7170*/  ISETP.GE.AND P3, PT, R4, RZ, PT ;  /* 0x000000ff0400720c */ /* 0x000fe20003f66270 */
[----:B------:R-:W-:-:S02]  /*7180*/  @!P6 IMAD.IADD R200, R200, 0x1, -R2 ;  /* 0x00000001c8c8e824 */ /* 0x000fc400078e0a02 */
[----:B------:R-:W-:Y:S01]  /*7190*/  @!P4 IMAD.MOV R198, RZ, RZ, -R198 ;  /* 0x000000ffffc6c224 */ /* 0x000fe200078e0ac6 */
[C---:B------:R-:W-:Y:S01]  /*71a0*/  ISETP.GT.U32.AND P6, PT, R2.reuse, R199, PT ;  /* 0x000000c70200720c */ /* 0x040fe20003fc4070 */
[----:B------:R-:W-:Y:S01]  /*71b0*/  IMAD.HI.U32 R3, R9, R202, RZ ;  /* 0x000000ca09037227 */ /* 0x000fe200078e00ff */
[C---:B------:R-:W-:Y:S02]  /*71c0*/  ISETP.GT.U32.AND P4, PT, R2.reuse, R201, PT ;  /* 0x000000c90200720c */ /* 0x040fe40003f84070 */
[----:B------:R-:W-:Y:S01]  /*71d0*/  ISETP.GT.U32.AND P2, PT, R2, R200, PT ;  /* 0x000000c80200720c */ /* 0x000fe20003f44070 */
[----:B------:R-:W-:Y:S01]  /*71e0*/  @!P5 IMAD.MOV R195, RZ, RZ, -R195 ;  /* 0x000000ffffc3d224 */ /* 0x000fe200078e0ac3 */
[----:B------:R-:W-:Y:S01]  /*71f0*/  ISETP.GE.AND P5, PT, R7, RZ, PT ;  /* 0x000000ff0700720c */ /* 0x000fe20003fa6270 */
[----:B------:R-:W-:Y:S02]  /*7200*/  VIADD R5, R0, 0x8b ;  /* 0x0000008b00057836 */ /* 0x000fe40000000000 */
[----:B------:R-:W-:-:S02]  /*7210*/  IMAD.MOV R3, RZ, RZ, -R3 ;  /* 0x000000ffff037224 */ /* 0x000fc400078e0a03 */
[----:B------:R-:W-:Y:S01]  /*7220*/  VIADD R6, R0, 0x8c ;  /* 0x0000008c00067836 */ /* 0x000fe20000000000 */
[----:B------:R-:W-:Y:S01]  /*7230*/  IABS R203, R5 ;  /* 0x0000000500cb7213 */ /* 0x000fe20000000000 */
[----:B------:R-:W-:Y:S02]  /*7240*/  IMAD R202, R2, R3, R202 ;  /* 0x0000000302ca7224 */ /* 0x000fe400078e02ca */
[----:B------:R-:W-:Y:S01]  /*7250*/  @!P1 IMAD.MOV R196, RZ, RZ, -R196 ;  /* 0x000000ffffc49224 */ /* 0x000fe200078e0ac4 */
[----:B------:R-:W-:Y:S01]  /*7260*/  ISETP.GE.AND P1, PT, R10, RZ, PT ;  /* 0x000000ff0a00720c */ /* 0x000fe20003f26270 */
[----:B------:R-:W-:Y:S01]  /*7270*/  IMAD.HI.U32 R3, R9, R203, RZ ;  /* 0x000000cb09037227 */ /* 0x000fe200078e00ff */
[----:B------:R-:W-:-:S03]  /*7280*/  IABS R204, R6 ;  /* 0x0000000600cc7213 */ /* 0x000fc60000000000 */
[--C-:B------:R-:W-:Y:S01]  /*7290*/  @!P6 IMAD.IADD R199, R199, 0x1, -R2.reuse ;  /* 0x00000001c7c7e824 */ /* 0x100fe200078e0a02 */
[----:B------:R-:W-:Y:S01]  /*72a0*/  ISETP.GT.U32.AND P6, PT, R2, R202, PT ;  /* 0x000000ca0200720c */ /* 0x000fe20003fc4070 */
[--C-:B------:R-:W-:Y:S01]  /*72b0*/  @!P4 IMAD.IADD R201, R201, 0x1, -R2.reuse ;  /* 0x00000001c9c9c824 */ /* 0x100fe200078e0a02 */
[----:B------:R-:W-:Y:S01]  /*72c0*/  ISETP.GE.AND P4, PT, R6, RZ, PT ;  /* 0x000000ff0600720c */ /* 0x000fe20003f86270 */
[----:B------:R-:W-:Y:S01]  /*72d0*/  @!P2 IMAD.IADD R200, R200, 0x1, -R2 ;  /* 0x00000001c8c8a824 */ /* 0x000fe200078e0a02 */
[----:B------:R-:W-:Y:S01]  /*72e0*/  ISETP.GE.AND P2, PT, R5, RZ, PT ;  /* 0x000000ff0500720c */ /* 0x000fe20003f46270 */
[----:B------:R-:W-:Y:S01]  /*72f0*/  @!P5 IMAD.MOV R199, RZ, RZ, -R199 ;  /* 0x000000ffffc7d224 */ /* 0x000fe200078e0ac7 */
[----:B------:R-:W-:Y:S01]  /*7300*/  IADD3 R5, PT, PT, -R3, RZ, RZ ;  /* 0x000000ff03057210 */ /* 0x000fe20007ffe1ff */
[----:B------:R-:W-:Y:S01]  /*7310*/  IMAD.HI.U32 R4, R9, R204, RZ ;  /* 0x000000cc09047227 */ /* 0x000fe200078e00ff */
[----:B------:R-:W-:-:S03]  /*7320*/  ISETP.GT.U32.AND P5, PT, R2, R201, PT ;  /* 0x000000c90200720c */ /* 0x000fc60003fa4070 */
[----:B------:R-:W-:Y:S02]  /*7330*/  VIADD R10, R0, 0x8d ;  /* 0x0000008d000a7836 */ /* 0x000fe40000000000 */
[----:B------:R-:W-:Y:S02]  /*7340*/  IMAD.MOV R7, RZ, RZ, -R4 ;  /* 0x000000ffff077224 */ /* 0x000fe400078e0a04 */
[C---:B------:R-:W-:Y:S01]  /*7350*/  IMAD R203, R2.reuse, R5, R203 ;  /* 0x0000000502cb7224 */ /* 0x040fe200078e02cb */
[----:B------:R-:W-:Y:S01]  /*7360*/  IABS R205, R10 ;  /* 0x0000000a00cd7213 */ /* 0x000fe20000000000 */
[----:B------:R-:W-:Y:S02]  /*7370*/  IMAD R204, R2, R7, R204 ;  /* 0x0000000702cc7224 */ /* 0x000fe400078e02cc */
[----:B------:R-:W-:Y:S02]  /*7380*/  @!P6 IMAD.IADD R202, R202, 0x1, -R2 ;  /* 0x00000001cacae824 */ /* 0x000fe400078e0a02 */
[----:B------:R-:W-:Y:S01]  /*7390*/  @!P1 IMAD.MOV R200, RZ, RZ, -R200 ;  /* 0x000000ffffc89224 */ /* 0x000fe200078e0ac8 */
[C---:B------:R-:W-:Y:S01]  /*73a0*/  ISETP.GT.U32.AND P1, PT, R2.reuse, R203, PT ;  /* 0x000000cb0200720c */ /* 0x040fe20003f24070 */
[----:B------:R-:W-:Y:S01]  /*73b0*/  @!P5 IMAD.IADD R201, R201, 0x1, -R2 ;  /* 0x00000001c9c9d824 */ /* 0x000fe200078e0a02 */
[C---:B------:R-:W-:Y:S01]  /*73c0*/  ISETP.GT.U32.AND P6, PT, R2.reuse, R202, PT ;  /* 0x000000ca0200720c */ /* 0x040fe20003fc4070 */
[----:B------:R-:W-:Y:S01]  /*73d0*/  IMAD.HI.U32 R3, R9, R205, RZ ;  /* 0x000000cd09037227 */ /* 0x000fe200078e00ff */
[----:B------:R-:W-:-:S03]  /*73e0*/  ISETP.GT.U32.AND P5, PT, R2, R204, PT ;  /* 0x000000cc0200720c */ /* 0x000fc60003fa4070 */
[----:B------:R-:W-:Y:S02]  /*73f0*/  IMAD.MOV R3, RZ, RZ, -R3 ;  /* 0x000000ffff037224 */ /* 0x000fe400078e0a03 */
[----:B------:R-:W-:Y:S02]  /*7400*/  VIADD R5, R0, 0x8e ;  /* 0x0000008e00057836 */ /* 0x000fe40000000000 */
[----:B------:R-:W-:Y:S02]  /*7410*/  IMAD R205, R2, R3, R205 ;  /* 0x0000000302cd7224 */ /* 0x000fe400078e02cd */
[--C-:B------:R-:W-:Y:S01]  /*7420*/  @!P1 IMAD.IADD R203, R203, 0x1, -R2.reuse ;  /* 0x00000001cbcb9824 */ /* 0x100fe200078e0a02 */
[----:B------:R-:W-:Y:S01]  /*7430*/  IABS R206, R5 ;  /* 0x0000000500ce7213 */ /* 0x000fe20000000000 */
[----:B------:R-:W-:Y:S01]  /*7440*/  VIADD R6, R0, 0x8f ;  /* 0x0000008f00067836 */ /* 0x000fe20000000000 */
[----:B------:R-:W-:Y:S01]  /*7450*/  @!P6 IADD3 R202, PT, PT, R202, -R2, RZ ;  /* 0x80000002cacae210 */ /* 0x000fe20007ffe0ff */
[----:B------:R-:W-:Y:S01]  /*7460*/  @!P5 IMAD.IADD R204, R204, 0x1, -R2 ;  /* 0x00000001ccccd824 */ /* 0x000fe200078e0a02 */
[C---:B------:R-:W-:Y:S01]  /*7470*/  ISETP.GT.U32.AND P6, PT, R2.reuse, R205, PT ;  /* 0x000000cd0200720c */ /* 0x040fe20003fc4070 */
[----:B------:R-:W-:Y:S01]  /*7480*/  IMAD.HI.U32 R3, R9, R206, RZ ;  /* 0x000000ce09037227 */ /* 0x000fe200078e00ff */
[----:B------:R-:W-:-:S02]  /*7490*/  ISETP.GT.U32.AND P5, PT, R2, R203, PT ;  /* 0x000000cb0200720c */ /* 0x000fc40003fa4070 */
[----:B------:R-:W-:Y:S01]  /*74a0*/  IABS R207, R6 ;  /* 0x0000000600cf7213 */ /* 0x000fe20000000000 */
[----:B------:R-:W-:Y:S01]  /*74b0*/  IMAD.MOV R3, RZ, RZ, -R3 ;  /* 0x000000ffff037224 */ /* 0x000fe200078e0a03 */
[----:B------:R-:W-:Y:S01]  /*74c0*/  ISETP.GE.AND P1, PT, R10, RZ, PT ;  /* 0x000000ff0a00720c */ /* 0x000fe20003f26270 */
[----:B------:R-:W-:Y:S02]  /*74d0*/  VIADD R11, R0, 0x91 ;  /* 0x00000091000b7836 */ /* 0x000fe40000000000 */
[----:B------:R-:W-:Y:S02]  /*74e0*/  IMAD R206, R2, R3, R206 ;  /* 0x0000000302ce7224 */ /* 0x000fe400078e02ce */
[----:B------:R-:W-:Y:S01]  /*74f0*/  IMAD.HI.U32 R4, R9, R207, RZ ;  /* 0x000000cf09047227 */ /* 0x000fe200078e00ff */
[----:B------:R-:W-:-:S03]  /*7500*/  IABS R209, R11 ;  /* 0x0000000b00d17213 */ /* 0x000fc60000000000 */
[--C-:B------:R-:W-:Y:S01]  /*7510*/  @!P6 IMAD.IADD R205, R205, 0x1, -R2.reuse ;  /* 0x00000001cdcde824 */ /* 0x100fe200078e0a02 */
[C---:B------:R-:W-:Y:S01]  /*7520*/  ISETP.GT.U32.AND P6, PT, R2.reuse, R204, PT ;  /* 0x000000cc0200720c */ /* 0x040fe20003fc4070 */
[----:B------:R-:W-:Y:S01]  /*7530*/  @!P5 IMAD.IADD R203, R203, 0x1, -R2 ;  /* 0x00000001cbcbd824 */ /* 0x000fe200078e0a02 */
[----:B------:R-:W-:Y:S01]  /*7540*/  ISETP.GT.U32.AND P5, PT, R2, R206, PT ;  /* 0x000000ce0200720c */ /* 0x000fe20003fa4070 */
[----:B------:R-:W-:Y:S02]  /*7550*/  IMAD.MOV R4, RZ, RZ, -R4 ;  /* 0x000000ffff047224 */ /* 0x000fe400078e0a04 */
[----:B------:R-:W-:Y:S02]  /*7560*/  VIADD R7, R0, 0x90 ;  /* 0x0000009000077836 */ /* 0x000fe40000000000 */
[----:B------:R-:W-:Y:S02]  /*7570*/  IMAD R207, R2, R4, R207 ;  /* 0x0000000402cf7224 */ /* 0x000fe400078e02cf */
[----:B------:R-:W-:Y:S01]  /*7580*/  IMAD.HI.U32 R4, R9, R209, RZ ;  /* 0x000000d109047227 */ /* 0x000fe200078e00ff */
[----:B------:R-:W-:-:S03]  /*7590*/  IABS R208, R7 ;  /* 0x0000000700d07213 */ /* 0x000fc60000000000 */
[----:B------:R-:W-:Y:S01]  /*75a0*/  IMAD.MOV R4, RZ, RZ, -R4 ;  /* 0x000000ffff047224 */ /* 0x000fe200078e0a04 */
[----:B------:R-:W-:Y:S01]  /*75b0*/  @!P6 IADD3 R204, PT, PT, R204, -R2, RZ ;  /* 0x80000002cccce210 */ /* 0x000fe20007ffe0ff */
[----:B------:R-:W-:Y:S01]  /*75c0*/  @!P5 IMAD.IADD R206, R206, 0x1, -R2 ;  /* 0x00000001ceced824 */ /* 0x000fe200078e0a02 */
[C---:B------:R-:W-:Y:S01]  /*75d0*/  ISETP.GT.U32.AND P6, PT, R2.reuse, R207, PT ;  /* 0x000000cf0200720c */ /* 0x040fe20003fc4070 */
[C---:B------:R-:W-:Y:S02]  /*75e0*/  IMAD R209, R2.reuse, R4, R209 ;  /* 0x0000000402d17224 */ /* 0x040fe400078e02d1 */
[----:B------:R-:W-:Y:S01]  /*75f0*/  @!P3 IMAD.MOV R202, RZ, RZ, -R202 ;  /* 0x000000ffffcab224 */ /* 0x000fe200078e0aca */
[----:B------:R-:W-:Y:S01]  /*7600*/  ISETP.GE.AND P3, PT, R5, RZ, PT ;  /* 0x000000ff0500720c */ /* 0x000fe20003f66270 */
[----:B------:R-:W-:Y:S01]  /*7610*/  @!P2 IMAD.MOV R203, RZ, RZ, -R203 ;  /* 0x000000ffffcba224 */ /* 0x000fe200078e0acb */
[----:B------:R-:W-:Y:S01]  /*7620*/  ISETP.GT.U32.AND P2, PT, R2, R206, PT ;  /* 0x000000ce0200720c */ /* 0x000fe20003f44070 */
[----:B------:R-:W-:-:S02]  /*7630*/  VIADD R5, R0, 0x92 ;  /* 0x0000009200057836 */ /* 0x000fc40000000000 */
[----:B------:R-:W-:Y:S01]  /*7640*/  @!P4 IMAD.MOV R204, RZ, RZ, -R204 ;  /* 0x000000ffffccc224 */ /* 0x000fe200078e0acc */
[----:B------:R-:W-:Y:S01]  /*7650*/  ISETP.GT.U32.AND P4, PT, R2, R209, PT ;  /* 0x000000d10200720c */ /* 0x000fe20003f84070 */
[----:B------:R-:W-:Y:S01]  /*7660*/  IMAD.HI.U32 R3, R9, R208, RZ ;  /* 0x000000d009037227 */ /* 0x000fe200078e00ff */
[----:B------:R-:W-:-:S03]  /*7670*/  IABS R210, R5 ;  /* 0x0000000500d27213 */ /* 0x000fc60000000000 */
[----:B------:R-:W-:Y:S02]  /*7680*/  IMAD.MOV R3, RZ, RZ, -R3 ;  /* 0x000000ffff037224 */ /* 0x000fe400078e0a03 */
[----:B------:R-:W-:Y:S02]  /*7690*/  VIADD R4, R0, 0x93 ;  /* 0x0000009300047836 */ /* 0x000fe40000000000 */
[C---:B------:R-:W-:Y:S02]  /*76a0*/  IMAD R208, R2.reuse, R3, R208 ;  /* 0x0000000302d07224 */ /* 0x040fe400078e02d0 */
[----:B------:R-:W-:Y:S01]  /*76b0*/  IMAD.HI.U32 R3, R9, R210, RZ ;  /* 0x000000d209037227 */ /* 0x000fe200078e00ff */
[----:B------:R-:W-:Y:S02]  /*76c0*/  IABS R211, R4 ;  /* 0x0000000400d37213 */ /* 0x000fe40000000000 */
[----:B------:R-:W-:Y:S01]  /*76d0*/  @!P4 IADD3 R209, PT, PT, R209, -R2, RZ ;  /* 0x80000002d1d1c210 */ /* 0x000fe20007ffe0ff */
[--C-:B------:R-:W-:Y:S01]  /*76e0*/  @!P6 IMAD.IADD R207, R207, 0x1, -R2.reuse ;  /* 0x00000001cfcfe824 */ /* 0x100fe200078e0a02 */
[----:B------:R-:W-:Y:S01]  /*76f0*/  ISETP.GT.U32.AND P5, PT, R2, R208, PT ;  /* 0x000000d00200720c */ /* 0x000fe20003fa4070 */
[----:B------:R-:W-:Y:S01]  /*7700*/  @!P2 IMAD.IADD R206, R206, 0x1, -R2 ;  /* 0x00000001cecea824 */ /* 0x000fe200078e0a02 */
[----:B------:R-:W-:Y:S01]  /*7710*/  ISETP.GE.AND P2, PT, R11, RZ, PT ;  /* 0x000000ff0b00720c */ /* 0x000fe20003f46270 */
[----:B------:R-:W-:Y:S01]  /*7720*/  IMAD.MOV R3, RZ, RZ, -R3 ;  /* 0x000000ffff037224 */ /* 0x000fe200078e0a03 */
[C---:B------:R-:W-:Y:S01]  /*7730*/  ISETP.GT.U32.AND P6, PT, R2.reuse, R207, PT ;  /* 0x000000cf0200720c */ /* 0x040fe20003fc4070 */
[----:B------:R-:W-:Y:S01]  /*7740*/  @!P3 IMAD.MOV R206, RZ, RZ, -R206 ;  /* 0x000000ffffceb224 */ /* 0x000fe200078e0ace */
[C---:B------:R-:W-:Y:S01]  /*7750*/  ISETP.GT.U32.AND P3, PT, R2.reuse, R209, PT ;  /* 0x000000d10200720c */ /* 0x040fe20003f64070 */
[----:B------:R-:W-:Y:S01]  /*7760*/  IMAD R210, R2, R3, R210 ;  /* 0x0000000302d27224 */ /* 0x000fe200078e02d2 */
[----:B------:R-:W-:Y:S01]  /*7770*/  ISETP.GE.AND P4, PT, R5, RZ, PT ;  /* 0x000000ff0500720c */ /* 0x000fe20003f86270 */
[----:B------:R-:W-:-:S04]  /*7780*/  IMAD.HI.U32 R3, R9, R211, RZ ;  /* 0x000000d309037227 */ /* 0x000fc800078e00ff */
[----:B------:R-:W-:Y:S01]  /*7790*/  @!P0 IMAD.MOV R201, RZ, RZ, -R201 ;  /* 0x000000ffffc98224 */ /* 0x000fe200078e0ac9 */
[----:B------:R-:W-:Y:S01]  /*77a0*/  ISETP.GT.U32.AND P0, PT, R2, R205, PT ;  /* 0x000000cd0200720c */ /* 0x000fe20003f04070 */
[----:B------:R-:W-:Y:S02]  /*77b0*/  IMAD.MOV R3, RZ, RZ, -R3 ;  /* 0x000000ffff037224 */ /* 0x000fe400078e0a03 */
[--C-:B------:R-:W-:Y:S02]  /*77c0*/  @!P5 IMAD.IADD R208, R208, 0x1, -R2.reuse ;  /* 0x00000001d0d0d824 */ /* 0x100fe400078e0a02 */
[C---:B------:R-:W-:Y:S02]  /*77d0*/  IMAD R211, R2.reuse, R3, R211 ;  /* 0x0000000302d37224 */ /* 0x040fe400078e02d3 */
[--C-:B------:R-:W-:Y:S01]  /*77e0*/  @!P6 IMAD.IADD R207, R207, 0x1, -R2.reuse ;  /* 0x00000001cfcfe824 */ /* 0x100fe200078e0a02 */
[C---:B------:R-:W-:Y:S01]  /*77f0*/  ISETP.GT.U32.AND P6, PT, R2.reuse, R210, PT ;  /* 0x000000d20200720c */ /* 0x040fe20003fc4070 */
[--C-:B------:R-:W-:Y:S01]  /*7800*/  @!P3 IMAD.IADD R209, R209, 0x1, -R2.reuse ;  /* 0x00000001d1d1b824 */ /* 0x100fe200078e0a02 */
[----:B------:R-:W-:Y:S01]  /*7810*/  ISETP.GT.U32.AND P3, PT, R2, R211, PT ;  /* 0x000000d30200720c */ /* 0x000fe20003f64070 */
[----:B------:R-:W-:Y:S01]  /*7820*/  VIADD R3, R0, 0x94 ;  /* 0x0000009400037836 */ /* 0x000fe20000000000 */
[----:B------:R-:W-:Y:S01]  /*7830*/  ISETP.GT.U32.AND P5, PT, R2, R208, PT ;  /* 0x000000d00200720c */ /* 0x000fe20003fa4070 */
[--C-:B------:R-:W-:Y:S01]  /*7840*/  @!P0 IMAD.IADD R205, R205, 0x1, -R2.reuse ;  /* 0x00000001cdcd8824 */ /* 0x100fe200078e0a02 */
[----:B------:R-:W-:Y:S01]  /*7850*/  ISETP.GE.AND P0, PT, R6, RZ, PT ;  /* 0x000000ff0600720c */ /* 0x000fe20003f06270 */
[C---:B------:R-:W-:Y:S01]  /*7860*/  VIADD R5, R0.reuse, 0x96 ;  /* 0x0000009600057836 */ /* 0x040fe20000000000 */
[----:B------:R-:W-:Y:S01]  /*7870*/  IABS R212, R3 ;  /* 0x0000000300d47213 */ /* 0x000fe20000000000 */
[----:B------:R-:W-:Y:S01]  /*7880*/  @!P1 IMAD.MOV R205, RZ, RZ, -R205 ;  /* 0x000000ffffcd9224 */ /* 0x000fe200078e0acd */
[----:B------:R-:W-:Y:S01]  /*7890*/  ISETP.GE.AND P1, PT, R7, RZ, PT ;  /* 0x000000ff0700720c */ /* 0x000fe20003f26270 */
[----:B------:R-:W-:Y:S01]  /*78a0*/  VIADD R6, R0, 0x97 ;  /* 0x0000009700067836 */ /* 0x000fe20000000000 */
[----:B------:R-:W-:Y:S01]  /*78b0*/  IABS R214, R5 ;  /* 0x0000000500d67213 */ /* 0x000fe20000000000 */
[--C-:B------:R-:W-:Y:S01]  /*78c0*/  @!P6 IMAD.IADD R210, R210, 0x1, -R2.reuse ;  /* 0x00000001d2d2e824 */ /* 0x100fe200078e0a02 */
[----:B------:R-:W-:Y:S01]  /*78d0*/  @!P2 IADD3 R209, PT, PT, -R209, RZ, RZ ;  /* 0x000000ffd1d1a210 */ /* 0x000fe20007ffe1ff */
[--C-:B------:R-:W-:Y:S01]  /*78e0*/  @!P3 IMAD.IADD R211, R211, 0x1, -R2.reuse ;  /* 0x00000001d3d3b824 */ /* 0x100fe200078e0a02 */
[----:B------:R-:W-:Y:S01]  /*78f0*/  ISETP.GE.AND P2, PT, R5, RZ, PT ;  /* 0x000000ff0500720c */ /* 0x000fe20003f46270 */
[----:B------:R-:W-:Y:S01]  /*7900*/  @!P5 IMAD.IADD R208, R208, 0x1, -R2 ;  /* 0x00000001d0d0d824 */ /* 0x000fe200078e0a02 */
[----:B------:R-:W-:Y:S01]  /*7910*/  ISETP.GE.AND P5, PT, R4, RZ, PT ;  /* 0x000000ff0400720c */ /* 0x000fe20003fa6270 */
[----:B------:R-:W-:Y:S01]  /*7920*/  VIADD R4, R0, 0x95 ;  /* 0x0000009500047836 */ /* 0x000fe20000000000 */
[C---:B------:R-:W-:Y:S01]  /*7930*/  ISETP.GT.U32.AND P6, PT, R2.reuse, R210, PT ;  /* 0x000000d20200720c */ /* 0x040fe20003fc4070 */
[----:B------:R-:W-:Y:S01]  /*7940*/  @!P0 IMAD.MOV R207, RZ, RZ, -R207 ;  /* 0x000000ffffcf8224 */ /* 0x000fe200078e0acf */
[----:B------:R-:W-:Y:S01]  /*7950*/  ISETP.GT.U32.AND P3, PT, R2, R211, PT ;  /* 0x000000d30200720c */ /* 0x000fe20003f64070 */
[----:B------:R-:W-:Y:S01]  /*7960*/  @!P1 IMAD.MOV R208, RZ, RZ, -R208 ;  /* 0x000000ffffd09224 */ /* 0x000fe200078e0ad0 */
[----:B------:R-:W-:Y:S01]  /*7970*/  ISETP.GE.AND P0, PT, R3, RZ, PT ;  /* 0x000000ff0300720c */ /* 0x000fe20003f06270 */
[----:B------:R-:W-:Y:S01]  /*7980*/  IMAD.HI.U32 R3, R9, R212, RZ ;  /* 0x000000d409037227 */ /* 0x000fe200078e00ff */
[----:B------:R-:W-:-:S02]  /*7990*/  ISETP.GE.AND P1, PT, R4, RZ, PT ;  /* 0x000000ff0400720c */ /* 0x000fc40003f26270 */
[----:B------:R-:W-:Y:S01]  /*79a0*/  IABS R213, R4 ;  /* 0x0000000400d57213 */ /* 0x000fe20000000000 */
[----:B------:R-:W-:Y:S01]  /*79b0*/  IMAD.HI.U32 R4, R9, R214, RZ ;  /* 0x000000d609047227 */ /* 0x000fe200078e00ff */
[----:B------:R-:W-:-:S03]  /*79c0*/  IABS R215, R6 ;  /* 0x0000000600d77213 */ /* 0x000fc60000000000 */
[----:B------:R-:W-:Y:S02]  /*79d0*/  IMAD.MOV R5, RZ, RZ, -R3 ;  /* 0x000000ffff057224 */ /* 0x000fe400078e0a03 */
[----:B------:R-:W-:Y:S02]  /*79e0*/  IMAD.MOV R7, RZ, RZ, -R4 ;  /* 0x000000ffff077224 */ /* 0x000fe400078e0a04 */
[----:B------:R-:W-:Y:S01]  /*79f0*/  @!P6 IMAD.IADD R210, R210, 0x1, -R2 ;  /* 0x00000001d2d2e824 */ /* 0x000fe200078e0a02 */
[----:B------:R-:W-:Y:S01]  /*7a00*/  ISETP.GE.AND P6, PT, R6, RZ, PT ;  /* 0x000000ff0600720c */ /* 0x000fe20003fc6270 */
[C---:B------:R-:W-:Y:S02]  /*7a10*/  IMAD R212, R2.reuse, R5, R212 ;  /* 0x0000000502d47224 */ /* 0x040fe400078e02d4 */
[----:B------:R-:W-:Y:S02]  /*7a20*/  @!P3 IMAD.IADD R211, R211, 0x1, -R2 ;  /* 0x00000001d3d3b824 */ /* 0x000fe400078e0a02 */
[----:B------:R-:W-:-:S02]  /*7a30*/  IMAD R214, R2, R7, R214 ;  /* 0x0000000702d67224 */ /* 0x000fc400078e02d6 */
[----:B------:R-:W-:Y:S01]  /*7a40*/  @!P4 IMAD.MOV R210, RZ, RZ, -R210 ;  /* 0x000000ffffd2c224 */ /* 0x000fe200078e0ad2 */
[C---:B------:R-:W-:Y:S01]  /*7a50*/  ISETP.GT.U32.AND P4, PT, R2.reuse, R212, PT ;  /* 0x000000d40200720c */ /* 0x040fe20003f84070 */
[----:B------:R-:W-:Y:S01]  /*7a60*/  @!P5 IMAD.MOV R211, RZ, RZ, -R211 ;  /* 0x000000ffffd3d224 */ /* 0x000fe200078e0ad3 */
[----:B------:R-:W-:Y:S01]  /*7a70*/  ISETP.GT.U32.AND P5, PT, R2, R214, PT ;  /* 0x000000d60200720c */ /* 0x000fe20003fa4070 */
[----:B------:R-:W-:-:S04]  /*7a80*/  IMAD.HI.U32 R3, R9, R213, RZ ;  /* 0x000000d509037227 */ /* 0x000fc800078e00ff */
[----:B------:R-:W-:Y:S02]  /*7a90*/  IMAD.MOV R5, RZ, RZ, -R3 ;  /* 0x000000ffff057224 */ /* 0x000fe400078e0a03 */
[----:B------:R-:W-:Y:S02]  /*7aa0*/  VIADD R6, R0, 0x99 ;  /* 0x0000009900067836 */ /* 0x000fe40000000000 */
[----:B------:R-:W-:Y:S02]  /*7ab0*/  IMAD R213, R2, R5, R213 ;  /* 0x0000000502d57224 */ /* 0x000fe400078e02d5 */
[----:B------:R-:W-:Y:S01]  /*7ac0*/  @!P4 IADD3 R212, PT, PT, R212, -R2, RZ ;  /* 0x80000002d4d4c210 */ /* 0x000fe20007ffe0ff */
[C---:B------:R-:W-:Y:S01]  /*7ad0*/  IMAD.HI.U32 R3, R9.reuse, R215, RZ ;  /* 0x000000d709037227 */ /* 0x040fe200078e00ff */
[----:B------:R-:W-:Y:S02]  /*7ae0*/  IABS R217, R6 ;  /* 0x0000000600d97213 */ /* 0x000fe40000000000 */
[----:B------:R-:W-:Y:S01]  /*7af0*/  ISETP.GT.U32.AND P3, PT, R2, R213, PT ;  /* 0x000000d50200720c */ /* 0x000fe20003f64070 */
[----:B------:R-:W-:Y:S01]  /*7b00*/  @!P5 IMAD.IADD R214, R214, 0x1, -R2 ;  /* 0x00000001d6d6d824 */ /* 0x000fe200078e0a02 */
[----:B------:R-:W-:Y:S01]  /*7b10*/  ISETP.GT.U32.AND P4, PT, R2, R212, PT ;  /* 0x000000d40200720c */ /* 0x000fe20003f84070 */
[----:B------:R-:W-:-:S03]  /*7b20*/  IMAD.HI.U32 R4, R9, R217, RZ ;  /* 0x000000d909047227 */ /* 0x000fc600078e00ff */
[----:B------:R-:W-:Y:S01]  /*7b30*/  ISETP.GT.U32.AND P5, PT, R2, R214, PT ;  /* 0x000000d60200720c */ /* 0x000fe20003fa4070 */
[----:B------:R-:W-:Y:S02]  /*7b40*/  IMAD.MOV R3, RZ, RZ, -R3 ;  /* 0x000000ffff037224 */ /* 0x000fe400078e0a03 */
[----:B------:R-:W-:Y:S02]  /*7b50*/  VIADD R5, R0, 0x98 ;  /* 0x0000009800057836 */ /* 0x000fe40000000000 */
[----:B------:R-:W-:Y:S02]  /*7b60*/  IMAD.MOV R4, RZ, RZ, -R4 ;  /* 0x000000ffff047224 */ /* 0x000fe400078e0a04 */
[C---:B------:R-:W-:Y:S01]  /*7b70*/  IMAD R215, R2.reuse, R3, R215 ;  /* 0x0000000302d77224 */ /* 0x040fe200078e02d7 */
[----:B------:R-:W-:Y:S01]  /*7b80*/  IABS R216, R5 ;  /* 0x0000000500d87213 */ /* 0x000fe20000000000 */
[----:B------:R-:W-:Y:S02]  /*7b90*/  @!P3 IMAD.IADD R213, R213, 0x1, -R2 ;  /* 0x00000001d5d5b824 */ /* 0x000fe400078e0a02 */
[----:B------:R-:W-:-:S02]  /*7ba0*/  IMAD R217, R2, R4, R217 ;  /* 0x0000000402d97224 */ /* 0x000fc400078e02d9 */
[--C-:B------:R-:W-:Y:S01]  /*7bb0*/  @!P4 IMAD.IADD R212, R212, 0x1, -R2.reuse ;  /* 0x00000001d4d4c824 */ /* 0x100fe200078e0a02 */
[----:B------:R-:W-:Y:S01]  /*7bc0*/  ISETP.GT.U32.AND P4, PT, R2, R215, PT ;  /* 0x000000d70200720c */ /* 0x000fe20003f84070 */
[----:B------:R-:W-:Y:S01]  /*7bd0*/  @!P5 IMAD.IADD R214, R214, 0x1, -R2 ;  /* 0x00000001d6d6d824 */ /* 0x000fe200078e0a02 */
[----:B------:R-:W-:Y:S01]  /*7be0*/  ISETP.GT.U32.AND P3, PT, R2, R213, PT ;  /* 0x000000d50200720c */ /* 0x000fe20003f64070 */
[----:B------:R-:W-:Y:S01]  /*7bf0*/  VIADD R7, R0, 0x9a ;  /* 0x0000009a00077836 */ /* 0x000fe20000000000 */
[----:B------:R-:W-:Y:S01]  /*7c00*/  ISETP.GT.U32.AND P5, PT, R2, R217, PT ;  /* 0x000000d90200720c */ /* 0x000fe20003fa4070 */
[----:B------:R-:W-:Y:S01]  /*7c10*/  IMAD.HI.U32 R3, R9, R216, RZ ;  /* 0x000000d809037227 */ /* 0x000fe200078e00ff */
[----:B------:R-:W-:Y:S02]  /*7c20*/  @!P0 IADD3 R212, PT, PT, -R212, RZ, RZ ;  /* 0x000000ffd4d48210 */ /* 0x000fe40007ffe1ff */
[----:B------:R-:W-:Y:S01]  /*7c30*/  IABS R218, R7 ;  /* 0x0000000700da7213 */ /* 0x000fe20000000000 */
[----:B------:R-:W-:-:S02]  /*7c40*/  IMAD.MOV R3, RZ, RZ, -R3 ;  /* 0x000000ffff037224 */ /* 0x000fc400078e0a03 */
[----:B------:R-:W-:Y:S02]  /*7c50*/  VIADD R11, R0, 0x9c ;  /* 0x0000009c000b7836 */ /* 0x000fe40000000000 */
[----:B------:R-:W-:Y:S02]  /*7c60*/  IMAD R216, R2, R3, R216 ;  /* 0x0000000302d87224 */ /* 0x000fe400078e02d8 */
[----:B------:R-:W-:Y:S01]  /*7c70*/  IMAD.HI.U32 R3, R9, R218, RZ ;  /* 0x000000da09037227 */ /* 0x000fe200078e00ff */
[----:B------:R-:W-:-:S03]  /*7c80*/  IABS R220, R11 ;  /* 0x0000000b00dc7213 */ /* 0x000fc60000000000 */
[----:B------:R-:W-:Y:S02]  /*7c90*/  VIADD R10, R0, 0x9b ;  /* 0x0000009b000a7836 */ /* 0x000fe40000000000 */
[--C-:B------:R-:W-:Y:S01]  /*7ca0*/  @!P4 IMAD.IADD R215, R215, 0x1, -R2.reuse ;  /* 0x00000001d7d7c824 */ /* 0x100fe200078e0a02 */
[----:B------:R-:W-:Y:S01]  /*7cb0*/  ISETP.GE.AND P4, PT, R5, RZ, PT ;  /* 0x000000ff0500720c */ /* 0x000fe20003f86270 */
[--C-:B------:R-:W-:Y:S01]  /*7cc0*/  @!P3 IMAD.IADD R213, R213, 0x1, -R2.reuse ;  /* 0x00000001d5d5b824 */ /* 0x100fe200078e0a02 */
[C---:B------:R-:W-:Y:S01]  /*7cd0*/  ISETP.GT.U32.AND P3, PT, R2.reuse, R216, PT ;  /* 0x000000d80200720c */ /* 0x040fe20003f64070 */
[----:B------:R-:W-:Y:S01]  /*7ce0*/  @!P5 IMAD.IADD R217, R217, 0x1, -R2 ;  /* 0x00000001d9d9d824 */ /* 0x000fe200078e0a02 */
[----:B------:R-:W-:Y:S01]  /*7cf0*/  IABS R219, R10 ;  /* 0x0000000a00db7213 */ /* 0x000fe20000000000 */
[----:B------:R-:W-:Y:S01]  /*7d00*/  IMAD.MOV R3, RZ, RZ, -R3 ;  /* 0x000000ffff037224 */ /* 0x000fe200078e0a03 */
[C---:B------:R-:W-:Y:S01]  /*7d10*/  ISETP.GT.U32.AND P0, PT, R2.reuse, R215, PT ;  /* 0x000000d70200720c */ /* 0x040fe20003f04070 */
[----:B------:R-:W-:Y:S01]  /*7d20*/  @!P1 IMAD.MOV R213, RZ, RZ, -R213 ;  /* 0x000000ffffd59224 */ /* 0x000fe200078e0ad5 */
[C---:B------:R-:W-:Y:S01]  /*7d30*/  ISETP.GT.U32.AND P5, PT, R2.reuse, R217, PT ;  /* 0x000000d90200720c */ /* 0x040fe20003fa4070 */
[----:B------:R-:W-:-:S02]  /*7d40*/  IMAD R218, R2, R3, R218 ;  /* 0x0000000302da7224 */ /* 0x000fc400078e02da */
[----:B------:R-:W-:-:S04]  /*7d50*/  IMAD.HI.U32 R3, R9, R220, RZ ;  /* 0x000000dc09037227 */ /* 0x000fc800078e00ff */
[----:B------:R-:W-:-:S04]  /*7d60*/  IMAD.HI.U32 R4, R9, R219, RZ ;  /* 0x000000db09047227 */ /* 0x000fc800078e00ff */
[----:B------:R-:W-:Y:S02]  /*7d70*/  IMAD.MOV R3, RZ, RZ, -R3 ;  /* 0x000000ffff037224 */ /* 0x000fe400078e0a03 */
[----:B------:R-:W-:Y:S01]  /*7d80*/  IMAD.MOV R4, RZ, RZ, -R4 ;  /* 0x000000ffff047224 */ /* 0x000fe200078e0a04 */
[----:B------:R-:W-:Y:S01]  /*7d90*/  @!P5 IADD3 R217, PT, PT, R217, -R2, RZ ;  /* 0x80000002d9d9d210 */ /* 0x000fe20007ffe0ff */
[----:B------:R-:W-:Y:S01]  /*7da0*/  @!P3 IMAD.IADD R216, R216, 0x1, -R2 ;  /* 0x00000001d8d8b824 */ /* 0x000fe200078e0a02 */
[----:B------:R-:W-:Y:S01]  /*7db0*/  ISETP.GE.AND P3, PT, R6, RZ, PT ;  /* 0x000000ff0600720c */ /* 0x000fe20003f66270 */
[C---:B------:R-:W-:Y:S02]  /*7dc0*/  IMAD R220, R2.reuse, R3, R220 ;  /* 0x0000000302dc7224 */ /* 0x040fe400078e02dc */
[C---:B------:R-:W-:Y:S01]  /*7dd0*/  IMAD R219, R2.reuse, R4, R219 ;  /* 0x0000000402db7224 */ /* 0x040fe200078e02db */
[C---:B------:R-:W-:Y:S01]  /*7de0*/  ISETP.GT.U32.AND P1, PT, R2.reuse, R216, PT ;  /* 0x000000d80200720c */ /* 0x040fe20003f24070 */
[----:B------:R-:W-:Y:S01]  /*7df0*/  @!P0 IMAD.IADD R215, R215, 0x1, -R2 ;  /* 0x00000001d7d78824 */ /* 0x000fe200078e0a02 */
[----:B------:R-:W-:Y:S01]  /*7e00*/  ISETP.GT.U32.AND P0, PT, R2, R218, PT ;  /* 0x000000da0200720c */ /* 0x000fe20003f04070 */
[----:B------:R-:W-:Y:S01]  /*7e10*/  VIADD R5, R0, 0x9d ;  /* 0x0000009d00057836 */ /* 0x000fe20000000000 */
[C---:B------:R-:W-:Y:S01]  /*7e20*/  ISETP.GT.U32.AND P5, PT, R2.reuse, R220, PT ;  /* 0x000000dc0200720c */ /* 0x040fe20003fa4070 */
[----:B------:R-:W-:Y:S01]  /*7e30*/  @!P6 IMAD.MOV R215, RZ, RZ, -R215 ;  /* 0x000000ffffd7e224 */ /* 0x000fe200078e0ad7 */
[----:B------:R-:W-:Y:S01]  /*7e40*/  ISETP.GT.U32.AND P6, PT, R2, R219, PT ;  /* 0x000000db0200720c */ /* 0x000fe20003fc4070 */
[C---:B------:R-:W-:Y:S01]  /*7e50*/  VIADD R6, R0.reuse, 0x9e ;  /* 0x0000009e00067836 */ /* 0x040fe20000000000 */
[----:B------:R-:W-:Y:S01]  /*7e60*/  IABS R221, R5 ;  /* 0x0000000500dd7213 */ /* 0x000fe20000000000 */
[----:B------:R-:W-:Y:S01]  /*7e70*/  @!P2 IMAD.MOV R214, RZ, RZ, -R214 ;  /* 0x000000ffffd6a224 */ /* 0x000fe200078e0ad6 */
[----:B------:R-:W-:Y:S01]  /*7e80*/  ISETP.GE.AND P2, PT, R7, RZ, PT ;  /* 0x000000ff0700720c */ /* 0x000fe20003f46270 */
[----:B------:R-:W-:Y:S01]  /*7e90*/  VIADD R7, R0, 0x9f ;  /* 0x0000009f00077836 */ /* 0x000fe20000000000 */
[----:B------:R-:W-:Y:S01]  /*7ea0*/  IABS R222, R6 ;  /* 0x0000000600de7213 */ /* 0x000fe20000000000 */
[--C-:B------:R-:W-:Y:S01]  /*7eb0*/  @!P1 IMAD.IADD R216, R216, 0x1, -R2.reuse ;  /* 0x00000001d8d89824 */ /* 0x100fe200078e0a02 */
[----:B------:R-:W-:Y:S01]  /*7ec0*/  ISETP.GE.AND P1, PT, R10, RZ, PT ;  /* 0x000000ff0a00720c */ /* 0x000fe20003f26270 */
[--C-:B------:R-:W-:Y:S01]  /*7ed0*/  @!P0 IMAD.IADD R218, R218, 0x1, -R2.reuse ;  /* 0x00000001dada8824 */ /* 0x100fe200078e0a02 */
[----:B------:R-:W-:Y:S01]  /*7ee0*/  IABS R223, R7 ;  /* 0x0000000700df7213 */ /* 0x000fe20000000000 */
[----:B------:R-:W-:Y:S01]  /*7ef0*/  @!P5 IMAD.IADD R220, R220, 0x1, -R2 ;  /* 0x00000001dcdcd824 */ /* 0x000fe200078e0a02 */
[----:B------:R-:W-:Y:S01]  /*7f00*/  ISETP.GE.AND P0, PT, R11, RZ, PT ;  /* 0x000000ff0b00720c */ /* 0x000fe20003f06270 */
[----:B------:R-:W-:-:S04]  /*7f10*/  IMAD.HI.U32 R3, R9, R221, RZ ;  /* 0x000000dd09037227 */ /* 0x000fc800078e00ff */
[----:B------:R-:W-:Y:S01]  /*7f20*/  @!P6 IMAD.IADD R219, R219, 0x1, -R2 ;  /* 0x00000001dbdbe824 */ /* 0x000fe200078e0a02 */
[C---:B------:R-:W-:Y:S01]  /*7f30*/  ISETP.GT.U32.AND P6, PT, R2.reuse, R218, PT ;  /* 0x000000da0200720c */ /* 0x040fe20003fc4070 */
[----:B------:R-:W-:Y:S01]  /*7f40*/  @!P4 IMAD.MOV R216, RZ, RZ, -R216 ;  /* 0x000000ffffd8c224 */ /* 0x000fe200078e0ad8 */
[C---:B------:R-:W-:Y:S01]  /*7f50*/  ISETP.GT.U32.AND P4, PT, R2.reuse, R220, PT ;  /* 0x000000dc0200720c */ /* 0x040fe20003f84070 */
[----:B------:R-:W-:Y:S01]  /*7f60*/  IMAD.MOV R4, RZ, RZ, -R3 ;  /* 0x000000ffff047224 */ /* 0x000fe200078e0a03 */
[----:B------:R-:W-:Y:S01]  /*7f70*/  ISETP.GT.U32.AND P5, PT, R2, R219, PT ;  /* 0x000000db0200720c */ /* 0x000fe20003fa4070 */
[----:B------:R-:W-:-:S04]  /*7f80*/  IMAD.HI.U32 R3, R9, R222, RZ ;  /* 0x000000de09037227 */ /* 0x000fc800078e00ff */
[----:B------:R-:W-:Y:S02]  /*7f90*/  IMAD.MOV R3, RZ, RZ, -R3 ;  /* 0x000000ffff037224 */ /* 0x000fe400078e0a03 */
[C---:B------:R-:W-:Y:S02]  /*7fa0*/  IMAD R221, R2.reuse, R4, R221 ;  /* 0x0000000402dd7224 */ /* 0x040fe400078e02dd */
[----:B------:R-:W-:Y:S02]  /*7fb0*/  IMAD R222, R2, R3, R222 ;  /* 0x0000000302de7224 */ /* 0x000fe400078e02de */
[----:B------:R-:W-:Y:S01]  /*7fc0*/  @!P6 IMAD.IADD R218, R218, 0x1, -R2 ;  /* 0x00000001dadae824 */ /* 0x000fe200078e0a02 */
[----:B------:R-:W-:Y:S01]  /*7fd0*/  ISETP.GT.U32.AND P6, PT, R2, R221, PT ;  /* 0x000000dd0200720c */ /* 0x000fe20003fc4070 */
[----:B------:R-:W-:Y:S01]  /*7fe0*/  VIADD R10, R0, 0xa0 ;  /* 0x000000a0000a7836 */ /* 0x000fe20000000000 */
[----:B------:R-:W-:Y:S01]  /*7ff0*/  @!P4 IADD3 R220, PT, PT, R220, -R2, RZ ;  /* 0x80000002dcdcc210 */ /* 0x000fe20007ffe0ff */
[----:B------:R-:W-:Y:S01]  /*8000*/  VIADD R11, R0, 0xa1 ;  /* 0x000000a1000b7836 */ /* 0x000fe20000000000 */
[----:B------:R-:W-:Y:S01]  /*8010*/  ISETP.GT.U32.AND P4, PT, R2, R222, PT ;  /* 0x000000de0200720c */ /* 0x000fe20003f84070 */
[----:B------:R-:W-:Y:S01]  /*8020*/  IMAD.HI.U32 R3, R9, R223, RZ ;  /* 0x000000df09037227 */ /* 0x000fe200078e00ff */
[----:B------:R-:W-:-:S02]  /*8030*/  IABS R224, R10 ;  /* 0x0000000a00e07213 */ /* 0x000fc40000000000 */
[----:B------:R-:W-:Y:S01]  /*8040*/  IABS R225, R11 ;  /* 0x0000000b00e17213 */ /* 0x000fe20000000000 */
[----:B------:R-:W-:Y:S01]  /*8050*/  @!P5 IMAD.IADD R219, R219, 0x1, -R2 ;  /* 0x00000001dbdbd824 */ /* 0x000fe200078e0a02 */
[----:B------:R-:W-:Y:S01]  /*8060*/  ISETP.GE.AND P5, PT, R5, RZ, PT ;  /* 0x000000ff0500720c */ /* 0x000fe20003fa6270 */
[----:B------:R-:W-:-:S04]  /*8070*/  IMAD.HI.U32 R4, R9, R224, RZ ;  /* 0x000000e009047227 */ /* 0x000fc800078e00ff */
[----:B------:R-:W-:Y:S01]  /*8080*/  @!P6 IMAD.IADD R221, R221, 0x1, -R2 ;  /* 0x00000001dddde824 */ /* 0x000fe200078e0a02 */
[----:B------:R-:W-:Y:S01]  /*8090*/  ISETP.GE.AND P6, PT, R6, RZ, PT ;  /* 0x000000ff0600720c */ /* 0x000fe20003fc6270 */
[----:B------:R-:W-:Y:S02]  /*80a0*/  IMAD.MOV R5, RZ, RZ, -R4 ;  /* 0x000000ffff057224 */ /* 0x000fe400078e0a04 */
[----:B------:R-:W-:Y:S02]  /*80b0*/  VIADD R6, R0, 0xa2 ;  /* 0x000000a200067836 */ /* 0x000fe40000000000 */
[----:B------:R-:W-:Y:S01]  /*80c0*/  @!P4 IMAD.IADD R222, R222, 0x1, -R2 ;  /* 0x00000001dedec824 */ /* 0x000fe200078e0a02 */
[C---:B------:R-:W-:Y:S01]  /*80d0*/  ISETP.GT.U32.AND P4, PT, R2.reuse, R221, PT ;  /* 0x000000dd0200720c */ /* 0x040fe20003f84070 */
[----:B------:R-:W-:Y:S01]  /*80e0*/  IMAD.MOV R3, RZ, RZ, -R3 ;  /* 0x000000ffff037224 */ /* 0x000fe200078e0a03 */
[----:B------:R-:W-:Y:S01]  /*80f0*/  IABS R226, R6 ;  /* 0x0000000600e27213 */ /* 0x000fe20000000000 */
[----:B------:R-:W-:-:S02]  /*8100*/  IMAD R224, R2, R5, R224 ;  /* 0x0000000502e07224 */ /* 0x000fc400078e02e0 */
[----:B------:R-:W-:Y:S01]  /*8110*/  @!P3 IMAD.MOV R217, RZ, RZ, -R217 ;  /* 0x000000ffffd9b224 */ /* 0x000fe200078e0ad9 */
[C---:B------:R-:W-:Y:S01]  /*8120*/  ISETP.GT.U32.AND P3, PT, R2.reuse, R222, PT ;  /* 0x000000de0200720c */ /* 0x040fe20003f64070 */
[----:B------:R-:W-:Y:S02]  /*8130*/  IMAD R223, R2, R3, R223 ;  /* 0x0000000302df7224 */ /* 0x000fe400078e02df */
[----:B------:R-:W-:-:S04]  /*8140*/  IMAD.HI.U32 R3, R9, R225, RZ ;  /* 0x000000e109037227 */ /* 0x000fc800078e00ff */
[----:B------:R-:W-:Y:S01]  /*8150*/  @!P1 IMAD.MOV R219, RZ, RZ, -R219 ;  /* 0x000000ffffdb9224 */ /* 0x000fe200078e0adb */
[----:B------:R-:W-:Y:S01]  /*8160*/  ISETP.GT.U32.AND P1, PT, R2, R224, PT ;  /* 0x000000e00200720c */ /* 0x000fe20003f24070 */
[----:B------:R-:W-:Y:S01]  /*8170*/  IMAD.HI.U32 R4, R9, R226, RZ ;  /* 0x000000e209047227 */ /* 0x000fe200078e00ff */
[----:B------:R-:W-:-:S03]  /*8180*/  IADD3 R3, PT, PT, -R3, RZ, RZ ;  /* 0x000000ff03037210 */ /* 0x000fc60007ffe1ff */
[----:B------:R-:W-:Y:S02]  /*8190*/  IMAD.MOV R5, RZ, RZ, -R4 ;  /* 0x000000ffff057224 */ /* 0x000fe400078e0a04 */
[----:B------:R-:W-:Y:S01]  /*81a0*/  @!P4 IMAD.IADD R221, R221, 0x1, -R2 ;  /* 0x00000001ddddc824 */ /* 0x000fe200078e0a02 */
[----:B------:R-:W-:Y:S01]  /*81b0*/  ISETP.GE.AND P4, PT, R10, RZ, PT ;  /* 0x000000ff0a00720c */ /* 0x000fe20003f86270 */
[C---:B------:R-:W-:Y:S02]  /*81c0*/  IMAD R225, R2.reuse, R3, R225 ;  /* 0x0000000302e17224 */ /* 0x040fe400078e02e1 */
[----:B------:R-:W-:Y:S01]  /*81d0*/  @!P2 IMAD.MOV R218, RZ, RZ, -R218 ;  /* 0x000000ffffdaa224 */ /* 0x000fe200078e0ada */
[----:B------:R-:W-:Y:S01]  /*81e0*/  ISETP.GT.U32.AND P2, PT, R2, R223, PT ;  /* 0x000000df0200720c */ /* 0x000fe20003f44070 */
[----:B------:R-:W-:Y:S01]  /*81f0*/  @!P3 IMAD.IADD R222, R222, 0x1, -R2 ;  /* 0x00000001dedeb824 */ /* 0x000fe200078e0a02 */
[----:B------:R-:W-:Y:S01]  /*8200*/  ISETP.GE.AND P3, PT, R11, RZ, PT ;  /* 0x000000ff0b00720c */ /* 0x000fe20003f66270 */
[----:B------:R-:W-:-:S02]  /*8210*/  IMAD R226, R2, R5, R226 ;  /* 0x0000000502e27224 */ /* 0x000fc400078e02e2 */
[----:B------:R-:W-:Y:S01]  /*8220*/  @!P5 IMAD.MOV R221, RZ, RZ, -R221 ;  /* 0x000000ffffddd224 */ /* 0x000fe200078e0add */
[----:B------:R-:W-:Y:S01]  /*8230*/  ISETP.GT.U32.AND P5, PT, R2, R225, PT ;  /* 0x000000e10200720c */ /* 0x000fe20003fa4070 */
[----:B------:R-:W-:Y:S02]  /*8240*/  @!P1 IMAD.IADD R224, R224, 0x1, -R2 ;  /* 0x00000001e0e09824 */ /* 0x000fe400078e0a02 */
[----:B------:R-:W-:Y:S01]  /*8250*/  @!P6 IMAD.MOV R222, RZ, RZ, -R222 ;  /* 0x000000ffffdee224 */ /* 0x000fe200078e0ade */
[----:B------:R-:W-:Y:S01]  /*8260*/  ISETP.GT.U32.AND P6, PT, R2, R226, PT ;  /* 0x000000e20200720c */ /* 0x000fe20003fc4070 */
[----:B------:R-:W-:Y:S01]  /*8270*/  VIADD R4, R0, 0xa3 ;  /* 0x000000a300047836 */ /* 0x000fe20000000000 */
[----:B------:R-:W-:Y:S01]  /*8280*/  ISETP.GT.U32.AND P1, PT, R2, R224, PT ;  /* 0x000000e00200720c */ /* 0x000fe20003f24070 */
[----:B------:R-:W-:Y:S01]  /*8290*/  @!P0 IMAD.MOV R220, RZ, RZ, -R220 ;  /* 0x000000ffffdc8224 */ /* 0x000fe200078e0adc */
[----:B------:R-:W-:Y:S01]  /*82a0*/  ISETP.GE.AND P0, PT, R7, RZ, PT ;  /* 0x000000ff0700720c */ /* 0x000fe20003f06270 */
[----:B------:R-:W-:Y:S01]  /*82b0*/  @!P2 IMAD.IADD R223, R223, 0x1, -R2 ;  /* 0x00000001dfdfa824 */ /* 0x000fe200078e0a02 */
[----:B------:R-:W-:Y:S01]  /*82c0*/  IABS R227, R4 ;  /* 0x0000000400e37213 */ /* 0x000fe20000000000 */
[----:B------:R-:W-:-:S02]  /*82d0*/  VIADD R7, R0, 0xa4 ;  /* 0x000000a400077836 */ /* 0x000fc40000000000 */
[----:B------:R-:W-:Y:S01]  /*82e0*/  @!P5 IADD3 R225, PT, PT, R225, -R2, RZ ;  /* 0x80000002e1e1d210 */ /* 0x000fe20007ffe0ff */
[----:B------:R-:W-:Y:S01]  /*82f0*/  VIADD R10, R0, 0xa8 ;  /* 0x000000a8000a7836 */ /* 0x000fe20000000000 */
[C---:B------:R-:W-:Y:S01]  /*8300*/  ISETP.GT.U32.AND P2, PT, R2.reuse, R223, PT ;  /* 0x000000df0200720c */ /* 0x040fe20003f44070 */
[C---:B------:R-:W-:Y:S01]  /*8310*/  IMAD.HI.U32 R3, R9.reuse, R227, RZ ;  /* 0x000000e309037227 */ /* 0x040fe200078e00ff */
[----:B------:R-:W-:Y:S02]  /*8320*/  IABS R228, R7 ;  /* 0x0000000700e47213 */ /* 0x000fe40000000000 */
[----:B------:R-:W-:Y:S01]  /*8330*/  ISETP.GT.U32.AND P5, PT, R2, R225, PT ;  /* 0x000000e10200720c */ /* 0x000fe20003fa4070 */
[--C-:B------:R-:W-:Y:S01]  /*8340*/  @!P6 IMAD.IADD R226, R226, 0x1, -R2.reuse ;  /* 0x00000001e2e2e824 */ /* 0x100fe200078e0a02 */
[----:B------:R-:W-:Y:S01]  /*8350*/  IABS R232, R10 ;  /* 0x0000000a00e87213 */ /* 0x000fe20000000000 */
[----:B------:R-:W-:Y:S01]  /*8360*/  @!P1 IMAD.IADD R224, R224, 0x1, -R2 ;  /* 0x00000001e0e09824 */ /* 0x000fe200078e0a02 */
[----:B------:R-:W-:Y:S01]  /*8370*/  ISETP.GE.AND P1, PT, R4, RZ, PT ;  /* 0x000000ff0400720c */ /* 0x000fe20003f26270 */
[----:B------:R-:W-:Y:S01]  /*8380*/  IMAD.HI.U32 R4, R9, R228, RZ ;  /* 0x000000e409047227 */ /* 0x000fe200078e00ff */
[----:B------:R-:W-:-:S03]  /*8390*/  ISETP.GT.U32.AND P6, PT, R2, R226, PT ;  /* 0x000000e20200720c */ /* 0x000fc60003fc4070 */
[----:B------:R-:W-:Y:S02]  /*83a0*/  IMAD.MOV R3, RZ, RZ, -R3 ;  /* 0x000000ffff037224 */ /* 0x000fe400078e0a03 */
[----:B------:R-:W-:Y:S02]  /*83b0*/  IMAD.MOV R5, RZ, RZ, -R4 ;  /* 0x000000ffff057224 */ /* 0x000fe400078e0a04 */
[----:B------:R-:W-:Y:S02]  /*83c0*/  IMAD R227, R2, R3, R227 ;  /* 0x0000000302e37224 */ /* 0x000fe400078e02e3 */
[----:B------:R-:W-:Y:S01]  /*83d0*/  @!P2 IMAD.IADD R223, R223, 0x1, -R2 ;  /* 0x00000001dfdfa824 */ /* 0x000fe200078e0a02 */
[----:B------:R-:W-:Y:S01]  /*83e0*/  ISETP.GE.AND P2, PT, R6, RZ, PT ;  /* 0x000000ff0600720c */ /* 0x000fe20003f46270 */
[----:B------:R-:W-:Y:S02]  /*83f0*/  IMAD R228, R2, R5, R228 ;  /* 0x0000000502e47224 */ /* 0x000fe400078e02e4 */
[----:B------:R-:W-:-:S02]  /*8400*/  VIADD R6, R0, 0xa5 ;  /* 0x000000a500067836 */ /* 0x000fc40000000000 */
[--C-:B------:R-:W-:Y:S01]  /*8410*/  @!P5 IMAD.IADD R225, R225, 0x1, -R2.reuse ;  /* 0x00000001e1e1d824 */ /* 0x100fe200078e0a02 */
[----:B------:R-:W-:Y:S01]  /*8420*/  ISETP.GT.U32.AND P5, PT, R2, R227, PT ;  /* 0x000000e30200720c */ /* 0x000fe20003fa4070 */
[----:B------:R-:W-:Y:S01]  /*8430*/  @!P6 IMAD.IADD R226, R226, 0x1, -R2 ;  /* 0x00000001e2e2e824 */ /* 0x000fe200078e0a02 */
[----:B------:R-:W-:Y:S01]  /*8440*/  ISETP.GT.U32.AND P6, PT, R2, R228, PT ;  /* 0x000000e40200720c */ /* 0x000fe20003fc4070 */
[----:B------:R-:W-:Y:S01]  /*8450*/  VIADD R5, R0, 0xa6 ;  /* 0x000000a600057836 */ /* 0x000fe20000000000 */
[----:B------:R-:W-:Y:S01]  /*8460*/  IABS R229, R6 ;  /* 0x0000000600e57213 */ /* 0x000fe20000000000 */
[----:B------:R-:W-:Y:S01]  /*8470*/  @!P0 IMAD.MOV R223, RZ, RZ, -R223 ;  /* 0x000000ffffdf8224 */ /* 0x000fe200078e0adf */
[----:B------:R-:W-:Y:S01]  /*8480*/  ISETP.GE.AND P0, PT, R7, RZ, PT ;  /* 0x000000ff0700720c */ /* 0x000fe20003f06270 */
[----:B------:R-:W-:Y:S01]  /*8490*/  @!P3 IMAD.MOV R225, RZ, RZ, -R225 ;  /* 0x000000ffffe1b224 */ /* 0x000fe200078e0ae1 */
[----:B------:R-:W-:Y:S01]  /*84a0*/  IABS R230, R5 ;  /* 0x0000000500e67213 */ /* 0x000fe20000000000 */
[----:B------:R-:W-:-:S04]  /*84b0*/  IMAD.HI.U32 R3, R9, R229, RZ ;  /* 0x000000e509037227 */ /* 0x000fc800078e00ff */
[----:B------:R-:W-:Y:S01]  /*84c0*/  IMAD.MOV R3, RZ, RZ, -R3 ;  /* 0x000000ffff037224 */ /* 0x000fe200078e0a03 */
[----:B------:R-:W-:Y:S01]  /*84d0*/  @!P5 IADD3 R227, PT, PT, R227, -R2, RZ ;  /* 0x80000002e3e3d210 */ /* 0x000fe20007ffe0ff */
[----:B------:R-:W-:Y:S02]  /*84e0*/  @!P6 IMAD.IADD R228, R228, 0x1, -R2 ;  /* 0x00000001e4e4e824 */ /* 0x000fe400078e0a02 */
[C---:B------:R-:W-:Y:S01]  /*84f0*/  IMAD R229, R2.reuse, R3, R229 ;  /* 0x0000000302e57224 */ /* 0x040fe200078e02e5 */
[C---:B------:R-:W-:Y:S01]  /*8500*/  ISETP.GT.U32.AND P6, PT, R2.reuse, R227, PT ;  /* 0x000000e30200720c */ /* 0x040fe20003fc4070 */
[----:B------:R-:W-:Y:S01]  /*8510*/  IMAD.HI.U32 R3, R9, R230, RZ ;  /* 0x000000e609037227 */ /* 0x000fe200078e00ff */
[C---:B------:R-:W-:Y:S02]  /*8520*/  ISETP.GT.U32.AND P3, PT, R2.reuse, R228, PT ;  /* 0x000000e40200720c */ /* 0x040fe40003f64070 */
[----:B------:R-:W-:Y:S01]  /*8530*/  ISETP.GT.U32.AND P5, PT, R2, R229, PT ;  /* 0x000000e50200720c */ /* 0x000fe20003fa4070 */
[----:B------:R-:W-:-:S02]  /*8540*/  IMAD.MOV R3, RZ, RZ, -R3 ;  /* 0x000000ffff037224 */ /* 0x000fc400078e0a03 */
[----:B------:R-:W-:Y:S02]  /*8550*/  VIADD R7, R0, 0xa7 ;  /* 0x000000a700077836 */ /* 0x000fe40000000000 */
[----:B------:R-:W-:Y:S02]  /*8560*/  IMAD R230, R2, R3, R230 ;  /* 0x0000000302e67224 */ /* 0x000fe400078e02e6 */
[----:B------:R-:W-:Y:S01]  /*8570*/  IMAD.HI.U32 R3, R9, R232, RZ ;  /* 0x000000e809037227 */ /* 0x000fe200078e00ff */
[----:B------:R-:W-:-:S03]  /*8580*/  IABS R231, R7 ;  /* 0x0000000700e77213 */ /* 0x000fc60000000000 */
[----:B------:R-:W-:Y:S01]  /*8590*/  @!P6 IMAD.IADD R227, R227, 0x1, -R2 ;  /* 0x00000001e3e3e824 */ /* 0x000fe200078e0a02 */
[----:B------:R-:W-:Y:S01]  /*85a0*/  ISETP.GT.U32.AND P6, PT, R2, R230, PT ;  /* 0x000000e60200720c */ /* 0x000fe20003fc4070 */
[----:B------:R-:W-:Y:S01]  /*85b0*/  IMAD.MOV R3, RZ, RZ, -R3 ;  /* 0x000000ffff037224 */ /* 0x000fe200078e0a03 */
[----:B------:R-:W-:Y:S01]  /*85c0*/  @!P3 IADD3 R228, PT, PT, R228, -R2, RZ ;  /* 0x80000002e4e4b210 */ /* 0x000fe20007ffe0ff */
[----:B------:R-:W-:Y:S01]  /*85d0*/  VIADD R11, R0, 0xa9 ;  /* 0x000000a9000b7836 */ /* 0x000fe20000000000 */
[----:B------:R-:W-:Y:S01]  /*85e0*/  ISETP.GE.AND P3, PT, R7, RZ, PT ;  /* 0x000000ff0700720c */ /* 0x000fe20003f66270 */
[----:B------:R-:W-:Y:S02]  /*85f0*/  IMAD R232, R2, R3, R232 ;  /* 0x0000000302e87224 */ /* 0x000fe400078e02e8 */
[----:B------:R-:W-:Y:S01]  /*8600*/  IMAD.HI.U32 R4, R9, R231, RZ ;  /* 0x000000e709047227 */ /* 0x000fe200078e00ff */
[----:B------:R-:W-:-:S03]  /*8610*/  IABS R233, R11 ;  /* 0x0000000b00e97213 */ /* 0x000fc60000000000 */
[----:B------:R-:W-:Y:S01]  /*8620*/  @!P4 IMAD.MOV R224, RZ, RZ, -R224 ;  /* 0x000000ffffe0c224 */ /* 0x000fe200078e0ae0 */
[----:B------:R-:W-:Y:S01]  /*8630*/  ISETP.GE.AND P4, PT, R6, RZ, PT ;  /* 0x000000ff0600720c */ /* 0x000fe20003f86270 */
[----:B------:R-:W-:Y:S01]  /*8640*/  @!P6 IMAD.IADD R230, R230, 0x1, -R2 ;  /* 0x00000001e6e6e824 */ /* 0x000fe200078e0a02 */
[----:B------:R-:W-:Y:S01]  /*8650*/  ISETP.GT.U32.AND P6, PT, R2, R232, PT ;  /* 0x000000e80200720c */ /* 0x000fe20003fc4070 */
[----:B------:R-:W-:Y:S02]  /*8660*/  VIADD R6, R0, 0xaa ;  /* 0x000000aa00067836 */ /* 0x000fe40000000000 */
[----:B------:R-:W-:Y:S02]  /*8670*/  IMAD.MOV R4, RZ, RZ, -R4 ;  /* 0x000000ffff047224 */ /* 0x000fe400078e0a04 */
[----:B------:R-:W-:Y:S01]  /*8680*/  @!P0 IMAD.MOV R228, RZ, RZ, -R228 ;  /* 0x000000ffffe48224 */ /* 0x000fe200078e0ae4 */
[----:B------:R-:W-:Y:S01]  /*8690*/  IABS R234, R6 ;  /* 0x0000000600ea7213 */ /* 0x000fe20000000000 */
[C---:B------:R-:W-:Y:S01]  /*86a0*/  IMAD R231, R2.reuse, R4, R231 ;  /* 0x0000000402e77224 */ /* 0x040fe200078e02e7 */
[----:B------:R-:W-:Y:S01]  /*86b0*/  ISETP.GT.U32.AND P0, PT, R2, R230, PT ;  /* 0x000000e60200720c */ /* 0x000fe20003f04070 */
[----:B------:R-:W-:-:S04]  /*86c0*/  IMAD.HI.U32 R4, R9, R233, RZ ;  /* 0x000000e909047227 */ /* 0x000fc800078e00ff */
[--C-:B------:R-:W-:Y:S02]  /*86d0*/  @!P6 IMAD.IADD R232, R232, 0x1, -R2.reuse ;  /* 0x00000001e8e8e824 */ /* 0x100fe400078e0a02 */
[----:B------:R-:W-:Y:S02]  /*86e0*/  @!P5 IMAD.IADD R229, R229, 0x1, -R2 ;  /* 0x00000001e5e5d824 */ /* 0x000fe400078e0a02 */
[----:B------:R-:W-:Y:S01]  /*86f0*/  IMAD.MOV R4, RZ, RZ, -R4 ;  /* 0x000000ffff047224 */ /* 0x000fe200078e0a04 */
[C---:B------:R-:W-:Y:S01]  /*8700*/  ISETP.GT.U32.AND P6, PT, R2.reuse, R232, PT ;  /* 0x000000e80200720c */ /* 0x040fe20003fc4070 */
[----:B------:R-:W-:Y:S01]  /*8710*/  IMAD.HI.U32 R3, R9, R234, RZ ;  /* 0x000000ea09037227 */ /* 0x000fe200078e00ff */
[----:B------:R-:W-:-:S03]  /*8720*/  ISETP.GT.U32.AND P5, PT, R2, R229, PT ;  /* 0x000000e50200720c */ /* 0x000fc60003fa4070 */
[----:B------:R-:W-:Y:S01]  /*8730*/  @!P1 IMAD.MOV R227, RZ, RZ, -R227 ;  /* 0x000000ffffe39224 */ /* 0x000fe200078e0ae3 */
[C---:B------:R-:W-:Y:S01]  /*8740*/  ISETP.GT.U32.AND P1, PT, R2.reuse, R231, PT ;  /* 0x000000e70200720c */ /* 0x040fe20003f24070 */
[----:B------:R-:W-:Y:S02]  /*8750*/  IMAD R233, R2, R4, R233 ;  /* 0x0000000402e97224 */ /* 0x000fe400078e02e9 */
[----:B------:R-:W-:Y:S02]  /*8760*/  IMAD.MOV R3, RZ, RZ, -R3 ;  /* 0x000000ffff037224 */ /* 0x000fe400078e0a03 */
[----:B------:R-:W-:Y:S01]  /*8770*/  @!P0 IMAD.IADD R230, R230, 0x1, -R2 ;  /* 0x00000001e6e68824 */ /* 0x000fe200078e0a02 */
[C---:B------:R-:W-:Y:S01]  /*8780*/  ISETP.GT.U32.AND P0, PT, R2.reuse, R233, PT ;  /* 0x000000e90200720c */ /* 0x040fe20003f04070 */
[----:B------:R-:W-:Y:S02]  /*8790*/  IMAD R234, R2, R3, R234 ;  /* 0x0000000302ea7224 */ /* 0x000fe400078e02ea */
[----:B------:R-:W-:-:S02]  /*87a0*/  @!P6 IMAD.IADD R232, R232, 0x1, -R2 ;  /* 0x00000001e8e8e824 */ /* 0x000fc400078e0a02 */
[--C-:B------:R-:W-:Y:S01]  /*87b0*/  @!P5 IMAD.IADD R229, R229, 0x1, -R2.reuse ;  /* 0x00000001e5e5d824 */ /* 0x100fe200078e0a02 */
[----:B------:R-:W-:Y:S01]  /*87c0*/  ISETP.GT.U32.AND P6, PT, R2, R234, PT ;  /* 0x000000ea0200720c */ /* 0x000fe20003fc4070 */
[--C-:B------:R-:W-:Y:S01]  /*87d0*/  @!P1 IMAD.IADD R231, R231, 0x1, -R2.reuse ;  /* 0x00000001e7e79824 */ /* 0x100fe200078e0a02 */
[----:B------:R-:W-:Y:S01]  /*87e0*/  ISETP.GE.AND P5, PT, R10, RZ, PT ;  /* 0x000000ff0a00720c */ /* 0x000fe20003fa6270 */
[C---:B------:R-:W-:Y:S02]  /*87f0*/  VIADD R10, R0.reuse, 0xab ;  /* 0x000000ab000a7836 */ /* 0x040fe40000000000 */
[----:B------:R-:W-:Y:S01]  /*8800*/  VIADD R13, R0, 0xac ;  /* 0x000000ac000d7836 */ /* 0x000fe20000000000 */
[----:B------:R-:W-:Y:S01]  /*8810*/  ISETP.GT.U32.AND P1, PT, R2, R231, PT ;  /* 0x000000e70200720c */ /* 0x000fe20003f24070 */
[----:B------:R-:W-:Y:S01]  /*8820*/  VIADD R14, R0, 0xad ;  /* 0x000000ad000e7836 */ /* 0x000fe20000000000 */
[----:B------:R-:W-:Y:S01]  /*8830*/  IABS R235, R10 ;  /* 0x0000000a00eb7213 */ /* 0x000fe20000000000 */
[----:B------:R-:W-:Y:S01]  /*8840*/  @!P0 IMAD.IADD R233, R233, 0x1, -R2 ;  /* 0x00000001e9e98824 */ /* 0x000fe200078e0a02 */
[----:B------:R-:W-:Y:S01]  /*8850*/  IABS R236, R13 ;  /* 0x0000000d00ec7213 */ /* 0x000fe20000000000 */
[----:B------:R-:W-:Y:S01]  /*8860*/  @!P2 IMAD.MOV R226, RZ, RZ, -R226 ;  /* 0x000000ffffe2a224 */ /* 0x000fe200078e0ae2 */
[----:B------:R-:W-:Y:S01]  /*8870*/  IABS R237, R14 ;  /* 0x0000000e00ed7213 */ /* 0x000fe20000000000 */
[----:B------:R-:W-:Y:S01]  /*8880*/  @!P6 IMAD.IADD R234, R234, 0x1, -R2 ;  /* 0x00000001eaeae824 */ /* 0x000fe200078e0a02 */
[----:B------:R-:W-:Y:S01]  /*8890*/  ISETP.GE.AND P2, PT, R5, RZ, PT ;  /* 0x000000ff0500720c */ /* 0x000fe20003f46270 */
[----:B------:R-:W-:Y:S01]  /*88a0*/  IMAD.HI.U32 R3, R9, R235, RZ ;  /* 0x000000eb09037227 */ /* 0x000fe200078e00ff */
[----:B------:R-:W-:-:S02]  /*88b0*/  ISETP.GT.U32.AND P6, PT, R2, R233, PT ;  /* 0x000000e90200720c */ /* 0x000fc40003fc4070 */
[----:B------:R-:W-:Y:S01]  /*88c0*/  ISETP.GE.AND P0, PT, R6, RZ, PT ;  /* 0x000000ff0600720c */ /* 0x000fe20003f06270 */
[----:B------:R-:W-:Y:S01]  /*88d0*/  IMAD.HI.U32 R4, R9, R236, RZ ;  /* 0x000000ec09047227 */ /* 0x000fe200078e00ff */
[----:B------:R-:W-:Y:S02]  /*88e0*/  @!P1 IADD3 R231, PT, PT, R231, -R2, RZ ;  /* 0x80000002e7e79210 */ /* 0x000fe40007ffe0ff */
[----:B------:R-:W-:Y:S01]  /*88f0*/  ISETP.GE.AND P1, PT, R11, RZ, PT ;  /* 0x000000ff0b00720c */ /* 0x000fe20003f26270 */
[----:B------:R-:W-:Y:S01]  /*8900*/  IMAD.HI.U32 R5, R9, R237, RZ ;  /* 0x000000ed09057227 */ /* 0x000fe200078e00ff */
[----:B------:R-:W-:Y:S02]  /*8910*/  @!P5 IADD3 R232, PT, PT, -R232, RZ, RZ ;  /* 0x000000ffe8e8d210 */ /* 0x000fe40007ffe1ff */
[----:B------:R-:W-:Y:S01]  /*8920*/  ISETP.GE.AND P5, PT, R10, RZ, PT ;  /* 0x000000ff0a00720c */ /* 0x000fe20003fa6270 */
[----:B------:R-:W-:Y:S02]  /*8930*/  IMAD.MOV R3, RZ, RZ, -R3 ;  /* 0x000000ffff037224 */ /* 0x000fe400078e0a03 */
[----:B------:R-:W-:-:S02]  /*8940*/  IMAD.MOV R7, RZ, RZ, -R4 ;  /* 0x000000ffff077224 */ /* 0x000fc400078e0a04 */
[----:B------:R-:W-:Y:S02]  /*8950*/  IMAD.MOV R5, RZ, RZ, -R5 ;  /* 0x000000ffff057224 */ /* 0x000fe400078e0a05 */
[C---:B------:R-:W-:Y:S02]  /*8960*/  IMAD R235, R2.reuse, R3, R235 ;  /* 0x0000000302eb7224 */ /* 0x040fe400078e02eb */
[C---:B------:R-:W-:Y:S02]  /*8970*/  IMAD R236, R2.reuse, R7, R236 ;  /* 0x0000000702ec7224 */ /* 0x040fe400078e02ec */
[----:B------:R-:W-:Y:S02]  /*8980*/  IMAD R237, R2, R5, R237 ;  /* 0x0000000502ed7224 */ /* 0x000fe400078e02ed */
[----:B------:R-:W-:Y:S02]  /*8990*/  VIADD R4, R0, 0xae ;  /* 0x000000ae00047836 */ /* 0x000fe40000000000 */
[----:B------:R-:W-:Y:S01]  /*89a0*/  @!P4 IMAD.MOV R229, RZ, RZ, -R229 ;  /* 0x000000ffffe5c224 */ /* 0x000fe200078e0ae5 */
[C---:B------:R-:W-:Y:S01]  /*89b0*/  ISETP.GT.U32.AND P4, PT, R2.reuse, R235, PT ;  /* 0x000000eb0200720c */ /* 0x040fe20003f84070 */
[----:B------:R-:W-:Y:S01]  /*89c0*/  @!P3 IMAD.MOV R231, RZ, RZ, -R231 ;  /* 0x000000ffffe7b224 */ /* 0x000fe200078e0ae7 */
[C---:B------:R-:W-:Y:S01]  /*89d0*/  ISETP.GT.U32.AND P3, PT, R2.reuse, R236, PT ;  /* 0x000000ec0200720c */ /* 0x040fe20003f64070 */
[----:B------:R-:W-:Y:S01]  /*89e0*/  @!P6 IMAD.IADD R233, R233, 0x1, -R2 ;  /* 0x00000001e9e9e824 */ /* 0x000fe200078e0a02 */
[----:B------:R-:W-:Y:S01]  /*89f0*/  ISETP.GT.U32.AND P6, PT, R2, R237, PT ;  /* 0x000000ed0200720c */ /* 0x000fe20003fc4070 */
[----:B------:R-:W-:Y:S01]  /*8a00*/  @!P2 IMAD.MOV R230, RZ, RZ, -R230 ;  /* 0x000000ffffe6a224 */ /* 0x000fe200078e0ae6 */
[----:B------:R-:W-:Y:S01]  /*8a10*/  IABS R238, R4 ;  /* 0x0000000400ee7213 */ /* 0x000fe20000000000 */
[----:B------:R-:W-:Y:S01]  /*8a20*/  VIADD R6, R0, 0xaf ;  /* 0x000000af00067836 */ /* 0x000fe20000000000 */
[----:B------:R-:W-:Y:S01]  /*8a30*/  ISETP.GT.U32.AND P2, PT, R2, R234, PT ;  /* 0x000000ea0200720c */ /* 0x000fe20003f44070 */
[----:B------:R-:W-:-:S02]  /*8a40*/  @!P1 IMAD.MOV R233, RZ, RZ, -R233 ;  /* 0x000000ffffe99224 */ /* 0x000fc400078e0ae9 */
[----:B------:R-:W-:Y:S01]  /*8a50*/  IMAD.HI.U32 R3, R9, R238, RZ ;  /* 0x000000ee09037227 */ /* 0x000fe200078e00ff */
[----:B------:R-:W-:-:S03]  /*8a60*/  IABS R239, R6 ;  /* 0x0000000600ef7213 */ /* 0x000fc60000000000 */
[----:B------:R-:W-:Y:S02]  /*8a70*/  IMAD.MOV R5, RZ, RZ, -R3 ;  /* 0x000000ffff057224 */ /* 0x000fe400078e0a03 */
[--C-:B------:R-:W-:Y:S01]  /*8a80*/  @!P4 IMAD.IADD R235, R235, 0x1, -R2.reuse ;  /* 0x00000001ebebc824 */ /* 0x100fe200078e0a02 */
[----:B------:R-:W-:Y:S01]  /*8a90*/  ISETP.GE.AND P4, PT, R14, RZ, PT ;  /* 0x000000ff0e00720c */ /* 0x000fe20003f86270 */
[--C-:B------:R-:W-:Y:S02]  /*8aa0*/  @!P3 IMAD.IADD R236, R236, 0x1, -R2.reuse ;  /* 0x00000001ececb824 */ /* 0x100fe400078e0a02 */
[--C-:B------:R-:W-:Y:S01]  /*8ab0*/  @!P6 IMAD.IADD R237, R237, 0x1, -R2.reuse ;  /* 0x00000001edede824 */ /* 0x100fe200078e0a02 */
[----:B------:R-:W-:Y:S01]  /*8ac0*/  ISETP.GT.U32.AND P3, PT, R2, R235, PT ;  /* 0x000000eb0200720c */ /* 0x000fe20003f64070 */
[----:B------:R-:W-:Y:S01]  /*8ad0*/  @!P2 IMAD.IADD R234, R234, 0x1, -R2 ;  /* 0x00000001eaeaa824 */ /* 0x000fe200078e0a02 */
[C---:B------:R-:W-:Y:S01]  /*8ae0*/  ISETP.GT.U32.AND P6, PT, R2.reuse, R236, PT ;  /* 0x000000ec0200720c */ /* 0x040fe20003fc4070 */
[C---:B------:R-:W-:Y:S01]  /*8af0*/  IMAD R238, R2.reuse, R5, R238 ;  /* 0x0000000502ee7224 */ /* 0x040fe200078e02ee */
[C---:B------:R-:W-:Y:S01]  /*8b00*/  ISETP.GT.U32.AND P1, PT, R2.reuse, R237, PT ;  /* 0x000000ed0200720c */ /* 0x040fe20003f24070 */
[----:B------:R-:W-:Y:S01]  /*8b10*/  @!P0 IMAD.MOV R234, RZ, RZ, -R234 ;  /* 0x000000ffffea8224 */ /* 0x000fe200078e0aea */
[----:B------:R-:W-:Y:S01]  /*8b20*/  ISETP.GE.AND P2, PT, R13, RZ, PT ;  /* 0x000000ff0d00720c */ /* 0x000fe20003f46270 */
[----:B------:R-:W-:Y:S01]  /*8b30*/  IMAD.HI.U32 R3, R9, R239, RZ ;  /* 0x000000ef09037227 */ /* 0x000fe200078e00ff */
[----:B------:R-:W-:-:S03]  /*8b40*/  ISETP.GT.U32.AND P0, PT, R2, R238, PT ;  /* 0x000000ee0200720c */ /* 0x000fc60003f04070 */
[----:B------:R-:W-:Y:S02]  /*8b50*/  IMAD.MOV R3, RZ, RZ, -R3 ;  /* 0x000000ffff037224 */ /* 0x000fe400078e0a03 */
[----:B------:R-:W-:Y:S01]  /*8b60*/  VIADD R5, R0, 0xb0 ;  /* 0x000000b000057836 */ /* 0x000fe20000000000 */
[----:B------:R-:W-:Y:S01]  /*8b70*/  @!P3 IADD3 R235, PT, PT, R235, -R2, RZ ;  /* 0x80000002ebebb210 */ /* 0x000fe20007ffe0ff */
[----:B------:R-:W-:Y:S01]  /*8b80*/  IMAD R239, R2, R3, R239 ;  /* 0x0000000302ef7224 */ /* 0x000fe200078e02ef */
[----:B------:R-:W-:Y:S01]  /*8b90*/  ISETP.GE.AND P3, PT, R4, RZ, PT ;  /* 0x000000ff0400720c */ /* 0x000fe20003f66270 */
        /* <DEDUP_REMOVED lines=8> */
[----:B------:R-:W-:-:S03]  /*8c20*/  IMAD.HI.U32 R3, R9, R240, RZ ;  /* 0x000000f009037227 */ /* 0x000fc600078e00ff */
[----:B------:R-:W-:Y:S01]  /*8c30*/  IABS R242, R6 ;  /* 0x0000000600f27213 */ /* 0x000fe20000000000 */
[----:B------:R-:W-:Y:S01]  /*8c40*/  @!P5 IMAD.MOV R235, RZ, RZ, -R235 ;  /* 0x000000ffffebd224 */ /* 0x000fe200078e0aeb */
[----:B------:R-:W-:Y:S01]  /*8c50*/  ISETP.GT.U32.AND P5, PT, R2, R238, PT ;  /* 0x000000ee0200720c */ /* 0x000fe20003fa4070 */
[----:B------:R-:W-:Y:S02]  /*8c60*/  IMAD.MOV R3, RZ, RZ, -R3 ;  /* 0x000000ffff037224 */ /* 0x000fe400078e0a03 */
[----:B------:R-:W-:Y:S02]  /*8c70*/  VIADD R7, R0, 0xb1 ;  /* 0x000000b100077836 */ /* 0x000fe40000000000 */
[----:B------:R-:W-:Y:S02]  /*8c80*/  IMAD R240, R2, R3, R240 ;  /* 0x0000000302f07224 */ /* 0x000fe400078e02f0 */
[----:B------:R-:W-:Y:S01]  /*8c90*/  IMAD.HI.U32 R3, R9, R242, RZ ;  /* 0x000000f209037227 */ /* 0x000fe200078e00ff */
[----:B------:R-:W-:-:S03]  /*8ca0*/  IABS R241, R7 ;  /* 0x0000000700f17213 */ /* 0x000fc60000000000 */
[----:B------:R-:W-:Y:S02]  /*8cb0*/  @!P6 IMAD.IADD R239, R239, 0x1, -R2 ;  /* 0x00000001efefe824 */ /* 0x000fe400078e0a02 */
[----:B------:R-:W-:Y:S01]  /*8cc0*/  IMAD.MOV R3, RZ, RZ, -R3 ;  /* 0x000000ffff037224 */ /* 0x000fe200078e0a03 */
[----:B------:R-:W-:Y:S01]  /*8cd0*/  @!P5 IADD3 R238, PT, PT, R238, -R2, RZ ;  /* 0x80000002eeeed210 */ /* 0x000fe20007ffe0ff */
[----:B------:R-:W-:Y:S01]  /*8ce0*/  IMAD.HI.U32 R4, R9, R241, RZ ;  /* 0x000000f109047227 */ /* 0x000fe200078e00ff */
[----:B------:R-:W-:-:S03]  /*8cf0*/  ISETP.GT.U32.AND P6, PT, R2, R239, PT ;  /* 0x000000ef0200720c */ /* 0x000fc60003fc4070 */
[C---:B------:R-:W-:Y:S02]  /*8d00*/  IMAD R242, R2.reuse, R3, R242 ;  /* 0x0000000302f27224 */ /* 0x040fe400078e02f2 */
[----:B------:R-:W-:Y:S02]  /*8d10*/  @!P3 IMAD.MOV R238, RZ, RZ, -R238 ;  /* 0x000000ffffeeb224 */ /* 0x000fe400078e0aee */
[----:B------:R-:W-:Y:S01]  /*8d20*/  @!P2 IMAD.MOV R236, RZ, RZ, -R236 ;  /* 0x000000ffffeca224 */ /* 0x000fe200078e0aec */
[C---:B------:R-:W-:Y:S01]  /*8d30*/  ISETP.GT.U32.AND P3, PT, R2.reuse, R242, PT ;  /* 0x000000f20200720c */ /* 0x040fe20003f64070 */
[----:B------:R-:W-:Y:S01]  /*8d40*/  IMAD.MOV R4, RZ, RZ, -R4 ;  /* 0x000000ffff047224 */ /* 0x000fe200078e0a04 */
[C---:B------:R-:W-:Y:S01]  /*8d50*/  ISETP.GT.U32.AND P2, PT, R2.reuse, R240, PT ;  /* 0x000000f00200720c */ /* 0x040fe20003f44070 */
[----:B------:R-:W-:Y:S01]  /*8d60*/  @!P4 IMAD.MOV R237, RZ, RZ, -R237 ;  /* 0x000000ffffedc224 */ /* 0x000fe200078e0aed */
[----:B------:R-:W-:Y:S01]  /*8d70*/  ISETP.GE.AND P4, PT, R7, RZ, PT ;  /* 0x000000ff0700720c */ /* 0x000fe20003f86270 */
[----:B------:R-:W-:-:S02]  /*8d80*/  IMAD R241, R2, R4, R241 ;  /* 0x0000000402f17224 */ /* 0x000fc400078e02f1 */
[--C-:B------:R-:W-:Y:S01]  /*8d90*/  @!P6 IMAD.IADD R239, R239, 0x1, -R2.reuse ;  /* 0x00000001efefe824 */ /* 0x100fe200078e0a02 */
[----:B------:R-:W-:Y:S01]  /*8da0*/  ISETP.GE.AND P6, PT, R6, RZ, PT ;  /* 0x000000ff0600720c */ /* 0x000fe20003fc6270 */
[----:B------:R-:W-:Y:S01]  /*8db0*/  VIADD R6, R0, 0xb4 ;  /* 0x000000b400067836 */ /* 0x000fe20000000000 */
[----:B------:R-:W-:Y:S01]  /*8dc0*/  ISETP.GT.U32.AND P5, PT, R2, R241, PT ;  /* 0x000000f10200720c */ /* 0x000fe20003fa4070 */
[----:B------:R-:W-:Y:S02]  /*8dd0*/  VIADD R4, R0, 0xb3 ;  /* 0x000000b300047836 */ /* 0x000fe40000000000 */
[--C-:B------:R-:W-:Y:S01]  /*8de0*/  @!P3 IMAD.IADD R242, R242, 0x1, -R2.reuse ;  /* 0x00000001f2f2b824 */ /* 0x100fe200078e0a02 */
[----:B------:R-:W-:Y:S01]  /*8df0*/  IABS R244, R6 ;  /* 0x0000000600f47213 */ /* 0x000fe20000000000 */
[----:B------:R-:W-:Y:S01]  /*8e00*/  @!P2 IMAD.IADD R240, R240, 0x1, -R2 ;  /* 0x00000001f0f0a824 */ /* 0x000fe200078e0a02 */
[----:B------:R-:W-:Y:S01]  /*8e10*/  IABS R243, R4 ;  /* 0x0000000400f37213 */ /* 0x000fe20000000000 */
[----:B------:R-:W-:Y:S01]  /*8e20*/  @!P1 IMAD.MOV R239, RZ, RZ, -R239 ;  /* 0x000000ffffef9224 */ /* 0x000fe200078e0aef */
[----:B------:R-:W-:Y:S01]  /*8e30*/  ISETP.GE.AND P1, PT, R4, RZ, PT ;  /* 0x000000ff0400720c */ /* 0x000fe20003f26270 */
[----:B------:R-:W-:Y:S01]  /*8e40*/  IMAD.HI.U32 R4, R9, R244, RZ ;  /* 0x000000f409047227 */ /* 0x000fe200078e00ff */
[----:B------:R-:W-:-:S02]  /*8e50*/  ISETP.GT.U32.AND P3, PT, R2, R242, PT ;  /* 0x000000f20200720c */ /* 0x000fc40003f64070 */
[----:B------:R-:W-:Y:S01]  /*8e60*/  ISETP.GT.U32.AND P2, PT, R2, R240, PT ;  /* 0x000000f00200720c */ /* 0x000fe20003f44070 */
[----:B------:R-:W-:Y:S02]  /*8e70*/  IMAD.MOV R7, RZ, RZ, -R4 ;  /* 0x000000ffff077224 */ /* 0x000fe400078e0a04 */
[----:B------:R-:W-:Y:S02]  /*8e80*/  VIADD R10, R0, 0xb5 ;  /* 0x000000b5000a7836 */ /* 0x000fe40000000000 */
[----:B------:R-:W-:Y:S02]  /*8e90*/  @!P5 IMAD.IADD R241, R241, 0x1, -R2 ;  /* 0x00000001f1f1d824 */ /* 0x000fe400078e0a02 */
[----:B------:R-:W-:Y:S01]  /*8ea0*/  IMAD.HI.U32 R3, R9, R243, RZ ;  /* 0x000000f309037227 */ /* 0x000fe200078e00ff */
[----:B------:R-:W-:Y:S02]  /*8eb0*/  IABS R245, R10 ;  /* 0x0000000a00f57213 */ /* 0x000fe40000000000 */
[C---:B------:R-:W-:Y:S01]  /*8ec0*/  ISETP.GT.U32.AND P5, PT, R2.reuse, R241, PT ;  /* 0x000000f10200720c */ /* 0x040fe20003fa4070 */
[----:B------:R-:W-:-:S02]  /*8ed0*/  IMAD R244, R2, R7, R244 ;  /* 0x0000000702f47224 */ /* 0x000fc400078e02f4 */
[----:B------:R-:W-:Y:S02]  /*8ee0*/  IMAD.MOV R3, RZ, RZ, -R3 ;  /* 0x000000ffff037224 */ /* 0x000fe400078e0a03 */
[----:B------:R-:W-:Y:S01]  /*8ef0*/  @!P3 IMAD.IADD R242, R242, 0x1, -R2 ;  /* 0x00000001f2f2b824 */ /* 0x000fe200078e0a02 */
[----:B------:R-:W-:Y:S01]  /*8f00*/  ISETP.GT.U32.AND P3, PT, R2, R244, PT ;  /* 0x000000f40200720c */ /* 0x000fe20003f64070 */
[----:B------:R-:W-:-:S04]  /*8f10*/  IMAD.HI.U32 R5, R9, R245, RZ ;  /* 0x000000f509057227 */ /* 0x000fc800078e00ff */
[----:B------:R-:W-:Y:S01]  /*8f20*/  @!P2 IMAD.IADD R240, R240, 0x1, -R2 ;  /* 0x00000001f0f0a824 */ /* 0x000fe200078e0a02 */
[----:B------:R-:W-:Y:S01]  /*8f30*/  IADD3 R5, PT, PT, -R5, RZ, RZ ;  /* 0x000000ff05057210 */ /* 0x000fe20007ffe1ff */
[----:B------:R-:W-:Y:S01]  /*8f40*/  IMAD R243, R2, R3, R243 ;  /* 0x0000000302f37224 */ /* 0x000fe200078e02f3 */
[----:B------:R-:W-:Y:S01]  /*8f50*/  ISETP.GE.AND P2, PT, R6, RZ, PT ;  /* 0x000000ff0600720c */ /* 0x000fe20003f46270 */
[----:B------:R-:W-:Y:S02]  /*8f60*/  @!P0 IMAD.MOV R240, RZ, RZ, -R240 ;  /* 0x000000fffff08224 */ /* 0x000fe400078e0af0 */
[----:B------:R-:W-:Y:S01]  /*8f70*/  VIADD R3, R0, 0xb6 ;  /* 0x000000b600037836 */ /* 0x000fe20000000000 */
[----:B------:R-:W-:Y:S01]  /*8f80*/  ISETP.GT.U32.AND P0, PT, R2, R243, PT ;  /* 0x000000f30200720c */ /* 0x000fe20003f04070 */
[----:B------:R-:W-:Y:S02]  /*8f90*/  VIADD R7, R0, 0xb7 ;  /* 0x000000b700077836 */ /* 0x000fe40000000000 */
[--C-:B------:R-:W-:Y:S01]  /*8fa0*/  @!P5 IMAD.IADD R241, R241, 0x1, -R2.reuse ;  /* 0x00000001f1f1d824 */ /* 0x100fe200078e0a02 */
[----:B------:R-:W-:Y:S01]  /*8fb0*/  IABS R246, R3 ;  /* 0x0000000300f67213 */ /* 0x000fe20000000000 */
[----:B------:R-:W-:Y:S01]  /*8fc0*/  IMAD R245, R2, R5, R245 ;  /* 0x0000000502f57224 */ /* 0x000fe200078e02f5 */
[----:B------:R-:W-:Y:S01]  /*8fd0*/  IABS R247, R7 ;  /* 0x0000000700f77213 */ /* 0x000fe20000000000 */
[----:B------:R-:W-:Y:S01]  /*8fe0*/  @!P3 IMAD.IADD R244, R244, 0x1, -R2 ;  /* 0x00000001f4f4b824 */ /* 0x000fe200078e0a02 */
[----:B------:R-:W-:Y:S01]  /*8ff0*/  ISETP.GE.AND P5, PT, R10, RZ, PT ;  /* 0x000000ff0a00720c */ /* 0x000fe20003fa6270 */
[----:B------:R-:W-:Y:S01]  /*9000*/  @!P4 IMAD.MOV R241, RZ, RZ, -R241 ;  /* 0x000000fffff1c224 */ /* 0x000fe200078e0af1 */
[----:B------:R-:W-:Y:S01]  /*9010*/  ISETP.GE.AND P4, PT, R3, RZ, PT ;  /* 0x000000ff0300720c */ /* 0x000fe20003f86270 */
[----:B------:R-:W-:Y:S01]  /*9020*/  @!P6 IMAD.MOV R242, RZ, RZ, -R242 ;  /* 0x000000fffff2e224 */ /* 0x000fe200078e0af2 */
[C---:B------:R-:W-:Y:S01]  /*9030*/  ISETP.GT.U32.AND P6, PT, R2.reuse, R245, PT ;  /* 0x000000f50200720c */ /* 0x040fe20003fc4070 */
[----:B------:R-:W-:Y:S01]  /*9040*/  IMAD.HI.U32 R3, R9, R246, RZ ;  /* 0x000000f609037227 */ /* 0x000fe200078e00ff */
[----:B------:R-:W-:-:S03]  /*9050*/  ISETP.GT.U32.AND P3, PT, R2, R244, PT ;  /* 0x000000f40200720c */ /* 0x000fc60003f64070 */
[----:B------:R-:W-:Y:S01]  /*9060*/  IMAD.HI.U32 R4, R9, R247, RZ ;  /* 0x000000f709047227 */ /* 0x000fe200078e00ff */
[----:B------:R-:W-:-:S03]  /*9070*/  IADD3 R3, PT, PT, -R3, RZ, RZ ;  /* 0x000000ff03037210 */ /* 0x000fc60007ffe1ff */
[----:B------:R-:W-:Y:S02]  /*9080*/  @!P0 IMAD.IADD R243, R243, 0x1, -R2 ;  /* 0x00000001f3f38824 */ /* 0x000fe400078e0a02 */
[----:B------:R-:W-:Y:S02]  /*9090*/  IMAD.MOV R4, RZ, RZ, -R4 ;  /* 0x000000ffff047224 */ /* 0x000fe400078e0a04 */
[C---:B------:R-:W-:Y:S01]  /*90a0*/  IMAD R246, R2.reuse, R3, R246 ;  /* 0x0000000302f67224 */ /* 0x040fe200078e02f6 */
[C---:B------:R-:W-:Y:S01]  /*90b0*/  ISETP.GT.U32.AND P0, PT, R2.reuse, R243, PT ;  /* 0x000000f30200720c */ /* 0x040fe20003f04070 */
[----:B------:R-:W-:Y:S02]  /*90c0*/  IMAD R247, R2, R4, R247 ;  /* 0x0000000402f77224 */ /* 0x000fe400078e02f7 */
[--C-:B------:R-:W-:Y:S02]  /*90d0*/  @!P6 IMAD.IADD R245, R245, 0x1, -R2.reuse ;  /* 0x00000001f5f5e824 */ /* 0x100fe400078e0a02 */
[----:B------:R-:W-:Y:S01]  /*90e0*/  @!P3 IMAD.IADD R244, R244, 0x1, -R2 ;  /* 0x00000001f4f4b824 */ /* 0x000fe200078e0a02 */
[----:B------:R-:W-:Y:S01]  /*90f0*/  ISETP.GT.U32.AND P6, PT, R2, R247, PT ;  /* 0x000000f70200720c */ /* 0x000fe20003fc4070 */
[----:B------:R-:W-:Y:S01]  /*9100*/  VIADD R10, R0, 0xb8 ;  /* 0x000000b8000a7836 */ /* 0x000fe20000000000 */
[----:B------:R-:W-:Y:S01]  /*9110*/  ISETP.GT.U32.AND P3, PT, R2, R246, PT ;  /* 0x000000f60200720c */ /* 0x000fe20003f64070 */
[----:B------:R-:W-:-:S02]  /*9120*/  VIADD R11, R0, 0xb9 ;  /* 0x000000b9000b7836 */ /* 0x000fc40000000000 */
[C---:B------:R-:W-:Y:S01]  /*9130*/  VIADD R13, R0.reuse, 0xbb ;  /* 0x000000bb000d7836 */ /* 0x040fe20000000000 */
[----:B------:R-:W-:Y:S01]  /*9140*/  IABS R248, R10 ;  /* 0x0000000a00f87213 */ /* 0x000fe20000000000 */
[--C-:B------:R-:W-:Y:S01]  /*9150*/  @!P0 IMAD.IADD R243, R243, 0x1, -R2.reuse ;  /* 0x00000001f3f38824 */ /* 0x100fe200078e0a02 */
[----:B------:R-:W-:Y:S01]  /*9160*/  ISETP.GE.AND P0, PT, R7, RZ, PT ;  /* 0x000000ff0700720c */ /* 0x000fe20003f06270 */
[----:B------:R-:W-:Y:S01]  /*9170*/  VIADD R7, R0, 0xba ;  /* 0x000000ba00077836 */ /* 0x000fe20000000000 */
[----:B------:R-:W-:Y:S01]  /*9180*/  IABS R249, R11 ;  /* 0x0000000b00f97213 */ /* 0x000fe20000000000 */
[----:B------:R-:W-:Y:S01]  /*9190*/  IMAD.HI.U32 R5, R9, R248, RZ ;  /* 0x000000f809057227 */ /* 0x000fe200078e00ff */
[----:B------:R-:W-:Y:S02]  /*91a0*/  IABS R251, R13 ;  /* 0x0000000d00fb7213 */ /* 0x000fe40000000000 */
[----:B------:R-:W-:Y:S01]  /*91b0*/  IABS R250, R7 ;  /* 0x0000000700fa7213 */ /* 0x000fe20000000000 */
[----:B------:R-:W-:Y:S01]  /*91c0*/  @!P6 IMAD.IADD R247, R247, 0x1, -R2 ;  /* 0x00000001f7f7e824 */ /* 0x000fe200078e0a02 */
[----:B------:R-:W-:Y:S01]  /*91d0*/  @!P3 IADD3 R246, PT, PT, R246, -R2, RZ ;  /* 0x80000002f6f6b210 */ /* 0x000fe20007ffe0ff */
[----:B------:R-:W-:Y:S01]  /*91e0*/  IMAD.HI.U32 R6, R9, R249, RZ ;  /* 0x000000f909067227 */ /* 0x000fe200078e00ff */
[----:B------:R-:W-:-:S02]  /*91f0*/  ISETP.GT.U32.AND P3, PT, R2, R245, PT ;  /* 0x000000f50200720c */ /* 0x000fc40003f64070 */
[C---:B------:R-:W-:Y:S01]  /*9200*/  ISETP.GT.U32.AND P6, PT, R2.reuse, R247, PT ;  /* 0x000000f70200720c */ /* 0x040fe20003fc4070 */
[----:B------:R-:W-:Y:S01]  /*9210*/  @!P1 IMAD.MOV R243, RZ, RZ, -R243 ;  /* 0x000000fffff39224 */ /* 0x000fe200078e0af3 */
[----:B------:R-:W-:Y:S01]  /*9220*/  ISETP.GT.U32.AND P1, PT, R2, R246, PT ;  /* 0x000000f60200720c */ /* 0x000fe20003f24070 */
[----:B------:R-:W-:Y:S02]  /*9230*/  IMAD.MOV R5, RZ, RZ, -R5 ;  /* 0x000000ffff057224 */ /* 0x000fe400078e0a05 */
[----:B------:R-:W-:-:S04]  /*9240*/  IMAD.HI.U32 R3, R9, R250, RZ ;  /* 0x000000fa09037227 */ /* 0x000fc800078e00ff */
[----:B------:R-:W-:-:S04]  /*9250*/  IMAD.HI.U32 R4, R9, R251, RZ ;  /* 0x000000fb09047227 */ /* 0x000fc800078e00ff */
[----:B------:R-:W-:Y:S02]  /*9260*/  IMAD.MOV R6, RZ, RZ, -R6 ;  /* 0x000000ffff067224 */ /* 0x000fe400078e0a06 */
[C---:B------:R-:W-:Y:S02]  /*9270*/  IMAD R248, R2.reuse, R5, R248 ;  /* 0x0000000502f87224 */ /* 0x040fe400078e02f8 */
[----:B------:R-:W-:Y:S02]  /*9280*/  IMAD.MOV R3, RZ, RZ, -R3 ;  /* 0x000000ffff037224 */ /* 0x000fe400078e0a03 */
[----:B------:R-:W-:Y:S02]  /*9290*/  IMAD.MOV R5, RZ, RZ, -R4 ;  /* 0x000000ffff057224 */ /* 0x000fe400078e0a04 */
[C---:B------:R-:W-:Y:S02]  /*92a0*/  IMAD R249, R2.reuse, R6, R249 ;  /* 0x0000000602f97224 */ /* 0x040fe400078e02f9 */
[----:B------:R-:W-:-:S02]  /*92b0*/  IMAD R250, R2, R3, R250 ;  /* 0x0000000302fa7224 */ /* 0x000fc400078e02fa */
[C---:B------:R-:W-:Y:S02]  /*92c0*/  IMAD R251, R2.reuse, R5, R251 ;  /* 0x0000000502fb7224 */ /* 0x040fe400078e02fb */
[----:B------:R-:W-:Y:S01]  /*92d0*/  @!P2 IMAD.MOV R244, RZ, RZ, -R244 ;  /* 0x000000fffff4a224 */ /* 0x000fe200078e0af4 */
[C---:B------:R-:W-:Y:S01]  /*92e0*/  ISETP.GT.U32.AND P2, PT, R2.reuse, R248, PT ;  /* 0x000000f80200720c */ /* 0x040fe20003f44070 */
[--C-:B------:R-:W-:Y:S01]  /*92f0*/  @!P3 IMAD.IADD R245, R245, 0x1, -R2.reuse ;  /* 0x00000001f5f5b824 */ /* 0x100fe200078e0a02 */
[----:B------:R-:W-:Y:S01]  /*9300*/  ISETP.GT.U32.AND P3, PT, R2, R249, PT ;  /* 0x000000f90200720c */ /* 0x000fe20003f64070 */
[--C-:B------:R-:W-:Y:S01]  /*9310*/  @!P1 IMAD.IADD R246, R246, 0x1, -R2.reuse ;  /* 0x00000001f6f69824 */ /* 0x100fe200078e0a02 */
[C---:B------:R-:W-:Y:S01]  /*9320*/  ISETP.GT.U32.AND P1, PT, R2.reuse, R250, PT ;  /* 0x000000fa0200720c */ /* 0x040fe20003f24070 */
[----:B------:R-:W-:Y:S01]  /*9330*/  @!P6 IMAD.IADD R247, R247, 0x1, -R2 ;  /* 0x00000001f7f7e824 */ /* 0x000fe200078e0a02 */
[----:B------:R-:W-:Y:S01]  /*9340*/  ISETP.GT.U32.AND P6, PT, R2, R251, PT ;  /* 0x000000fb0200720c */ /* 0x000fe20003fc4070 */
[----:B------:R-:W-:-:S02]  /*9350*/  VIADD R14, R0, 0xbc ;  /* 0x000000bc000e7836 */ /* 0x000fc40000000000 */
[----:B------:R-:W-:Y:S02]  /*9360*/  VIADD R15, R0, 0xbd ;  /* 0x000000bd000f7836 */ /* 0x000fe40000000000 */
[----:B------:R-:W-:Y:S01]  /*9370*/  @!P5 IMAD.MOV R245, RZ, RZ, -R245 ;  /* 0x000000fffff5d224 */ /* 0x000fe200078e0af5 */
[----:B------:R-:W-:Y:S01]  /*9380*/  IABS R252, R14 ;  /* 0x0000000e00fc7213 */ /* 0x000fe20000000000 */
[--C-:B------:R-:W-:Y:S01]  /*9390*/  @!P2 IMAD.IADD R248, R248, 0x1, -R2.reuse ;  /* 0x00000001f8f8a824 */ /* 0x100fe200078e0a02 */
[----:B------:R-:W-:Y:S01]  /*93a0*/  IABS R6, R15 ;  /* 0x0000000f00067213 */ /* 0x000fe20000000000 */
[----:B------:R-:W-:Y:S01]  /*93b0*/  VIADD R16, R0, 0xbe ;  /* 0x000000be00107836 */ /* 0x000fe20000000000 */
[----:B------:R-:W-:Y:S01]  /*93c0*/  @!P3 IADD3 R249, PT, PT, R249, -R2, RZ ;  /* 0x80000002f9f9b210 */ /* 0x000fe20007ffe0ff */
[--C-:B------:R-:W-:Y:S01]  /*93d0*/  @!P1 IMAD.IADD R250, R250, 0x1, -R2.reuse ;  /* 0x00000001fafa9824 */ /* 0x100fe200078e0a02 */
[C---:B------:R-:W-:Y:S01]  /*93e0*/  ISETP.GT.U32.AND P1, PT, R2.reuse, R248, PT ;  /* 0x000000f80200720c */ /* 0x040fe20003f24070 */
[----:B------:R-:W-:Y:S01]  /*93f0*/  @!P6 IMAD.IADD R251, R251, 0x1, -R2 ;  /* 0x00000001fbfbe824 */ /* 0x000fe200078e0a02 */
[C---:B------:R-:W-:Y:S01]  /*9400*/  ISETP.GT.U32.AND P6, PT, R2.reuse, R249, PT ;  /* 0x000000f90200720c */ /* 0x040fe20003fc4070 */
[----:B------:R-:W-:Y:S01]  /*9410*/  IMAD.HI.U32 R3, R9, R252, RZ ;  /* 0x000000fc09037227 */ /* 0x000fe200078e00ff */
[----:B------:R-:W-:-:S02]  /*9420*/  ISETP.GT.U32.AND P5, PT, R2, R250, PT ;  /* 0x000000fa0200720c */ /* 0x000fc40003fa4070 */
[----:B------:R-:W-:Y:S01]  /*9430*/  ISETP.GE.AND P2, PT, R10, RZ, PT ;  /* 0x000000ff0a00720c */ /* 0x000fe20003f46270 */
[----:B------:R-:W-:Y:S01]  /*9440*/  IMAD.HI.U32 R4, R9, R6, RZ ;  /* 0x0000000609047227 */ /* 0x000fe200078e00ff */
[----:B------:R-:W-:-:S03]  /*9450*/  ISETP.GE.AND P3, PT, R11, RZ, PT ;  /* 0x000000ff0b00720c */ /* 0x000fc60003f66270 */
[----:B------:R-:W-:Y:S02]  /*9460*/  IMAD.MOV R3, RZ, RZ, -R3 ;  /* 0x000000ffff037224 */ /* 0x000fe400078e0a03 */
[----:B------:R-:W-:Y:S02]  /*9470*/  IMAD.MOV R5, RZ, RZ, -R4 ;  /* 0x000000ffff057224 */ /* 0x000fe400078e0a04 */
[C---:B------:R-:W-:Y:S02]  /*9480*/  IMAD R252, R2.reuse, R3, R252 ;  /* 0x0000000302fc7224 */ /* 0x040fe400078e02fc */
[----:B------:R-:W-:Y:S01]  /*9490*/  IMAD R3, R2, R5, R6 ;  /* 0x0000000502037224 */ /* 0x000fe200078e0206 */
[----:B------:R-:W-:Y:S01]  /*94a0*/  IABS R6, R16 ;  /* 0x0000001000067213 */ /* 0x000fe20000000000 */
[----:B------:R-:W-:Y:S02]  /*94b0*/  VIADD R17, R0, 0xbf ;  /* 0x000000bf00117836 */ /* 0x000fe40000000000 */
[----:B------:R-:W-:Y:S01]  /*94c0*/  @!P4 IMAD.MOV R246, RZ, RZ, -R246 ;  /* 0x000000fffff6c224 */ /* 0x000fe200078e0af6 */
[----:B------:R-:W-:Y:S01]  /*94d0*/  ISETP.GT.U32.AND P4, PT, R2, R251, PT ;  /* 0x000000fb0200720c */ /* 0x000fe20003f84070 */
[--C-:B------:R-:W-:Y:S01]  /*94e0*/  @!P6 IMAD.IADD R249, R249, 0x1, -R2.reuse ;  /* 0x00000001f9f9e824 */ /* 0x100fe200078e0a02 */
[----:B------:R-:W-:Y:S01]  /*94f0*/  IABS R10, R17 ;  /* 0x00000011000a7213 */ /* 0x000fe20000000000 */
[----:B------:R-:W-:Y:S01]  /*9500*/  @!P1 IMAD.IADD R248, R248, 0x1, -R2 ;  /* 0x00000001f8f89824 */ /* 0x000fe200078e0a02 */
[----:B------:R-:W-:Y:S01]  /*9510*/  ISETP.GT.U32.AND P6, PT, R2, R3, PT ;  /* 0x000000030200720c */ /* 0x000fe20003fc4070 */
[----:B------:R-:W-:Y:S01]  /*9520*/  IMAD.HI.U32 R4, R9, R6, RZ ;  /* 0x0000000609047227 */ /* 0x000fe200078e00ff */
[----:B------:R-:W-:-:S03]  /*9530*/  ISETP.GE.AND P1, PT, R7, RZ, PT ;  /* 0x000000ff0700720c */ /* 0x000fc60003f26270 */
[----:B------:R-:W-:Y:S01]  /*9540*/  @!P5 IMAD.IADD R250, R250, 0x1, -R2 ;  /* 0x00000001fafad824 */ /* 0x000fe200078e0a02 */
[----:B------:R-:W-:Y:S01]  /*9550*/  ISETP.GE.AND P5, PT, R13, RZ, PT ;  /* 0x000000ff0d00720c */ /* 0x000fe20003fa6270 */
[----:B------:R-:W-:-:S04]  /*9560*/  IMAD.HI.U32 R5, R9, R10, RZ ;  /* 0x0000000a09057227 */ /* 0x000fc800078e00ff */
[----:B------:R-:W-:Y:S02]  /*9570*/  IMAD.MOV R7, RZ, RZ, -R4 ;  /* 0x000000ffff077224 */ /* 0x000fe400078e0a04 */
[----:B------:R-:W-:Y:S02]  /*9580*/  IMAD.MOV R11, RZ, RZ, -R5 ;  /* 0x000000ffff0b7224 */ /* 0x000fe400078e0a05 */
[----:B------:R-:W-:Y:S01]  /*9590*/  @!P0 IMAD.MOV R247, RZ, RZ, -R247 ;  /* 0x000000fffff78224 */ /* 0x000fe200078e0af7 */
[C---:B------:R-:W-:Y:S01]  /*95a0*/  ISETP.GT.U32.AND P0, PT, R2.reuse, R252, PT ;  /* 0x000000fc0200720c */ /* 0x040fe20003f04070 */
[----:B------:R-:W-:Y:S02]  /*95b0*/  IMAD R5, R2, R7, R6 ;  /* 0x0000000702057224 */ /* 0x000fe400078e0206 */
[--C-:B------:R-:W-:Y:S01]  /*95c0*/  @!P4 IMAD.IADD R251, R251, 0x1, -R2.reuse ;  /* 0x00000001fbfbc824 */ /* 0x100fe200078e0a02 */
[----:B------:R-:W-:Y:S01]  /*95d0*/  ISETP.GE.AND P4, PT, R14, RZ, PT ;  /* 0x000000ff0e00720c */ /* 0x000fe20003f86270 */
[----:B------:R-:W-:Y:S01]  /*95e0*/  @!P6 IMAD.IADD R3, R3, 0x1, -R2 ;  /* 0x000000010303e824 */ /* 0x000fe200078e0a02 */
[----:B------:R-:W-:Y:S01]  /*95f0*/  ISETP.GE.AND P6, PT, R16, RZ, PT ;  /* 0x000000ff1000720c */ /* 0x000fe20003fc6270 */
        /* <DEDUP_REMOVED lines=8> */
[----:B------:R-:W-:Y:S01]  /*9680*/  @!P0 IADD3 R252, PT, PT, R252, -R2, RZ ;  /* 0x80000002fcfc8210 */ /* 0x000fe20007ffe0ff */
[----:B------:R-:W-:Y:S01]  /*9690*/  @!P2 IMAD.MOV R248, RZ, RZ, -R248 ;  /* 0x000000fffff8a224 */ /* 0x000fe200078e0af8 */
[----:B------:R-:W-:Y:S01]  /*96a0*/  ISETP.GE.AND P0, PT, R15, RZ, PT ;  /* 0x000000ff0f00720c */ /* 0x000fe20003f06270 */
[----:B------:R-:W-:Y:S01]  /*96b0*/  VIADD R6, R0, 0xc1 ;  /* 0x000000c100067836 */ /* 0x000fe20000000000 */
[----:B------:R-:W-:Y:S01]  /*96c0*/  ISETP.GT.U32.AND P2, PT, R2, R252, PT ;  /* 0x000000fc0200720c */ /* 0x000fe20003f44070 */
[C---:B------:R-:W-:Y:S01]  /*96d0*/  VIADD R13, R0.reuse, 0xc2 ;  /* 0x000000c2000d7836 */ /* 0x040fe20000000000 */
[----:B------:R-:W-:Y:S01]  /*96e0*/  IABS R10, R4 ;  /* 0x00000004000a7213 */ /* 0x000fe20000000000 */
[----:B------:R-:W-:Y:S01]  /*96f0*/  VIADD R14, R0, 0xc6 ;  /* 0x000000c6000e7836 */ /* 0x000fe20000000000 */
[----:B------:R-:W-:Y:S01]  /*9700*/  @!P1 IADD3 R5, PT, PT, R5, -R2, RZ ;  /* 0x8000000205059210 */ /* 0x000fe20007ffe0ff */
[--C-:B------:R-:W-:Y:S01]  /*9710*/  @!P3 IMAD.IADD R3, R3, 0x1, -R2.reuse ;  /* 0x000000010303b824 */ /* 0x100fe200078e0a02 */
[----:B------:R-:W-:Y:S01]  /*9720*/  ISETP.GE.AND P3, PT, R4, RZ, PT ;  /* 0x000000ff0400720c */ /* 0x000fe20003f66270 */
[----:B------:R-:W-:Y:S01]  /*9730*/  @!P5 IMAD.IADD R7, R7, 0x1, -R2 ;  /* 0x000000010707d824 */ /* 0x000fe200078e0a02 */
[----:B------:R-:W-:Y:S01]  /*9740*/  ISETP.GT.U32.AND P5, PT, R2, R5, PT ;  /* 0x000000050200720c */ /* 0x000fe20003fa4070 */
[----:B------:R-:W-:Y:S01]  /*9750*/  IMAD.HI.U32 R4, R9, R10, RZ ;  /* 0x0000000a09047227 */ /* 0x000fe200078e00ff */
[----:B------:R-:W-:-:S02]  /*9760*/  IABS R11, R6 ;  /* 0x00000006000b7213 */ /* 0x000fc40000000000 */
[----:B------:R-:W-:Y:S01]  /*9770*/  ISETP.GE.AND P1, PT, R6, RZ, PT ;  /* 0x000000ff0600720c */ /* 0x000fe20003f26270 */
[----:B------:R-:W-:Y:S01]  /*9780*/  IMAD.MOV.U32 R66, RZ, RZ, R3 ;  /* 0x000000ffff427224 */ /* 0x000fe200078e0003 */
[----:B------:R-:W-:Y:S01]  /*9790*/  IABS R21, R14 ;  /* 0x0000000e00157213 */ /* 0x000fe20000000000 */
[----:B------:R-:W-:Y:S02]  /*97a0*/  IMAD.MOV R3, RZ, RZ, -R4 ;  /* 0x000000ffff037224 */ /* 0x000fe400078e0a04 */
[----:B------:R-:W-:Y:S01]  /*97b0*/  @!P2 IMAD.IADD R252, R252, 0x1, -R2 ;  /* 0x00000001fcfca824 */ /* 0x000fe200078e0a02 */
[----:B------:R-:W-:Y:S01]  /*97c0*/  ISETP.GE.AND P2, PT, R17, RZ, PT ;  /* 0x000000ff1100720c */ /* 0x000fe20003f46270 */
[----:B------:R-:W-:Y:S01]  /*97d0*/  IMAD R3, R2, R3, R10 ;  /* 0x0000000302037224 */ /* 0x000fe200078e020a */
[----:B------:R-:W-:Y:S01]  /*97e0*/  IADD3 R10, PT, PT, R0, 0xc5, RZ ;  /* 0x000000c5000a7810 */ /* 0x000fe20007ffe0ff */
[----:B------:R-:W-:-:S03]  /*97f0*/  IMAD.HI.U32 R6, R9, R11, RZ ;  /* 0x0000000b09067227 */ /* 0x000fc600078e00ff */
[----:B------:R-:W-:Y:S01]  /*9800*/  IABS R19, R10 ;  /* 0x0000000a00137213 */ /* 0x000fe20000000000 */
[----:B------:R-:W-:Y:S01]  /*9810*/  @!P4 IMAD.MOV R252, RZ, RZ, -R252 ;  /* 0x000000fffffcc224 */ /* 0x000fe200078e0afc */
[C---:B------:R-:W-:Y:S01]  /*9820*/  ISETP.GT.U32.AND P4, PT, R2.reuse, R7, PT ;  /* 0x000000070200720c */ /* 0x040fe20003f84070 */
[----:B------:R-:W-:Y:S01]  /*9830*/  @!P5 IMAD.IADD R5, R5, 0x1, -R2 ;  /* 0x000000010505d824 */ /* 0x000fe200078e0a02 */
[C---:B------:R-:W-:Y:S01]  /*9840*/  ISETP.GT.U32.AND P5, PT, R2.reuse, R3, PT ;  /* 0x000000030200720c */ /* 0x040fe20003fa4070 */
[----:B------:R-:W-:Y:S02]  /*9850*/  IMAD.MOV R6, RZ, RZ, -R6 ;  /* 0x000000ffff067224 */ /* 0x000fe400078e0a06 */
[----:B------:R-:W-:Y:S02]  /*9860*/  IMAD.MOV.U32 R75, RZ, RZ, R5 ;  /* 0x000000ffff4b7224 */ /* 0x000fe400078e0005 */
[----:B------:R-:W-:Y:S02]  /*9870*/  IMAD R11, R2, R6, R11 ;  /* 0x00000006020b7224 */ /* 0x000fe400078e020b */
[----:B------:R-:W-:Y:S01]  /*9880*/  @!P0 IMAD.MOV R66, RZ, RZ, -R66 ;  /* 0x000000ffff428224 */ /* 0x000fe200078e0a42 */
[----:B------:R-:W-:Y:S01]  /*9890*/  ISETP.GE.AND P0, PT, R13, RZ, PT ;  /* 0x000000ff0d00720c */ /* 0x000fe20003f06270 */
[----:B------:R-:W-:Y:S01]  /*98a0*/  VIADD R4, R0, 0xc3 ;  /* 0x000000c300047836 */ /* 0x000fe20000000000 */
[----:B------:R-:W-:Y:S01]  /*98b0*/  IABS R13, R13 ;  /* 0x0000000d000d7213 */ /* 0x000fe20000000000 */
[----:B------:R-:W-:Y:S01]  /*98c0*/  @!P6 IMAD.MOV R75, RZ, RZ, -R75 ;  /* 0x000000ffff4be224 */ /* 0x000fe200078e0a4b */
[----:B------:R-:W-:Y:S01]  /*98d0*/  ISETP.GT.U32.AND P6, PT, R2, R11, PT ;  /* 0x0000000b0200720c */ /* 0x000fe20003fc4070 */
[--C-:B------:R-:W-:Y:S01]  /*98e0*/  @!P4 IMAD.IADD R7, R7, 0x1, -R2.reuse ;  /* 0x000000010707c824 */ /* 0x100fe200078e0a02 */
[----:B------:R-:W-:Y:S01]  /*98f0*/  ISETP.GE.AND P4, PT, R4, RZ, PT ;  /* 0x000000ff0400720c */ /* 0x000fe20003f86270 */
[----:B------:R-:W-:Y:S01]  /*9900*/  @!P5 IMAD.IADD R3, R3, 0x1, -R2 ;  /* 0x000000010303d824 */ /* 0x000fe200078e0a02 */
[----:B------:R-:W-:Y:S01]  /*9910*/  IABS R15, R4 ;  /* 0x00000004000f7213 */ /* 0x000fe20000000000 */
[----:B------:R-:W-:-:S03]  /*9920*/  IMAD.HI.U32 R4, R9, R13, RZ ;  /* 0x0000000d09047227 */ /* 0x000fc600078e00ff */
[----:B------:R-:W-:Y:S01]  /*9930*/  ISETP.GT.U32.AND P5, PT, R2, R3, PT ;  /* 0x000000030200720c */ /* 0x000fe20003fa4070 */
[----:B------:R-:W-:Y:S02]  /*9940*/  VIADD R6, R0, 0xc4 ;  /* 0x000000c400067836 */ /* 0x000fe40000000000 */
[----:B------:R-:W-:Y:S02]  /*9950*/  IMAD.MOV R5, RZ, RZ, -R4 ;  /* 0x000000ffff057224 */ /* 0x000fe400078e0a04 */
[----:B------:R-:W-:Y:S01]  /*9960*/  IMAD.HI.U32 R4, R9, R15, RZ ;  /* 0x0000000f09047227 */ /* 0x000fe200078e00ff */
[----:B------:R-:W-:-:S03]  /*9970*/  IABS R17, R6 ;  /* 0x0000000600117213 */ /* 0x000fc60000000000 */
[----:B------:R-:W-:Y:S02]  /*9980*/  @!P6 IMAD.IADD R11, R11, 0x1, -R2 ;  /* 0x000000010b0be824 */ /* 0x000fe400078e0a02 */
[----:B------:R-:W-:Y:S02]  /*9990*/  IMAD.MOV R4, RZ, RZ, -R4 ;  /* 0x000000ffff047224 */ /* 0x000fe400078e0a04 */
[C---:B------:R-:W-:Y:S01]  /*99a0*/  IMAD R13, R2.reuse, R5, R13 ;  /* 0x00000005020d7224 */ /* 0x040fe200078e020d */
[C---:B------:R-:W-:Y:S01]  /*99b0*/  ISETP.GT.U32.AND P6, PT, R2.reuse, R11, PT ;  /* 0x0000000b0200720c */ /* 0x040fe20003fc4070 */
[----:B------:R-:W-:Y:S02]  /*99c0*/  IMAD R15, R2, R4, R15 ;  /* 0x00000004020f7224 */ /* 0x000fe400078e020f */
[----:B------:R-:W-:-:S04]  /*99d0*/  IMAD.HI.U32 R4, R9, R17, RZ ;  /* 0x0000001109047227 */ /* 0x000fc800078e00ff */
[----:B------:R-:W-:Y:S01]  /*99e0*/  @!P5 IMAD.IADD R3, R3, 0x1, -R2 ;  /* 0x000000010303d824 */ /* 0x000fe200078e0a02 */
[----:B------:R-:W-:Y:S01]  /*99f0*/  ISETP.GT.U32.AND P5, PT, R2, R13, PT ;  /* 0x0000000d0200720c */ /* 0x000fe20003fa4070 */
[----:B------:R-:W-:-:S03]  /*9a00*/  IMAD.HI.U32 R5, R9, R19, RZ ;  /* 0x0000001309057227 */ /* 0x000fc600078e00ff */
[----:B-1----:R-:W-:Y:S01]  /*9a10*/  MOV R114, R3 ;  /* 0x0000000300727202 */ /* 0x002fe20000000f00 */
[----:B------:R-:W-:Y:S02]  /*9a20*/  IMAD.MOV R4, RZ, RZ, -R4 ;  /* 0x000000ffff047224 */ /* 0x000fe400078e0a04 */
[----:B------:R-:W-:Y:S02]  /*9a30*/  IMAD.MOV R5, RZ, RZ, -R5 ;  /* 0x000000ffff057224 */ /* 0x000fe400078e0a05 */
[C---:B------:R-:W-:Y:S02]  /*9a40*/  IMAD R17, R2.reuse, R4, R17 ;  /* 0x0000000402117224 */ /* 0x040fe400078e0211 */
[C---:B------:R-:W-:Y:S02]  /*9a50*/  IMAD R19, R2.reuse, R5, R19 ;  /* 0x0000000502137224 */ /* 0x040fe400078e0213 */
[--C-:B------:R-:W-:Y:S01]  /*9a60*/  @!P6 IMAD.IADD R11, R11, 0x1, -R2.reuse ;  /* 0x000000010b0be824 */ /* 0x100fe200078e0a02 */
[C---:B------:R-:W-:Y:S01]  /*9a70*/  ISETP.GT.U32.AND P6, PT, R2.reuse, R17, PT ;  /* 0x000000110200720c */ /* 0x040fe20003fc4070 */
[----:B------:R-:W-:Y:S01]  /*9a80*/  @!P5 IMAD.IADD R13, R13, 0x1, -R2 ;  /* 0x000000010d0dd824 */ /* 0x000fe200078e0a02 */
[C---:B------:R-:W-:Y:S01]  /*9a90*/  ISETP.GT.U32.AND P5, PT, R2.reuse, R19, PT ;  /* 0x000000130200720c */ /* 0x040fe20003fa4070 */
[----:B------:R-:W-:Y:S01]  /*9aa0*/  @!P3 IMAD.MOV R114, RZ, RZ, -R114 ;  /* 0x000000ffff72b224 */ /* 0x000fe200078e0a72 */
[----:B------:R-:W-:Y:S01]  /*9ab0*/  ISETP.GT.U32.AND P3, PT, R2, R15, PT ;  /* 0x0000000f0200720c */ /* 0x000fe20003f64070 */
[----:B------:R-:W-:-:S02]  /*9ac0*/  VIADD R16, R0, 0xc7 ;  /* 0x000000c700107836 */ /* 0x000fc40000000000 */
[----:B------:R-:W-:-:S03]  /*9ad0*/  IMAD.HI.U32 R3, R9, R21, RZ ;  /* 0x0000001509037227 */ /* 0x000fc600078e00ff */
[----:B------:R-:W-:Y:S01]  /*9ae0*/  IABS R4, R16 ;  /* 0x0000001000047213 */ /* 0x000fe20000000000 */
[----:B------:R-:W-:Y:S02]  /*9af0*/  IMAD.MOV R3, RZ, RZ, -R3 ;  /* 0x000000ffff037224 */ /* 0x000fe400078e0a03 */
[----:B------:R-:W-:Y:S02]  /*9b00*/  @!P6 IMAD.IADD R17, R17, 0x1, -R2 ;  /* 0x000000011111e824 */ /* 0x000fe400078e0a02 */
[----:B------:R-:W-:Y:S01]  /*9b10*/  @!P5 IADD3 R19, PT, PT, R19, -R2, RZ ;  /* 0x800000021313d210 */ /* 0x000fe20007ffe0ff */
[C---:B------:R-:W-:Y:S02]  /*9b20*/  IMAD R21, R2.reuse, R3, R21 ;  /* 0x0000000302157224 */ /* 0x040fe400078e0215 */
[----:B------:R-:W-:Y:S01]  /*9b30*/  ISETP.GT.U32.AND P5, PT, R2, R17, PT ;  /* 0x000000110200720c */ /* 0x000fe20003fa4070 */
[----:B------:R-:W-:-:S04]  /*9b40*/  IMAD.HI.U32 R3, R9, R4, RZ ;  /* 0x0000000409037227 */ /* 0x000fc800078e00ff */
[----:B------:R-:W-:Y:S01]  /*9b50*/  @!P3 IMAD.IADD R15, R15, 0x1, -R2 ;  /* 0x000000010f0fb824 */ /* 0x000fe200078e0a02 */
[----:B------:R-:W-:Y:S01]  /*9b60*/  ISETP.GT.U32.AND P3, PT, R2, R13, PT ;  /* 0x0000000d0200720c */ /* 0x000fe20003f64070 */
[----:B------:R-:W-:Y:S02]  /*9b70*/  IMAD.MOV R3, RZ, RZ, -R3 ;  /* 0x000000ffff037224 */ /* 0x000fe400078e0a03 */
[----:B------:R-:W-:Y:S01]  /*9b80*/  VIADD R18, R0, 0xc8 ;  /* 0x000000c800127836 */ /* 0x000fe20000000000 */
[C---:B------:R-:W-:Y:S01]  /*9b90*/  ISETP.GT.U32.AND P6, PT, R2.reuse, R15, PT ;  /* 0x0000000f0200720c */ /* 0x040fe20003fc4070 */
[C---:B------:R-:W-:Y:S02]  /*9ba0*/  IMAD R3, R2.reuse, R3, R4 ;  /* 0x0000000302037224 */ /* 0x040fe400078e0204 */
[--C-:B------:R-:W-:Y:S02]  /*9bb0*/  @!P5 IMAD.IADD R17, R17, 0x1, -R2.reuse ;  /* 0x000000011111d824 */ /* 0x100fe400078e0a02 */
[----:B------:R-:W-:Y:S01]  /*9bc0*/  IMAD.MOV.U32 R53, RZ, RZ, R7 ;  /* 0x000000ffff357224 */ /* 0x000fe200078e0007 */
[C---:B------:R-:W-:Y:S01]  /*9bd0*/  ISETP.GT.U32.AND P5, PT, R2.reuse, R3, PT ;  /* 0x000000030200720c */ /* 0x040fe20003fa4070 */
[----:B------:R-:W-:Y:S01]  /*9be0*/  IMAD.MOV.U32 R52, RZ, RZ, R11 ;  /* 0x000000ffff347224 */ /* 0x000fe200078e000b */
[----:B------:R-:W-:Y:S01]  /*9bf0*/  IABS R7, R18 ;  /* 0x0000001200077213 */ /* 0x000fe20000000000 */
[----:B------:R-:W-:Y:S01]  /*9c00*/  @!P3 IMAD.IADD R13, R13, 0x1, -R2 ;  /* 0x000000010d0db824 */ /* 0x000fe200078e0a02 */
[----:B------:R-:W-:Y:S01]  /*9c10*/  ISETP.GT.U32.AND P3, PT, R2, R21, PT ;  /* 0x000000150200720c */ /* 0x000fe20003f64070 */
[----:B------:R-:W-:-:S02]  /*9c20*/  VIADD R11, R0, 0xca ;  /* 0x000000ca000b7836 */ /* 0x000fc40000000000 */
[----:B------:R-:W-:Y:S01]  /*9c30*/  IMAD.HI.U32 R4, R9, R7, RZ ;  /* 0x0000000709047227 */ /* 0x000fe200078e00ff */
[----:B------:R-:W-:-:S03]  /*9c40*/  MOV R54, R13 ;  /* 0x0000000d00367202 */ /* 0x000fc60000000f00 */
[--C-:B------:R-:W-:Y:S01]  /*9c50*/  @!P6 IMAD.IADD R15, R15, 0x1, -R2.reuse ;  /* 0x000000010f0fe824 */ /* 0x100fe200078e0a02 */
[----:B------:R-:W-:Y:S01]  /*9c60*/  ISETP.GE.AND P6, PT, R10, RZ, PT ;  /* 0x000000ff0a00720c */ /* 0x000fe20003fc6270 */
[----:B------:R-:W-:Y:S01]  /*9c70*/  @!P5 IMAD.IADD R3, R3, 0x1, -R2 ;  /* 0x000000010303d824 */ /* 0x000fe200078e0a02 */
[----:B------:R-:W-:Y:S01]  /*9c80*/  IABS R10, R11 ;  /* 0x0000000b000a7213 */ /* 0x000fe20000000000 */
[----:B------:R-:W-:Y:S02]  /*9c90*/  IMAD.MOV R4, RZ, RZ, -R4 ;  /* 0x000000ffff047224 */ /* 0x000fe400078e0a04 */
[----:B------:R-:W-:Y:S01]  /*9ca0*/  @!P1 IMAD.MOV R52, RZ, RZ, -R52 ;  /* 0x000000ffff349224 */ /* 0x000fe200078e0a34 */
[----:B------:R-:W-:Y:S01]  /*9cb0*/  ISETP.GT.U32.AND P1, PT, R2, R19, PT ;  /* 0x000000130200720c */ /* 0x000fe20003f24070 */
[----:B------:R-:W-:Y:S01]  /*9cc0*/  VIADD R20, R0, 0xc9 ;  /* 0x000000c900147836 */ /* 0x000fe20000000000 */
[----:B------:R-:W-:Y:S01]  /*9cd0*/  ISETP.GT.U32.AND P5, PT, R2, R3, PT ;  /* 0x000000030200720c */ /* 0x000fe20003fa4070 */
[----:B------:R-:W-:Y:S01]  /*9ce0*/  @!P3 IMAD.IADD R21, R21, 0x1, -R2 ;  /* 0x000000011515b824 */ /* 0x000fe200078e0a02 */
[----:B------:R-:W-:Y:S01]  /*9cf0*/  ISETP.GE.AND P3, PT, R16, RZ, PT ;  /* 0x000000ff1000720c */ /* 0x000fe20003f66270 */
[----:B------:R-:W-:-:S02]  /*9d00*/  IMAD R7, R2, R4, R7 ;  /* 0x0000000402077224 */ /* 0x000fc400078e0207 */
[----:B------:R-:W-:-:S04]  /*9d10*/  IMAD.HI.U32 R4, R9, R10, RZ ;  /* 0x0000000a09047227 */ /* 0x000fc800078e00ff */
[----:B------:R-:W-:Y:S01]  /*9d20*/  @!P2 IMAD.MOV R53, RZ, RZ, -R53 ;  /* 0x000000ffff35a224 */ /* 0x000fe200078e0a35 */
[----:B------:R-:W-:Y:S01]  /*9d30*/  ISETP.GE.AND P2, PT, R6, RZ, PT ;  /* 0x000000ff0600720c */ /* 0x000fe20003f46270 */
[----:B------:R-:W-:Y:S01]  /*9d40*/  @!P0 IMAD.MOV R54, RZ, RZ, -R54 ;  /* 0x000000ffff368224 */ /* 0x000fe200078e0a36 */
[----:B------:R-:W-:Y:S01]  /*9d50*/  IABS R6, R20 ;  /* 0x0000001400067213 */ /* 0x000fe20000000000 */
[----:B------:R-:W-:Y:S01]  /*9d60*/  IMAD.MOV R13, RZ, RZ, -R4 ;  /* 0x000000ffff0d7224 */ /* 0x000fe200078e0a04 */
[----:B------:R-:W-:Y:S01]  /*9d70*/  ISETP.GT.U32.AND P0, PT, R2, R21, PT ;  /* 0x000000150200720c */ /* 0x000fe20003f04070 */
[----:B------:R-:W-:Y:S01]  /*9d80*/  @!P1 IMAD.IADD R19, R19, 0x1, -R2 ;  /* 0x0000000113139824 */ /* 0x000fe200078e0a02 */
[----:B------:R-:W-:Y:S01]  /*9d90*/  ISETP.GE.AND P1, PT, R14, RZ, PT ;  /* 0x000000ff0e00720c */ /* 0x000fe20003f26270 */
[----:B------:R-:W-:Y:S01]  /*9da0*/  IMAD R13, R2, R13, R10 ;  /* 0x0000000d020d7224 */ /* 0x000fe200078e020a */
[----:B------:R-:W-:Y:S01]  /*9db0*/  @!P5 IADD3 R3, PT, PT, R3, -R2, RZ ;  /* 0x800000020303d210 */ /* 0x000fe20007ffe0ff */
[----:B------:R-:W-:-:S03]  /*9dc0*/  IMAD.HI.U32 R5, R9, R6, RZ ;  /* 0x0000000609057227 */ /* 0x000fc600078e00ff */
[----:B------:R-:W-:Y:S01]  /*9dd0*/  ISETP.GT.U32.AND P5, PT, R2, R13, PT ;  /* 0x0000000d0200720c */ /* 0x000fe20003fa4070 */
[----:B------:R-:W-:Y:S02]  /*9de0*/  IMAD.MOV R5, RZ, RZ, -R5 ;  /* 0x000000ffff057224 */ /* 0x000fe400078e0a05 */
[----:B------:R-:W-:Y:S02]  /*9df0*/  VIADD R14, R0, 0xcb ;  /* 0x000000cb000e7836 */ /* 0x000fe40000000000 */
[----:B------:R-:W-:Y:S02]  /*9e00*/  IMAD R5, R2, R5, R6 ;  /* 0x0000000502057224 */ /* 0x000fe400078e0206 */
[----:B------:R-:W-:Y:S02]  /*9e10*/  IMAD.MOV.U32 R12, RZ, RZ, R19 ;  /* 0x000000ffff0c7224 */ /* 0x000fe400078e0013 */
[----:B------:R-:W-:Y:S01]  /*9e20*/  @!P0 IMAD.IADD R21, R21, 0x1, -R2 ;  /* 0x0000000115158824 */ /* 0x000fe200078e0a02 */
[----:B------:R-:W-:Y:S01]  /*9e30*/  ISETP.GE.AND P0, PT, R20, RZ, PT ;  /* 0x000000ff1400720c */ /* 0x000fe20003f06270 */
[----:B------:R-:W-:Y:S01]  /*9e40*/  IMAD.MOV.U32 R71, RZ, RZ, R15 ;  /* 0x000000ffff477224 */ /* 0x000fe200078e000f */
[----:B------:R-:W-:Y:S01]  /*9e50*/  IABS R15, R14 ;  /* 0x0000000e000f7213 */ /* 0x000fe20000000000 */
[----:B------:R-:W-:-:S02]  /*9e60*/  IMAD.MOV.U32 R22, RZ, RZ, R17 ;  /* 0x000000ffff167224 */ /* 0x000fc400078e0011 */
[----:B------:R-:W-:Y:S01]  /*9e70*/  @!P6 IMAD.MOV R12, RZ, RZ, -R12 ;  /* 0x000000ffff0ce224 */ /* 0x000fe200078e0a0c */
[----:B------:R-:W-:Y:S01]  /*9e80*/  ISETP.GT.U32.AND P6, PT, R2, R5, PT ;  /* 0x000000050200720c */ /* 0x000fe20003fc4070 */
[----:B------:R-:W-:Y:S02]  /*9e90*/  IMAD.MOV.U32 R6, RZ, RZ, R21 ;  /* 0x000000ffff067224 */ /* 0x000fe400078e0015 */
[----:B------:R-:W-:Y:S02]  /*9ea0*/  VIADD R16, R0, 0xcc ;  /* 0x000000cc00107836 */ /* 0x000fe40000000000 */
[----:B------:R-:W-:Y:S01]  /*9eb0*/  @!P4 IMAD.MOV R71, RZ, RZ, -R71 ;  /* 0x000000ffff47c224 */ /* 0x000fe200078e0a47 */
[----:B------:R-:W-:Y:S01]  /*9ec0*/  ISETP.GT.U32.AND P4, PT, R2, R7, PT ;  /* 0x000000070200720c */ /* 0x000fe20003f84070 */
[----:B------:R-:W-:Y:S01]  /*9ed0*/  @!P2 IMAD.MOV R22, RZ, RZ, -R22 ;  /* 0x000000ffff16a224 */ /* 0x000fe200078e0a16 */
[----:B------:R-:W-:Y:S01]  /*9ee0*/  IABS R17, R16 ;  /* 0x0000001000117213 */ /* 0x000fe20000000000 */
[----:B------:R-:W-:Y:S01]  /*9ef0*/  @!P1 IMAD.MOV R6, RZ, RZ, -R6 ;  /* 0x000000ffff069224 */ /* 0x000fe200078e0a06 */
[----:B------:R-:W-:Y:S01]  /*9f00*/  ISETP.GE.AND P2, PT, R18, RZ, PT ;  /* 0x000000ff1200720c */ /* 0x000fe20003f46270 */
[----:B------:R-:W-:Y:S01]  /*9f10*/  @!P5 IMAD.IADD R13, R13, 0x1, -R2 ;  /* 0x000000010d0dd824 */ /* 0x000fe200078e0a02 */
[----:B------:R-:W-:Y:S01]  /*9f20*/  STL [R1+0x1b8], R22 ;  /* 0x0001b81601007387 */ /* 0x000fe20000100800 */
[----:B------:R-:W-:-:S03]  /*9f30*/  IMAD.HI.U32 R4, R9, R15, RZ ;  /* 0x0000000f09047227 */ /* 0x000fc600078e00ff */
[----:B------:R-:W-:Y:S01]  /*9f40*/  STL [R1+0x1c8], R12 ;  /* 0x0001c80c01007387 */ /* 0x000fe20000100800 */
[----:B------:R-:W-:Y:S01]  /*9f50*/  ISETP.GT.U32.AND P5, PT, R2, R13, PT ;  /* 0x0000000d0200720c */ /* 0x000fe20003fa4070 */
[--C-:B------:R-:W-:Y:S02]  /*9f60*/  @!P6 IMAD.IADD R5, R5, 0x1, -R2.reuse ;  /* 0x000000010505e824 */ /* 0x100fe400078e0a02 */
[----:B------:R1:W-:Y:S01]  /*9f70*/  STL [R1+0x1cc], R6 ;  /* 0x0001cc0601007387 */ /* 0x0003e20000100800 */
[----:B------:R-:W-:Y:S01]  /*9f80*/  @!P4 IMAD.IADD R7, R7, 0x1, -R2 ;  /* 0x000000010707c824 */ /* 0x000fe200078e0a02 */
[----:B------:R-:W-:Y:S01]  /*9f90*/  ISETP.GE.AND P4, PT, R11, RZ, PT ;  /* 0x000000ff0b00720c */ /* 0x000fe20003f86270 */
[----:B------:R-:W-:Y:S01]  /*9fa0*/  VIADD R18, R0, 0xcd ;  /* 0x000000cd00127836 */ /* 0x000fe20000000000 */
[----:B------:R-:W-:Y:S01]  /*9fb0*/  ISETP.GT.U32.AND P1, PT, R2, R5, PT ;  /* 0x000000050200720c */ /* 0x000fe20003f24070 */
[----:B------:R-:W-:Y:S01]  /*9fc0*/  VIADD R20, R0, 0xce ;  /* 0x000000ce00147836 */ /* 0x000fe20000000000 */
[----:B------:R-:W-:Y:S01]  /*9fd0*/  ISETP.GT.U32.AND P6, PT, R2, R7, PT ;  /* 0x000000070200720c */ /* 0x000fe20003fc4070 */
[----:B------:R-:W-:Y:S01]  /*9fe0*/  IMAD.MOV.U32 R21, RZ, RZ, R3 ;  /* 0x000000ffff157224 */ /* 0x000fe200078e0003 */
[----:B------:R-:W-:Y:S01]  /*9ff0*/  IABS R19, R18 ;  /* 0x0000001200137213 */ /* 0x000fe20000000000 */
[----:B------:R-:W-:Y:S01]  /*a000*/  VIADD R45, R0, 0x184 ;  /* 0x00000184002d7836 */ /* 0x000fe20000000000 */
[----:B------:R-:W-:Y:S01]  /*a010*/  IABS R11, R20 ;  /* 0x00000014000b7213 */ /* 0x000fe20000000000 */
[----:B-1----:R-:W-:-:S02]  /*a020*/  IMAD.MOV R6, RZ, RZ, -R4 ;  /* 0x000000ffff067224 */ /* 0x002fc400078e0a04 */
[----:B------:R-:W-:-:S04]  /*a030*/  IMAD.HI.U32 R4, R9, R17, RZ ;  /* 0x0000001109047227 */ /* 0x000fc800078e00ff */
[----:B------:R-:W-:Y:S02]  /*a040*/  IMAD.MOV R4, RZ, RZ, -R4 ;  /* 0x000000ffff047224 */ /* 0x000fe400078e0a04 */
[--C-:B------:R-:W-:Y:S02]  /*a050*/  @!P5 IMAD.IADD R13, R13, 0x1, -R2.reuse ;  /* 0x000000010d0dd824 */ /* 0x100fe400078e0a02 */
[C---:B------:R-:W-:Y:S02]  /*a060*/  IMAD R17, R2.reuse, R4, R17 ;  /* 0x0000000402117224 */ /* 0x040fe400078e0211 */
[C---:B------:R-:W-:Y:S02]  /*a070*/  IMAD R15, R2.reuse, R6, R15 ;  /* 0x00000006020f7224 */ /* 0x040fe400078e020f */
[--C-:B------:R-:W-:Y:S01]  /*a080*/  @!P1 IMAD.IADD R5, R5, 0x1, -R2.reuse ;  /* 0x0000000105059824 */ /* 0x100fe200078e0a02 */
[----:B------:R-:W-:Y:S01]  /*a090*/  ISETP.GT.U32.AND P5, PT, R2, R17, PT ;  /* 0x000000110200720c */ /* 0x000fe20003fa4070 */
[----:B------:R-:W-:Y:S01]  /*a0a0*/  @!P6 IMAD.IADD R7, R7, 0x1, -R2 ;  /* 0x000000010707e824 */ /* 0x000fe200078e0a02 */
[----:B------:R-:W-:Y:S01]  /*a0b0*/  ISETP.GE.AND P1, PT, R14, RZ, PT ;  /* 0x000000ff0e00720c */ /* 0x000fe20003f26270 */
[----:B------:R-:W-:Y:S01]  /*a0c0*/  @!P3 IMAD.MOV R21, RZ, RZ, -R21 ;  /* 0x000000ffff15b224 */ /* 0x000fe200078e0a15 */
[----:B------:R-:W-:Y:S01]  /*a0d0*/  IADD3 R14, PT, PT, R0, 0xcf, RZ ;  /* 0x000000cf000e7810 */ /* 0x000fe20007ffe0ff */
[----:B------:R-:W-:Y:S01]  /*a0e0*/  IMAD.HI.U32 R4, R9, R19, RZ ;  /* 0x0000001309047227 */ /* 0x000fe200078e00ff */
[----:B------:R-:W-:-:S02]  /*a0f0*/  ISETP.GT.U32.AND P6, PT, R2, R15, PT ;  /* 0x0000000f0200720c */ /* 0x000fc40003fc4070 */
[----:B------:R-:W-:Y:S01]  /*a100*/  IABS R10, R14 ;  /* 0x0000000e000a7213 */ /* 0x000fe20000000000 */
[----:B------:R-:W-:Y:S01]  /*a110*/  IMAD.HI.U32 R6, R9, R11, RZ ;  /* 0x0000000b09067227 */ /* 0x000fe200078e00ff */
[----:B------:R-:W-:Y:S03]  /*a120*/  STL [R1+0x1d4], R21 ;  /* 0x0001d41501007387 */ /* 0x000fe60000100800 */
[----:B------:R-:W-:Y:S02]  /*a130*/  @!P5 IMAD.IADD R17, R17, 0x1, -R2 ;  /* 0x000000011111d824 */ /* 0x000fe400078e0a02 */
[----:B------:R-:W-:-:S03]  /*a140*/  IMAD.HI.U32 R3, R9, R10, RZ ;  /* 0x0000000a09037227 */ /* 0x000fc600078e00ff */
[----:B------:R-:W-:Y:S01]  /*a150*/  ISETP.GT.U32.AND P3, PT, R2, R17, PT ;  /* 0x000000110200720c */ /* 0x000fe20003f64070 */
[----:B------:R-:W-:Y:S02]  /*a160*/  IMAD.MOV R3, RZ, RZ, -R3 ;  /* 0x000000ffff037224 */ /* 0x000fe400078e0a03 */
[----:B------:R-:W-:Y:S01]  /*a170*/  @!P6 IMAD.IADD R15, R15, 0x1, -R2 ;  /* 0x000000010f0fe824 */ /* 0x000fe200078e0a02 */
[----:B------:R-:W-:Y:S01]  /*a180*/  ISETP.GE.AND P6, PT, R16, RZ, PT ;  /* 0x000000ff1000720c */ /* 0x000fe20003fc6270 */
[----:B------:R-:W-:Y:S02]  /*a190*/  IMAD.MOV R4, RZ, RZ, -R4 ;  /* 0x000000ffff047224 */ /* 0x000fe400078e0a04 */
[----:B------:R-:W-:Y:S01]  /*a1a0*/  IMAD.MOV R6, RZ, RZ, -R6 ;  /* 0x000000ffff067224 */ /* 0x000fe200078e0a06 */
[C---:B------:R-:W-:Y:S01]  /*a1b0*/  ISETP.GT.U32.AND P5, PT, R2.reuse, R15, PT ;  /* 0x0000000f0200720c */ /* 0x040fe20003fa4070 */
[----:B------:R-:W-:Y:S02]  /*a1c0*/  IMAD.MOV.U32 R12, RZ, RZ, R7 ;  /* 0x000000ffff0c7224 */ /* 0x000fe400078e0007 */
[----:B------:R-:W-:-:S02]  /*a1d0*/  IMAD R3, R2, R3, R10 ;  /* 0x0000000302037224 */ /* 0x000fc400078e020a */
[----:B------:R-:W-:Y:S02]  /*a1e0*/  VIADD R16, R0, 0xd0 ;  /* 0x000000d000107836 */ /* 0x000fe40000000000 */
[C---:B------:R-:W-:Y:S02]  /*a1f0*/  IMAD R19, R2.reuse, R4, R19 ;  /* 0x0000000402137224 */ /* 0x040fe400078e0213 */
[C---:B------:R-:W-:Y:S01]  /*a200*/  IMAD R11, R2.reuse, R6, R11 ;  /* 0x00000006020b7224 */ /* 0x040fe200078e020b */
[----:B------:R-:W-:Y:S01]  /*a210*/  MOV R6, R13 ;  /* 0x0000000d00067202 */ /* 0x000fe20000000f00 */
[----:B------:R-:W-:Y:S01]  /*a220*/  @!P2 IMAD.MOV R12, RZ, RZ, -R12 ;  /* 0x000000ffff0ca224 */ /* 0x000fe200078e0a0c */
[----:B------:R-:W-:Y:S01]  /*a230*/  IABS R4, R16 ;  /* 0x0000001000047213 */ /* 0x000fe20000000000 */
[----:B------:R-:W-:Y:S01]  /*a240*/  @!P3 IMAD.IADD R17, R17, 0x1, -R2 ;  /* 0x000000011111b824 */ /* 0x000fe200078e0a02 */
[C---:B------:R-:W-:Y:S01]  /*a250*/  ISETP.GT.U32.AND P3, PT, R2.reuse, R3, PT ;  /* 0x000000030200720c */ /* 0x040fe20003f64070 */
[----:B------:R-:W-:Y:S01]  /*a260*/  @!P0 IMAD.MOV R5, RZ, RZ, -R5 ;  /* 0x000000ffff058224 */ /* 0x000fe200078e0a05 */
[C---:B------:R-:W-:Y:S01]  /*a270*/  ISETP.GT.U32.AND P2, PT, R2.reuse, R19, PT ;  /* 0x000000130200720c */ /* 0x040fe20003f44070 */
[----:B------:R-:W-:Y:S01]  /*a280*/  @!P4 IMAD.MOV R6, RZ, RZ, -R6 ;  /* 0x000000ffff06c224 */ /* 0x000fe200078e0a06 */
[----:B------:R-:W-:Y:S01]  /*a290*/  STL [R1+0x1e8], R12 ;  /* 0x0001e80c01007387 */ /* 0x000fe20000100800 */
[--C-:B------:R-:W-:Y:S01]  /*a2a0*/  @!P5 IMAD.IADD R15, R15, 0x1, -R2.reuse ;  /* 0x000000010f0fd824 */ /* 0x100fe200078e0a02 */
[----:B------:R-:W-:Y:S01]  /*a2b0*/  ISETP.GT.U32.AND P4, PT, R2, R11, PT ;  /* 0x0000000b0200720c */ /* 0x000fe20003f84070 */
[----:B------:R-:W-:Y:S01]  /*a2c0*/  VIADD R48, R0, 0x183 ;  /* 0x0000018300307836 */ /* 0x000fe20000000000 */
[----:B------:R1:W-:Y:S01]  /*a2d0*/  STL [R1+0x1ec], R5 ;  /* 0x0001ec0501007387 */ /* 0x0003e20000100800 */
[----:B------:R-:W-:Y:S01]  /*a2e0*/  IMAD.MOV.U32 R7, RZ, RZ, R15 ;  /* 0x000000ffff077224 */ /* 0x000fe200078e000f */
[----:B------:R-:W-:Y:S01]  /*a2f0*/  ISETP.GE.AND P0, PT, R18, RZ, PT ;  /* 0x000000ff1200720c */ /* 0x000fe20003f06270 */
[----:B------:R-:W-:Y:S01]  /*a300*/  VIADD R44, R0, 0x185 ;  /* 0x00000185002c7836 */ /* 0x000fe20000000000 */
[----:B------:R2:W-:Y:S01]  /*a310*/  STL [R1+0x1f0], R6 ;  /* 0x0001f00601007387 */ /* 0x0005e20000100800 */
[--C-:B------:R-:W-:Y:S01]  /*a320*/  @!P3 IMAD.IADD R3, R3, 0x1, -R2.reuse ;  /* 0x000000010303b824 */ /* 0x100fe200078e0a02 */
[----:B------:R-:W-:Y:S01]  /*a330*/  @!P1 IADD3 R7, PT, PT, -R7, RZ, RZ ;  /* 0x000000ff07079210 */ /* 0x000fe20007ffe1ff */
[----:B------:R-:W-:Y:S01]  /*a340*/  @!P2 IMAD.IADD R19, R19, 0x1, -R2 ;  /* 0x000000011313a824 */ /* 0x000fe200078e0a02 */
[----:B------:R-:W-:Y:S01]  /*a350*/  ISETP.GE.AND P2, PT, R14, RZ, PT ;  /* 0x000000ff0e00720c */ /* 0x000fe20003f46270 */
[----:B------:R-:W-:Y:S01]  /*a360*/  VIADD R14, R0, 0xd2 ;  /* 0x000000d2000e7836 */ /* 0x000fe20000000000 */
[C---:B------:R-:W-:Y:S01]  /*a370*/  ISETP.GT.U32.AND P3, PT, R2.reuse, R3, PT ;  /* 0x000000030200720c */ /* 0x040fe20003f64070 */
[----:B-1----:R-:W-:Y:S01]  /*a380*/  IMAD.MOV.U32 R5, RZ, RZ, R4 ;  /* 0x000000ffff057224 */ /* 0x002fe200078e0004 */
[----:B------:R-:W-:Y:S01]  /*a390*/  ISETP.GT.U32.AND P1, PT, R2, R19, PT ;  /* 0x000000130200720c */ /* 0x000fe20003f24070 */
[----:B------:R-:W-:Y:S01]  /*a3a0*/  @!P4 IMAD.IADD R11, R11, 0x1, -R2 ;  /* 0x000000010b0bc824 */ /* 0x000fe200078e0a02 */
[----:B------:R1:W-:Y:S01]  /*a3b0*/  STL [R1+0x1fc], R7 ;  /* 0x0001fc0701007387 */ /* 0x0003e20000100800 */
[----:B--2---:R-:W-:Y:S01]  /*a3c0*/  VIADD R6, R0, 0xd1 ;  /* 0x000000d100067836 */ /* 0x004fe20000000000 */
[----:B------:R-:W-:Y:S01]  /*a3d0*/  IABS R15, R14 ;  /* 0x0000000e000f7213 */ /* 0x000fe20000000000 */
[----:B------:R-:W-:Y:S01]  /*a3e0*/  IMAD.HI.U32 R4, R9, R5, RZ ;  /* 0x0000000509047227 */ /* 0x000fe200078e00ff */
[----:B------:R-:W-:-:S02]  /*a3f0*/  ISETP.GT.U32.AND P4, PT, R2, R11, PT ;  /* 0x0000000b0200720c */ /* 0x000fc40003f84070 */
[----:B------:R-:W-:Y:S01]  /*a400*/  IABS R13, R6 ;  /* 0x00000006000d7213 */ /* 0x000fe20000000000 */
[----:B------:R-:W-:Y:S01]  /*a410*/  IMAD.MOV R4, RZ, RZ, -R4 ;  /* 0x000000ffff047224 */ /* 0x000fe200078e0a04 */
[----:B------:R-:W-:Y:S01]  /*a420*/  ISETP.GE.AND P5, PT, R20, RZ, PT ;  /* 0x000000ff1400720c */ /* 0x000fe20003fa6270 */
[----:B------:R-:W-:Y:S02]  /*a430*/  @!P3 IMAD.IADD R3, R3, 0x1, -R2 ;  /* 0x000000010303b824 */ /* 0x000fe400078e0a02 */
[----:B------:R-:W-:Y:S02]  /*a440*/  IMAD R5, R2, R4, R5 ;  /* 0x0000000402057224 */ /* 0x000fe400078e0205 */
[----:B------:R-:W-:-:S04]  /*a450*/  IMAD.HI.U32 R4, R9, R13, RZ ;  /* 0x0000000d09047227 */ /* 0x000fc800078e00ff */
[----:B------:R-:W-:Y:S02]  /*a460*/  IMAD.MOV R4, RZ, RZ, -R4 ;  /* 0x000000ffff047224 */ /* 0x000fe400078e0a04 */
[----:B------:R-:W-:Y:S01]  /*a470*/  @!P1 IMAD.IADD R19, R19, 0x1, -R2 ;  /* 0x0000000113139824 */ /* 0x000fe200078e0a02 */
[C---:B------:R-:W-:Y:S01]  /*a480*/  ISETP.GT.U32.AND P1, PT, R2.reuse, R5, PT ;  /* 0x000000050200720c */ /* 0x040fe20003f24070 */
[C---:B------:R-:W-:Y:S02]  /*a490*/  IMAD R13, R2.reuse, R4, R13 ;  /* 0x00000004020d7224 */ /* 0x040fe400078e020d */
[----:B-1----:R-:W-:Y:S02]  /*a4a0*/  IMAD.MOV.U32 R7, RZ, RZ, R17 ;  /* 0x000000ffff077224 */ /* 0x002fe400078e0011 */
[----:B------:R-:W-:Y:S01]  /*a4b0*/  IMAD.HI.U32 R4, R9, R15, RZ ;  /* 0x0000000f09047227 */ /* 0x000fe200078e00ff */
[----:B------:R-:W-:-:S03]  /*a4c0*/  ISETP.GT.U32.AND P3, PT, R2, R13, PT ;  /* 0x0000000d0200720c */ /* 0x000fc60003f64070 */
[----:B------:R-:W-:Y:S01]  /*a4d0*/  @!P6 IMAD.MOV R7, RZ, RZ, -R7 ;  /* 0x000000ffff07e224 */ /* 0x000fe200078e0a07 */
[----:B------:R-:W-:Y:S01]  /*a4e0*/  ISETP.GE.AND P6, PT, R16, RZ, PT ;  /* 0x000000ff1000720c */ /* 0x000fe20003fc6270 */
[----:B------:R-:W-:Y:S02]  /*a4f0*/  VIADD R16, R0, 0xd3 ;  /* 0x000000d300107836 */ /* 0x000fe40000000000 */
[----:B------:R-:W-:Y:S01]  /*a500*/  IMAD.MOV.U32 R12, RZ, RZ, R19 ;  /* 0x000000ffff0c7224 */ /* 0x000fe200078e0013 */
[----:B------:R1:W-:Y:S01]  /*a510*/  STL [R1+0x200], R7 ;  /* 0x0002000701007387 */ /* 0x0003e20000100800 */
[----:B------:R-:W-:Y:S01]  /*a520*/  IMAD.MOV R4, RZ, RZ, -R4 ;  /* 0x000000ffff047224 */ /* 0x000fe200078e0a04 */
[----:B------:R-:W-:Y:S01]  /*a530*/  @!P1 IADD3 R5, PT, PT, R5, -R2, RZ ;  /* 0x8000000205059210 */ /* 0x000fe20007ffe0ff */
[--C-:B------:R-:W-:Y:S01]  /*a540*/  @!P4 IMAD.IADD R11, R11, 0x1, -R2.reuse ;  /* 0x000000010b0bc824 */ /* 0x100fe200078e0a02 */
[----:B------:R-:W-:Y:S01]  /*a550*/  ISETP.GE.AND P4, PT, R6, RZ, PT ;  /* 0x000000ff0600720c */ /* 0x000fe20003f86270 */
[----:B------:R-:W-:Y:S01]  /*a560*/  @!P3 IMAD.IADD R13, R13, 0x1, -R2 ;  /* 0x000000010d0db824 */ /* 0x000fe200078e0a02 */
[----:B------:R-:W-:Y:S01]  /*a570*/  ISETP.GE.AND P1, PT, R14, RZ, PT ;  /* 0x000000ff0e00720c */ /* 0x000fe20003f26270 */
[----:B------:R-:W-:-:S02]  /*a580*/  VIADD R17, R0, 0xd4 ;  /* 0x000000d400117836 */ /* 0x000fc40000000000 */
[----:B------:R-:W-:Y:S01]  /*a590*/  @!P0 IMAD.MOV R12, RZ, RZ, -R12 ;  /* 0x000000ffff0c8224 */ /* 0x000fe200078e0a0c */
[----:B-1----:R-:W-:Y:S01]  /*a5a0*/  IABS R7, R16 ;  /* 0x0000001000077213 */ /* 0x002fe20000000000 */
[C---:B------:R-:W-:Y:S01]  /*a5b0*/  IMAD R15, R2.reuse, R4, R15 ;  /* 0x00000004020f7224 */ /* 0x040fe200078e020f */
[C---:B------:R-:W-:Y:S01]  /*a5c0*/  ISETP.GT.U32.AND P3, PT, R2.reuse, R13, PT ;  /* 0x0000000d0200720c */ /* 0x040fe20003f64070 */
[----:B------:R-:W-:Y:S01]  /*a5d0*/  @!P5 IMAD.MOV R11, RZ, RZ, -R11 ;  /* 0x000000ffff0bd224 */ /* 0x000fe200078e0a0b */
[C---:B------:R-:W-:Y:S01]  /*a5e0*/  ISETP.GT.U32.AND P0, PT, R2.reuse, R5, PT ;  /* 0x000000050200720c */ /* 0x040fe20003f04070 */
[----:B------:R-:W-:Y:S01]  /*a5f0*/  IMAD.HI.U32 R4, R9, R7, RZ ;  /* 0x0000000709047227 */ /* 0x000fe200078e00ff */
[----:B------:R-:W-:Y:S01]  /*a600*/  IABS R10, R17 ;  /* 0x00000011000a7213 */ /* 0x000fe20000000000 */
[----:B------:R-:W-:Y:S01]  /*a610*/  STL [R1+0x208], R12 ;  /* 0x0002080c01007387 */ /* 0x000fe20000100800 */
[----:B------:R-:W-:Y:S01]  /*a620*/  ISETP.GT.U32.AND P5, PT, R2, R15, PT ;  /* 0x0000000f0200720c */ /* 0x000fe20003fa4070 */
[----:B------:R-:W-:-:S02]  /*a630*/  IMAD.MOV R4, RZ, RZ, -R4 ;  /* 0x000000ffff047224 */ /* 0x000fc400078e0a04 */
[----:B------:R-:W-:Y:S01]  /*a640*/  @!P2 IMAD.MOV R3, RZ, RZ, -R3 ;  /* 0x000000ffff03a224 */ /* 0x000fe200078e0a03 */
[----:B------:R1:W-:Y:S01]  /*a650*/  STL [R1+0x20c], R11 ;  /* 0x00020c0b01007387 */ /* 0x0003e20000100800 */
[----:B------:R-:W-:Y:S01]  /*a660*/  IMAD.HI.U32 R6, R9, R10, RZ ;  /* 0x0000000a09067227 */ /* 0x000fe200078e00ff */
[----:B------:R-:W-:Y:S02]  /*a670*/  ISETP.GE.AND P2, PT, R16, RZ, PT ;  /* 0x000000ff1000720c */ /* 0x000fe40003f46270 */
[----:B------:R2:W-:Y:S01]  /*a680*/  STL [R1+0x2c4], R3 ;  /* 0x0002c40301007387 */ /* 0x0005e20000100800 */
[--C-:B------:R-:W-:Y:S02]  /*a690*/  @!P3 IMAD.IADD R13, R13, 0x1, -R2.reuse ;  /* 0x000000010d0db824 */ /* 0x100fe400078e0a02 */
[----:B------:R-:W-:Y:S01]  /*a6a0*/  @!P0 IMAD.IADD R5, R5, 0x1, -R2 ;  /* 0x0000000105058824 */ /* 0x000fe200078e0a02 */
[----:B------:R-:W-:Y:S01]  /*a6b0*/  ISETP.GE.AND P0, PT, R17, RZ, PT ;  /* 0x000000ff1100720c */ /* 0x000fe20003f06270 */
[C---:B------:R-:W-:Y:S01]  /*a6c0*/  VIADD R16, R0.reuse, 0xd6 ;  /* 0x000000d600107836 */ /* 0x040fe20000000000 */
[----:B------:R-:W-:Y:S01]  /*a6d0*/  IADD3 R17, PT, PT, R0, 0xd7, RZ ;  /* 0x000000d700117810 */ /* 0x000fe20007ffe0ff */
[----:B-1----:R-:W-:-:S02]  /*a6e0*/  IMAD R11, R2, R4, R7 ;  /* 0x00000004020b7224 */ /* 0x002fc400078e0207 */
[----:B------:R-:W-:Y:S01]  /*a6f0*/  IMAD.MOV.U32 R18, RZ, RZ, R5 ;  /* 0x000000ffff127224 */ /* 0x000fe200078e0005 */
[----:B------:R-:W-:Y:S01]  /*a700*/  IABS R4, R16 ;  /* 0x0000001000047213 */ /* 0x000fe20000000000 */
[----:B--2---:R-:W-:Y:S01]  /*a710*/  IMAD.MOV R3, RZ, RZ, -R6 ;  /* 0x000000ffff037224 */ /* 0x004fe200078e0a06 */
[C---:B------:R-:W-:Y:S01]  /*a720*/  ISETP.GT.U32.AND P3, PT, R2.reuse, R11, PT ;  /* 0x0000000b0200720c */ /* 0x040fe20003f64070 */
[----:B------:R-:W-:Y:S02]  /*a730*/  @!P6 IMAD.MOV R18, RZ, RZ, -R18 ;  /* 0x000000ffff12e224 */ /* 0x000fe400078e0a12 */
[----:B------:R-:W-:Y:S01]  /*a740*/  IMAD R7, R2, R3, R10 ;  /* 0x0000000302077224 */ /* 0x000fe200078e020a */
[----:B------:R-:W-:Y:S01]  /*a750*/  IABS R10, R17 ;  /* 0x00000011000a7213 */ /* 0x000fe20000000000 */
[----:B------:R-:W-:Y:S01]  /*a760*/  @!P5 IMAD.IADD R15, R15, 0x1, -R2 ;  /* 0x000000010f0fd824 */ /* 0x000fe200078e0a02 */
[----:B------:R-:W-:Y:S01]  /*a770*/  STL [R1+0x2a0], R18 ;  /* 0x0002a01201007387 */ /* 0x000fe20000100800 */
[----:B------:R-:W-:Y:S01]  /*a780*/  VIADD R14, R0, 0xd5 ;  /* 0x000000d5000e7836 */ /* 0x000fe20000000000 */
[C---:B------:R-:W-:Y:S01]  /*a790*/  ISETP.GT.U32.AND P6, PT, R2.reuse, R7, PT ;  /* 0x000000070200720c */ /* 0x040fe20003fc4070 */
[----:B------:R-:W-:Y:S01]  /*a7a0*/  IMAD.MOV.U32 R12, RZ, RZ, R13 ;  /* 0x000000ffff0c7224 */ /* 0x000fe200078e000d */
[----:B------:R-:W-:Y:S01]  /*a7b0*/  ISETP.GT.U32.AND P5, PT, R2, R15, PT ;  /* 0x0000000f0200720c */ /* 0x000fe20003fa4070 */
[----:B------:R-:W-:Y:S01]  /*a7c0*/  IMAD.MOV.U32 R13, RZ, RZ, R4 ;  /* 0x000000ffff0d7224 */ /* 0x000fe200078e0004 */
[----:B------:R-:W-:Y:S01]  /*a7d0*/  IABS R6, R14 ;  /* 0x0000000e00067213 */ /* 0x000fe20000000000 */
[----:B------:R-:W-:-:S02]  /*a7e0*/  @!P3 IMAD.IADD R11, R11, 0x1, -R2 ;  /* 0x000000010b0bb824 */ /* 0x000fc400078e0a02 */
[----:B------:R-:W-:-:S03]  /*a7f0*/  IMAD.HI.U32 R4, R9, R13, RZ ;  /* 0x0000000d09047227 */ /* 0x000fc600078e00ff */
[----:B------:R-:W-:Y:S01]  /*a800*/  ISETP.GT.U32.AND P3, PT, R2, R11, PT ;  /* 0x0000000b0200720c */ /* 0x000fe20003f64070 */
[----:B------:R-:W-:-:S04]  /*a810*/  IMAD.HI.U32 R3, R9, R6, RZ ;  /* 0x0000000609037227 */ /* 0x000fc800078e00ff */
[----:B------:R-:W-:Y:S02]  /*a820*/  @!P6 IMAD.IADD R7, R7, 0x1, -R2 ;  /* 0x000000010707e824 */ /* 0x000fe400078e0a02 */
[----:B------:R-:W-:Y:S02]  /*a830*/  IMAD.MOV R3, RZ, RZ, -R3 ;  /* 0x000000ffff037224 */ /* 0x000fe400078e0a03 */
[----:B------:R-:W-:Y:S01]  /*a840*/  @!P4 IMAD.MOV R12, RZ, RZ, -R12 ;  /* 0x000000ffff0cc224 */ /* 0x000fe200078e0a0c */
[----:B------:R-:W-:Y:S01]  /*a850*/  ISETP.GT.U32.AND P6, PT, R2, R7, PT ;  /* 0x000000070200720c */ /* 0x000fe20003fc4070 */
[----:B------:R-:W-:Y:S01]  /*a860*/  @!P5 IMAD.IADD R15, R15, 0x1, -R2 ;  /* 0x000000010f0fd824 */ /* 0x000fe200078e0a02 */
[----:B------:R-:W-:Y:S01]  /*a870*/  ISETP.GE.AND P4, PT, R14, RZ, PT ;  /* 0x000000ff0e00720c */ /* 0x000fe20003f86270 */
[----:B------:R-:W-:Y:S01]  /*a880*/  IMAD.MOV R4, RZ, RZ, -R4 ;  /* 0x000000ffff047224 */ /* 0x000fe200078e0a04 */
[----:B------:R1:W-:Y:S01]  /*a890*/  STL [R1+0x29c], R12 ;  /* 0x00029c0c01007387 */ /* 0x0003e20000100800 */
[----:B------:R-:W-:Y:S01]  /*a8a0*/  @!P3 IMAD.IADD R11, R11, 0x1, -R2 ;  /* 0x000000010b0bb824 */ /* 0x000fe200078e0a02 */
[----:B------:R-:W-:Y:S01]  /*a8b0*/  ISETP.GE.AND P5, PT, R16, RZ, PT ;  /* 0x000000ff1000720c */ /* 0x000fe20003fa6270 */
[----:B------:R-:W-:-:S02]  /*a8c0*/  IMAD R3, R2, R3, R6 ;  /* 0x0000000302037224 */ /* 0x000fc400078e0206 */
[C---:B------:R-:W-:Y:S02]  /*a8d0*/  IMAD R13, R2.reuse, R4, R13 ;  /* 0x00000004020d7224 */ /* 0x040fe400078e020d */
[----:B------:R-:W-:Y:S01]  /*a8e0*/  IMAD.MOV.U32 R6, RZ, RZ, R11 ;  /* 0x000000ffff067224 */ /* 0x000fe200078e000b */
[----:B------:R-:W-:Y:S01]  /*a8f0*/  ISETP.GT.U32.AND P3, PT, R2, R3, PT ;  /* 0x000000030200720c */ /* 0x000fe20003f64070 */
[----:B------:R-:W-:-:S04]  /*a900*/  IMAD.HI.U32 R5, R9, R10, RZ ;  /* 0x0000000a09057227 */ /* 0x000fc800078e00ff */
[----:B-1----:R-:W-:Y:S01]  /*a910*/  IMAD.MOV.U32 R12, RZ, RZ, R15 ;  /* 0x000000ffff0c7224 */ /* 0x002fe200078e000f */
[----:B------:R-:W-:Y:S01]  /*a920*/  IADD3 R5, PT, PT, -R5, RZ, RZ ;  /* 0x000000ff05057210 */ /* 0x000fe20007ffe1ff */
[----:B------:R-:W-:Y:S01]  /*a930*/  @!P2 IMAD.MOV R6, RZ, RZ, -R6 ;  /* 0x000000ffff06a224 */ /* 0x000fe200078e0a06 */
[C---:B------:R-:W-:Y:S01]  /*a940*/  ISETP.GT.U32.AND P2, PT, R2.reuse, R13, PT ;  /* 0x0000000d0200720c */ /* 0x040fe20003f44070 */
[----:B------:R-:W-:Y:S01]  /*a950*/  @!P1 IMAD.MOV R12, RZ, RZ, -R12 ;  /* 0x000000ffff0c9224 */ /* 0x000fe200078e0a0c */
[----:B------:R-:W-:Y:S01]  /*a960*/  ISETP.GE.AND P1, PT, R17, RZ, PT ;  /* 0x000000ff1100720c */ /* 0x000fe20003f26270 */
[----:B------:R-:W-:Y:S02]  /*a970*/  @!P6 IMAD.IADD R7, R7, 0x1, -R2 ;  /* 0x000000010707e824 */ /* 0x000fe400078e0a02 */
[----:B------:R-:W-:Y:S01]  /*a980*/  IMAD R5, R2, R5, R10 ;  /* 0x0000000502057224 */ /* 0x000fe200078e020a */
[----:B------:R1:W-:Y:S01]  /*a990*/  STL [R1+0x298], R12 ;  /* 0x0002980c01007387 */ /* 0x0003e20000100800 */
[----:B------:R-:W-:-:S02]  /*a9a0*/  @!P3 IMAD.IADD R3, R3, 0x1, -R2 ;  /* 0x000000010303b824 */ /* 0x000fc400078e0a02 */
[C---:B------:R-:W-:Y:S01]  /*a9b0*/  VIADD R4, R0.reuse, 0xd8 ;  /* 0x000000d800047836 */ /* 0x040fe20000000000 */
[----:B------:R2:W-:Y:S01]  /*a9c0*/  STL [R1+0x294], R6 ;  /* 0x0002940601007387 */ /* 0x0005e20000100800 */
[----:B------:R-:W-:Y:S01]  /*a9d0*/  VIADD R17, R0, 0xd9 ;  /* 0x000000d900117836 */ /* 0x000fe20000000000 */
[----:B------:R-:W-:Y:S01]  /*a9e0*/  ISETP.GT.U32.AND P3, PT, R2, R3, PT ;  /* 0x000000030200720c */ /* 0x000fe20003f64070 */
[----:B------:R-:W-:Y:S01]  /*a9f0*/  @!P2 IMAD.IADD R13, R13, 0x1, -R2 ;  /* 0x000000010d0da824 */ /* 0x000fe200078e0a02 */
[----:B------:R-:W-:Y:S01]  /*aa00*/  IABS R11, R4 ;  /* 0x00000004000b7213 */ /* 0x000fe20000000000 */
[C---:B------:R-:W-:Y:S01]  /*aa10*/  VIADD R18, R0.reuse, 0xdb ;  /* 0x000000db00127836 */ /* 0x040fe20000000000 */
[----:B-1----:R-:W-:Y:S01]  /*aa20*/  MOV R12, R7 ;  /* 0x00000007000c7202 */ /* 0x002fe20000000f00 */
[----:B------:R-:W-:Y:S01]  /*aa30*/  VIADD R19, R0, 0xda ;  /* 0x000000da00137836 */ /* 0x000fe20000000000 */
[----:B------:R-:W-:Y:S01]  /*aa40*/  ISETP.GT.U32.AND P2, PT, R2, R13, PT ;  /* 0x0000000d0200720c */ /* 0x000fe20003f44070 */
[----:B------:R-:W-:Y:S01]  /*aa50*/  VIADD R42, R0, 0x188 ;  /* 0x00000188002a7836 */ /* 0x000fe20000000000 */
[----:B------:R-:W-:Y:S01]  /*aa60*/  IABS R10, R17 ;  /* 0x00000011000a7213 */ /* 0x000fe20000000000 */
[----:B------:R-:W-:Y:S01]  /*aa70*/  @!P0 IMAD.MOV R12, RZ, RZ, -R12 ;  /* 0x000000ffff0c8224 */ /* 0x000fe200078e0a0c */
[----:B------:R-:W-:Y:S01]  /*aa80*/  ISETP.GT.U32.AND P0, PT, R2, R5, PT ;  /* 0x000000050200720c */ /* 0x000fe20003f04070 */
[----:B------:R-:W-:Y:S01]  /*aa90*/  VIADD R41, R0, 0x18a ;  /* 0x0000018a00297836 */ /* 0x000fe20000000000 */
[----:B------:R-:W-:Y:S01]  /*aaa0*/  ISETP.GE.AND P6, PT, R4, RZ, PT ;  /* 0x000000ff0400720c */ /* 0x000fe20003fc6270 */
[C---:B------:R-:W-:Y:S01]  /*aab0*/  IMAD.HI.U32 R4, R9.reuse, R11, RZ ;  /* 0x0000000b09047227 */ /* 0x040fe200078e00ff */
[----:B------:R-:W-:Y:S01]  /*aac0*/  IABS R16, R18 ;  /* 0x0000001200107213 */ /* 0x000fe20000000000 */
[----:B------:R1:W-:Y:S01]  /*aad0*/  STL [R1+0x290], R12 ;  /* 0x0002900c01007387 */ /* 0x0003e20000100800 */
[----:B------:R-:W-:Y:S01]  /*aae0*/  IABS R14, R19 ;  /* 0x00000013000e7213 */ /* 0x000fe20000000000 */
[----:B--2---:R-:W-:Y:S01]  /*aaf0*/  IMAD.HI.U32 R6, R9, R10, RZ ;  /* 0x0000000a09067227 */ /* 0x004fe200078e00ff */
[----:B------:R-:W-:-:S02]  /*ab00*/  IABS R37, R42 ;  /* 0x0000002a00257213 */ /* 0x000fc40000000000 */
[----:B------:R-:W-:Y:S01]  /*ab10*/  IABS R32, R41 ;  /* 0x0000002900207213 */ /* 0x000fe20000000000 */
[----:B------:R-:W-:Y:S02]  /*ab20*/  IMAD.MOV R7, RZ, RZ, -R4 ;  /* 0x000000ffff077224 */ /* 0x000fe400078e0a04 */
[----:B------:R-:W-:Y:S02]  /*ab30*/  @!P0 IMAD.IADD R5, R5, 0x1, -R2 ;  /* 0x0000000105058824 */ /* 0x000fe400078e0a02 */
[----:B------:R-:W-:Y:S02]  /*ab40*/  IMAD.MOV R15, RZ, RZ, -R6 ;  /* 0x000000ffff0f7224 */ /* 0x000fe400078e0a06 */
[--C-:B------:R-:W-:Y:S01]  /*ab50*/  @!P3 IMAD.IADD R3, R3, 0x1, -R2.reuse ;  /* 0x000000010303b824 */ /* 0x100fe200078e0a02 */
[C---:B------:R-:W-:Y:S01]  /*ab60*/  ISETP.GT.U32.AND P0, PT, R2.reuse, R5, PT ;  /* 0x000000050200720c */ /* 0x040fe20003f04070 */
[----:B------:R-:W-:Y:S01]  /*ab70*/  IMAD R11, R2, R7, R11 ;  /* 0x00000007020b7224 */ /* 0x000fe200078e020b */
[----:B------:R-:W-:Y:S01]  /*ab80*/  ISETP.GE.AND P3, PT, R17, RZ, PT ;  /* 0x000000ff1100720c */ /* 0x000fe20003f66270 */
[----:B------:R-:W-:-:S02]  /*ab90*/  @!P2 IMAD.IADD R13, R13, 0x1, -R2 ;  /* 0x000000010d0da824 */ /* 0x000fc400078e0a02 */
[C---:B------:R-:W-:Y:S01]  /*aba0*/  IMAD R7, R2.reuse, R15, R10 ;  /* 0x0000000f02077224 */ /* 0x040fe200078e020a */
[C---:B------:R-:W-:Y:S01]  /*abb0*/  ISETP.GT.U32.AND P2, PT, R2.reuse, R11, PT ;  /* 0x0000000b0200720c */ /* 0x040fe20003f44070 */
[----:B------:R-:W-:Y:S02]  /*abc0*/  IMAD.MOV.U32 R20, RZ, RZ, R3 ;  /* 0x000000ffff147224 */ /* 0x000fe400078e0003 */
[----:B-1----:R-:W-:Y:S02]  /*abd0*/  IMAD.MOV.U32 R12, RZ, RZ, R13 ;  /* 0x000000ffff0c7224 */ /* 0x002fe400078e000d */
[----:B------:R-:W-:Y:S01]  /*abe0*/  @!P4 IMAD.MOV R20, RZ, RZ, -R20 ;  /* 0x000000ffff14c224 */ /* 0x000fe200078e0a14 */
[----:B------:R-:W-:Y:S01]  /*abf0*/  ISETP.GT.U32.AND P4, PT, R2, R7, PT ;  /* 0x000000070200720c */ /* 0x000fe20003f84070 */
[----:B------:R-:W-:Y:S01]  /*ac00*/  IMAD.HI.U32 R6, R9, R16, RZ ;  /* 0x0000001009067227 */ /* 0x000fe200078e00ff */
[----:B------:R-:W-:Y:S02]  /*ac10*/  @!P5 IADD3 R12, PT, PT, -R12, RZ, RZ ;  /* 0x000000ff0c0cd210 */ /* 0x000fe40007ffe1ff */
[----:B------:R-:W-:Y:S01]  /*ac20*/  STL [R1+0x28c], R20 ;  /* 0x00028c1401007387 */ /* 0x000fe20000100800 */
[----:B------:R-:W-:Y:S01]  /*ac30*/  IMAD.MOV R17, RZ, RZ, -R6 ;  /* 0x000000ffff117224 */ /* 0x000fe200078e0a06 */
[----:B------:R-:W-:Y:S01]  /*ac40*/  ISETP.GE.AND P5, PT, R19, RZ, PT ;  /* 0x000000ff1300720c */ /* 0x000fe20003fa6270 */
[----:B------:R-:W-:Y:S01]  /*ac50*/  @!P0 IMAD.IADD R5, R5, 0x1, -R2 ;  /* 0x0000000105058824 */ /* 0x000fe200078e0a02 */
[----:B------:R1:W-:Y:S01]  /*ac60*/  STL [R1+0x288], R12 ;  /* 0x0002880c01007387 */ /* 0x0003e20000100800 */
[----:B------:R-:W-:-:S04]  /*ac70*/  IMAD.HI.U32 R4, R9, R14, RZ ;  /* 0x0000000e09047227 */ /* 0x000fc800078e00ff */
[C---:B------:R-:W-:Y:S02]  /*ac80*/  IMAD R13, R2.reuse, R17, R16 ;  /* 0x00000011020d7224 */ /* 0x040fe400078e0210 */
[----:B------:R-:W-:Y:S02]  /*ac90*/  IMAD.MOV R15, RZ, RZ, -R4 ;  /* 0x000000ffff0f7224 */ /* 0x000fe400078e0a04 */
[----:B------:R-:W-:Y:S02]  /*aca0*/  @!P4 IMAD.IADD R7, R7, 0x1, -R2 ;  /* 0x000000010707c824 */ /* 0x000fe400078e0a02 */
[----:B-1----:R-:W-:Y:S02]  /*acb0*/  IMAD.MOV.U32 R12, RZ, RZ, R5 ;  /* 0x000000ffff0c7224 */ /* 0x002fe400078e0005 */
[C---:B------:R-:W-:Y:S01]  /*acc0*/  IMAD R3, R2.reuse, R15, R14 ;  /* 0x0000000f02037224 */ /* 0x040fe200078e020e */
[C---:B------:R-:W-:Y:S01]  /*acd0*/  ISETP.GT.U32.AND P4, PT, R2.reuse, R7, PT ;  /* 0x000000070200720c */ /* 0x040fe20003f84070 */
[----:B------:R-:W-:Y:S01]  /*ace0*/  @!P1 IMAD.MOV R12, RZ, RZ, -R12 ;  /* 0x000000ffff0c9224 */ /* 0x000fe200078e0a0c */
[----:B------:R-:W-:Y:S01]  /*acf0*/  ISETP.GT.U32.AND P1, PT, R2, R13, PT ;  /* 0x0000000d0200720c */ /* 0x000fe20003f24070 */
[----:B------:R-:W-:Y:S01]  /*ad00*/  VIADD R14, R0, 0xdc ;  /* 0x000000dc000e7836 */ /* 0x000fe20000000000 */
[----:B------:R-:W-:Y:S01]  /*ad10*/  ISETP.GT.U32.AND P0, PT, R2, R3, PT ;  /* 0x000000030200720c */ /* 0x000fe20003f04070 */
[C---:B------:R-:W-:Y:S01]  /*ad20*/  VIADD R15, R0.reuse, 0xdd ;  /* 0x000000dd000f7836 */ /* 0x040fe20000000000 */
[----:B------:R1:W-:Y:S01]  /*ad30*/  STL [R1+0x284], R12 ;  /* 0x0002840c01007387 */ /* 0x0003e20000100800 */
[----:B------:R-:W-:Y:S01]  /*ad40*/  @!P2 IMAD.IADD R11, R11, 0x1, -R2 ;  /* 0x000000010b0ba824 */ /* 0x000fe200078e0a02 */
[----:B------:R-:W-:Y:S01]  /*ad50*/  IABS R6, R14 ;  /* 0x0000000e00067213 */ /* 0x000fe20000000000 */
[C---:B------:R-:W-:Y:S01]  /*ad60*/  VIADD R16, R0.reuse, 0xde ;  /* 0x000000de00107836 */ /* 0x040fe20000000000 */
[----:B------:R-:W-:Y:S01]  /*ad70*/  IABS R10, R15 ;  /* 0x0000000f000a7213 */ /* 0x000fe20000000000 */
[----:B------:R-:W-:Y:S01]  /*ad80*/  VIADD R20, R0, 0xe5 ;  /* 0x000000e500147836 */ /* 0x000fe20000000000 */
[----:B------:R-:W-:Y:S01]  /*ad90*/  ISETP.GT.U32.AND P2, PT, R2, R11, PT ;  /* 0x0000000b0200720c */ /* 0x000fe20003f44070 */
[----:B------:R-:W-:Y:S01]  /*ada0*/  IMAD.HI.U32 R4, R9, R6, RZ ;  /* 0x0000000609047227 */ /* 0x000fe200078e00ff */
[----:B------:R-:W-:-:S02]  /*adb0*/  @!P4 IADD3 R7, PT, PT, R7, -R2, RZ ;  /* 0x800000020707c210 */ /* 0x000fc40007ffe0ff */
[----:B------:R-:W-:Y:S01]  /*adc0*/  IABS R23, R16 ;  /* 0x0000001000177213 */ /* 0x000fe20000000000 */
[----:B------:R-:W-:Y:S02]  /*add0*/  @!P1 IMAD.IADD R13, R13, 0x1, -R2 ;  /* 0x000000010d0d9824 */ /* 0x000fe400078e0a02 */
[----:B------:R-:W-:Y:S02]  /*ade0*/  IMAD.MOV R5, RZ, RZ, -R4 ;  /* 0x000000ffff057224 */ /* 0x000fe400078e0a04 */
[----:B------:R-:W-:Y:S01]  /*adf0*/  IMAD.HI.U32 R4, R9, R10, RZ ;  /* 0x0000000a09047227 */ /* 0x000fe200078e00ff */
[----:B------:R-:W-:-:S03]  /*ae00*/  ISETP.GT.U32.AND P1, PT, R2, R13, PT ;  /* 0x0000000d0200720c */ /* 0x000fc60003f24070 */
[----:B------:R-:W-:Y:S02]  /*ae10*/  @!P0 IMAD.IADD R3, R3, 0x1, -R2 ;  /* 0x0000000103038824 */ /* 0x000fe400078e0a02 */
[----:B-1----:R-:W-:Y:S02]  /*ae20*/  IMAD.MOV.U32 R12, RZ, RZ, R7 ;  /* 0x000000ffff0c7224 */ /* 0x002fe400078e0007 */
[----:B------:R-:W-:Y:S01]  /*ae30*/  IMAD.MOV R7, RZ, RZ, -R4 ;  /* 0x000000ffff077224 */ /* 0x000fe200078e0a04 */
[----:B------:R-:W-:Y:S01]  /*ae40*/  ISETP.GT.U32.AND P0, PT, R2, R3, PT ;  /* 0x000000030200720c */ /* 0x000fe20003f04070 */
[----:B------:R-:W-:Y:S01]  /*ae50*/  @!P2 IMAD.IADD R11, R11, 0x1, -R2 ;  /* 0x000000010b0ba824 */ /* 0x000fe200078e0a02 */
[----:B------:R-:W-:Y:S01]  /*ae60*/  ISETP.GE.AND P2, PT, R18, RZ, PT ;  /* 0x000000ff1200720c */ /* 0x000fe20003f46270 */
[----:B------:R-:W-:Y:S02]  /*ae70*/  IMAD R7, R2, R7, R10 ;  /* 0x0000000702077224 */ /* 0x000fe400078e020a */
[----:B------:R-:W-:-:S02]  /*ae80*/  @!P1 IMAD.IADD R13, R13, 0x1, -R2 ;  /* 0x000000010d0d9824 */ /* 0x000fc400078e0a02 */
[C---:B------:R-:W-:Y:S01]  /*ae90*/  IMAD R5, R2.reuse, R5, R6 ;  /* 0x0000000502057224 */ /* 0x040fe200078e0206 */
[C---:B------:R-:W-:Y:S01]  /*aea0*/  ISETP.GT.U32.AND P1, PT, R2.reuse, R7, PT ;  /* 0x000000070200720c */ /* 0x040fe20003f24070 */
[----:B------:R-:W-:Y:S02]  /*aeb0*/  IMAD.MOV.U32 R17, RZ, RZ, R11 ;  /* 0x000000ffff117224 */ /* 0x000fe400078e000b */
[----:B------:R-:W-:Y:S01]  /*aec0*/  @!P3 IMAD.MOV R12, RZ, RZ, -R12 ;  /* 0x000000ffff0cb224 */ /* 0x000fe200078e0a0c */
[----:B------:R-:W-:Y:S01]  /*aed0*/  ISETP.GT.U32.AND P4, PT, R2, R5, PT ;  /* 0x000000050200720c */ /* 0x000fe20003f84070 */
[----:B------:R-:W-:Y:S01]  /*aee0*/  @!P6 IMAD.MOV R17, RZ, RZ, -R17 ;  /* 0x000000ffff11e224 */ /* 0x000fe200078e0a11 */
[----:B------:R-:W-:Y:S01]  /*aef0*/  ISETP.GE.AND P3, PT, R15, RZ, PT ;  /* 0x000000ff0f00720c */ /* 0x000fe20003f66270 */
[----:B------:R-:W-:Y:S01]  /*af00*/  @!P0 IMAD.IADD R3, R3, 0x1, -R2 ;  /* 0x0000000103038824 */ /* 0x000fe200078e0a02 */
[----:B------:R-:W-:Y:S01]  /*af10*/  ISETP.GE.AND P6, PT, R14, RZ, PT ;  /* 0x000000ff0e00720c */ /* 0x000fe20003fc6270 */
[----:B------:R-:W-:Y:S01]  /*af20*/  IMAD.HI.U32 R6, R9, R23, RZ ;  /* 0x0000001709067227 */ /* 0x000fe200078e00ff */
[----:B------:R-:W-:Y:S01]  /*af30*/  STL [R1+0x27c], R17 ;  /* 0x00027c1101007387 */ /* 0x000fe20000100800 */
[----:B------:R-:W-:-:S02]  /*af40*/  ISETP.GE.AND P0, PT, R16, RZ, PT ;  /* 0x000000ff1000720c */ /* 0x000fc40003f06270 */
[C---:B------:R-:W-:Y:S01]  /*af50*/  VIADD R4, R0.reuse, 0xdf ;  /* 0x000000df00047836 */ /* 0x040fe20000000000 */
[----:B------:R1:W-:Y:S01]  /*af60*/  STL [R1+0x278], R12 ;  /* 0x0002780c01007387 */ /* 0x0003e20000100800 */
[----:B------:R-:W-:Y:S01]  /*af70*/  IMAD.MOV R6, RZ, RZ, -R6 ;  /* 0x000000ffff067224 */ /* 0x000fe200078e0a06 */
[----:B------:R-:W-:Y:S01]  /*af80*/  IADD3 R16, PT, PT, R0, 0xe6, RZ ;  /* 0x000000e600107810 */ /* 0x000fe20007ffe0ff */
[----:B------:R-:W-:Y:S01]  /*af90*/  IMAD.MOV.U32 R11, RZ, RZ, R13 ;  /* 0x000000ffff0b7224 */ /* 0x000fe200078e000d */
[----:B------:R-:W-:Y:S01]  /*afa0*/  IABS R15, R4 ;  /* 0x00000004000f7213 */ /* 0x000fe20000000000 */
[--C-:B------:R-:W-:Y:S02]  /*afb0*/  @!P1 IMAD.IADD R7, R7, 0x1, -R2.reuse ;  /* 0x0000000107079824 */ /* 0x100fe400078e0a02 */
[----:B------:R-:W-:Y:S02]  /*afc0*/  IMAD R23, R2, R6, R23 ;  /* 0x0000000602177224 */ /* 0x000fe400078e0217 */
[----:B------:R-:W-:Y:S01]  /*afd0*/  @!P2 IMAD.MOV R11, RZ, RZ, -R11 ;  /* 0x000000ffff0ba224 */ /* 0x000fe200078e0a0b */
[----:B-1----:R-:W-:Y:S01]  /*afe0*/  MOV R12, R3 ;  /* 0x00000003000c7202 */ /* 0x002fe20000000f00 */
[----:B------:R-:W-:Y:S01]  /*aff0*/  VIADD R3, R0, 0xe0 ;  /* 0x000000e000037836 */ /* 0x000fe20000000000 */
[----:B------:R-:W-:Y:S01]  /*b000*/  ISETP.GT.U32.AND P1, PT, R2, R7, PT ;  /* 0x000000070200720c */ /* 0x000fe20003f24070 */
[----:B------:R-:W-:-:S02]  /*b010*/  @!P4 IMAD.IADD R5, R5, 0x1, -R2 ;  /* 0x000000010505c824 */ /* 0x000fc400078e0a02 */
[----:B------:R-:W-:Y:S01]  /*b020*/  @!P5 IMAD.MOV R12, RZ, RZ, -R12 ;  /* 0x000000ffff0cd224 */ /* 0x000fe200078e0a0c */
[----:B------:R-:W-:Y:S01]  /*b030*/  ISETP.GE.AND P2, PT, R3, RZ, PT ;  /* 0x000000ff0300720c */ /* 0x000fe20003f46270 */
[----:B------:R-:W-:Y:S01]  /*b040*/  VIADD R10, R0, 0xe1 ;  /* 0x000000e1000a7836 */ /* 0x000fe20000000000 */
[----:B------:R-:W-:Y:S01]  /*b050*/  IABS R6, R3 ;  /* 0x0000000300067213 */ /* 0x000fe20000000000 */
[C---:B------:R-:W-:Y:S01]  /*b060*/  IMAD.HI.U32 R3, R9.reuse, R15, RZ ;  /* 0x0000000f09037227 */ /* 0x040fe200078e00ff */
[----:B------:R-:W-:Y:S01]  /*b070*/  ISETP.GT.U32.AND P4, PT, R2, R5, PT ;  /* 0x000000050200720c */ /* 0x000fe20003f84070 */
[----:B------:R1:W-:Y:S01]  /*b080*/  STL [R1+0x274], R12 ;  /* 0x0002740c01007387 */ /* 0x0003e20000100800 */
[----:B------:R-:W-:Y:S01]  /*b090*/  ISETP.GE.AND P5, PT, R4, RZ, PT ;  /* 0x000000ff0400720c */ /* 0x000fe20003fa6270 */
[----:B------:R-:W-:Y:S01]  /*b0a0*/  IMAD.MOV R3, RZ, RZ, -R3 ;  /* 0x000000ffff037224 */ /* 0x000fe200078e0a03 */
[----:B------:R-:W-:Y:S01]  /*b0b0*/  IABS R21, R10 ;  /* 0x0000000a00157213 */ /* 0x000fe20000000000 */
[----:B------:R-:W-:Y:S01]  /*b0c0*/  IMAD.HI.U32 R4, R9, R6, RZ ;  /* 0x0000000609047227 */ /* 0x000fe200078e00ff */
[----:B------:R-:W-:Y:S01]  /*b0d0*/  @!P1 IADD3 R7, PT, PT, R7, -R2, RZ ;  /* 0x8000000207079210 */ /* 0x000fe20007ffe0ff */
[----:B------:R2:W-:Y:S02]  /*b0e0*/  STL [R1+0x270], R11 ;  /* 0x0002700b01007387 */ /* 0x0005e40000100800 */
[----:B------:R-:W-:-:S02]  /*b0f0*/  IMAD R15, R2, R3, R15 ;  /* 0x00000003020f7224 */ /* 0x000fc400078e020f */
[----:B------:R-:W-:Y:S02]  /*b100*/  VIADD R13, R0, 0xe2 ;  /* 0x000000e2000d7836 */ /* 0x000fe40000000000 */
[----:B------:R-:W-:Y:S01]  /*b110*/  @!P4 IMAD.IADD R5, R5, 0x1, -R2 ;  /* 0x000000010505c824 */ /* 0x000fe200078e0a02 */
[C---:B------:R-:W-:Y:S01]  /*b120*/  ISETP.GT.U32.AND P1, PT, R2.reuse, R15, PT ;  /* 0x0000000f0200720c */ /* 0x040fe20003f24070 */
[----:B-1----:R-:W-:Y:S01]  /*b130*/  IMAD.MOV.U32 R12, RZ, RZ, R7 ;  /* 0x000000ffff0c7224 */ /* 0x002fe200078e0007 */
[C---:B------:R-:W-:Y:S01]  /*b140*/  ISETP.GT.U32.AND P4, PT, R2.reuse, R23, PT ;  /* 0x000000170200720c */ /* 0x040fe20003f84070 */
[----:B--2---:R-:W-:Y:S01]  /*b150*/  IMAD.MOV R11, RZ, RZ, -R4 ;  /* 0x000000ffff0b7224 */ /* 0x004fe200078e0a04 */
[----:B------:R-:W-:Y:S01]  /*b160*/  IABS R19, R13 ;  /* 0x0000000d00137213 */ /* 0x000fe20000000000 */
[----:B------:R-:W-:Y:S01]  /*b170*/  IMAD.MOV.U32 R14, RZ, RZ, R5 ;  /* 0x000000ffff0e7224 */ /* 0x000fe200078e0005 */
[----:B------:R-:W-:Y:S01]  /*b180*/  IABS R7, R16 ;  /* 0x0000001000077213 */ /* 0x000fe20000000000 */
[----:B------:R-:W-:Y:S01]  /*b190*/  IMAD R3, R2, R11, R6 ;  /* 0x0000000b02037224 */ /* 0x000fe200078e0206 */
[----:B------:R-:W-:Y:S01]  /*b1a0*/  IABS R11, R20 ;  /* 0x00000014000b7213 */ /* 0x000fe20000000000 */
[----:B------:R-:W-:-:S02]  /*b1b0*/  @!P6 IMAD.MOV R14, RZ, RZ, -R14 ;  /* 0x000000ffff0ee224 */ /* 0x000fc400078e0a0e */
[----:B------:R-:W-:Y:S01]  /*b1c0*/  IMAD.HI.U32 R4, R9, R21, RZ ;  /* 0x0000001509047227 */ /* 0x000fe200078e00ff */
[C---:B------:R-:W-:Y:S02]  /*b1d0*/  ISETP.GT.U32.AND P6, PT, R2.reuse, R3, PT ;  /* 0x000000030200720c */ /* 0x040fe40003fc4070 */
[----:B------:R1:W-:Y:S01]  /*b1e0*/  STL [R1+0x26c], R14 ;  /* 0x00026c0e01007387 */ /* 0x0003e20000100800 */
[--C-:B------:R-:W-:Y:S02]  /*b1f0*/  @!P1 IMAD.IADD R15, R15, 0x1, -R2.reuse ;  /* 0x000000010f0f9824 */ /* 0x100fe400078e0a02 */
[----:B------:R-:W-:Y:S02]  /*b200*/  @!P4 IMAD.IADD R23, R23, 0x1, -R2 ;  /* 0x000000011717c824 */ /* 0x000fe400078e0a02 */
[----:B------:R-:W-:Y:S01]  /*b210*/  IMAD.MOV R4, RZ, RZ, -R4 ;  /* 0x000000ffff047224 */ /* 0x000fe200078e0a04 */
[C---:B------:R-:W-:Y:S01]  /*b220*/  ISETP.GT.U32.AND P1, PT, R2.reuse, R15, PT ;  /* 0x0000000f0200720c */ /* 0x040fe20003f24070 */
[----:B------:R-:W-:Y:S01]  /*b230*/  IMAD.HI.U32 R6, R9, R19, RZ ;  /* 0x0000001309067227 */ /* 0x000fe200078e00ff */
[----:B------:R-:W-:-:S03]  /*b240*/  ISETP.GT.U32.AND P4, PT, R2, R23, PT ;  /* 0x000000170200720c */ /* 0x000fc60003f84070 */
[----:B-1----:R-:W-:Y:S02]  /*b250*/  VIADD R14, R0, 0xe3 ;  /* 0x000000e3000e7836 */ /* 0x002fe40000000000 */
[----:B------:R-:W-:Y:S02]  /*b260*/  @!P6 IMAD.IADD R3, R3, 0x1, -R2 ;  /* 0x000000010303e824 */ /* 0x000fe400078e0a02 */
[C---:B------:R-:W-:Y:S01]  /*b270*/  IMAD R21, R2.reuse, R4, R21 ;  /* 0x0000000402157224 */ /* 0x040fe200078e0215 */
[----:B------:R-:W-:Y:S01]  /*b280*/  IABS R17, R14 ;  /* 0x0000000e00117213 */ /* 0x000fe20000000000 */
[----:B------:R-:W-:Y:S01]  /*b290*/  IMAD.MOV R6, RZ, RZ, -R6 ;  /* 0x000000ffff067224 */ /* 0x000fe200078e0a06 */
[C---:B------:R-:W-:Y:S01]  /*b2a0*/  ISETP.GT.U32.AND P6, PT, R2.reuse, R3, PT ;  /* 0x000000030200720c */ /* 0x040fe20003fc4070 */
[----:B------:R-:W-:Y:S01]  /*b2b0*/  @!P1 IMAD.IADD R15, R15, 0x1, -R2 ;  /* 0x000000010f0f9824 */ /* 0x000fe200078e0a02 */
[C---:B------:R-:W-:Y:S01]  /*b2c0*/  ISETP.GT.U32.AND P1, PT, R2.reuse, R21, PT ;  /* 0x000000150200720c */ /* 0x040fe20003f24070 */
[----:B------:R-:W-:-:S02]  /*b2d0*/  IMAD R19, R2, R6, R19 ;  /* 0x0000000602137224 */ /* 0x000fc400078e0213 */
[----:B------:R-:W-:-:S04]  /*b2e0*/  IMAD.HI.U32 R6, R9, R17, RZ ;  /* 0x0000001109067227 */ /* 0x000fc800078e00ff */
[----:B------:R-:W-:Y:S01]  /*b2f0*/  @!P3 IMAD.MOV R12, RZ, RZ, -R12 ;  /* 0x000000ffff0cb224 */ /* 0x000fe200078e0a0c */
[----:B------:R-:W-:Y:S01]  /*b300*/  ISETP.GE.AND P3, PT, R10, RZ, PT ;  /* 0x000000ff0a00720c */ /* 0x000fe20003f66270 */
[----:B------:R-:W-:Y:S02]  /*b310*/  VIADD R18, R0, 0xe4 ;  /* 0x000000e400127836 */ /* 0x000fe40000000000 */
[----:B------:R-:W-:Y:S01]  /*b320*/  @!P4 IMAD.IADD R23, R23, 0x1, -R2 ;  /* 0x000000011717c824 */ /* 0x000fe200078e0a02 */
[----:B------:R-:W-:Y:S01]  /*b330*/  ISETP.GE.AND P4, PT, R13, RZ, PT ;  /* 0x000000ff0d00720c */ /* 0x000fe20003f86270 */
[----:B------:R-:W-:Y:S01]  /*b340*/  IMAD.MOV R22, RZ, RZ, -R6 ;  /* 0x000000ffff167224 */ /* 0x000fe200078e0a06 */
[----:B------:R1:W-:Y:S01]  /*b350*/  STL [R1+0x268], R12 ;  /* 0x0002680c01007387 */ /* 0x0003e20000100800 */
[----:B------:R-:W-:Y:S01]  /*b360*/  IABS R13, R18 ;  /* 0x00000012000d7213 */ /* 0x000fe20000000000 */
[----:B------:R-:W-:Y:S01]  /*b370*/  @!P6 IMAD.IADD R3, R3, 0x1, -R2 ;  /* 0x000000010303e824 */ /* 0x000fe200078e0a02 */
[C---:B------:R-:W-:Y:S01]  /*b380*/  ISETP.GT.U32.AND P6, PT, R2.reuse, R19, PT ;  /* 0x000000130200720c */ /* 0x040fe20003fc4070 */
[----:B------:R-:W-:-:S02]  /*b390*/  IMAD R17, R2, R22, R17 ;  /* 0x0000001602117224 */ /* 0x000fc400078e0211 */
[----:B------:R-:W-:Y:S02]  /*b3a0*/  @!P1 IMAD.IADD R21, R21, 0x1, -R2 ;  /* 0x0000000115159824 */ /* 0x000fe400078e0a02 */
[----:B------:R-:W-:Y:S01]  /*b3b0*/  IMAD.HI.U32 R6, R9, R13, RZ ;  /* 0x0000000d09067227 */ /* 0x000fe200078e00ff */
[----:B------:R-:W-:-:S03]  /*b3c0*/  ISETP.GT.U32.AND P1, PT, R2, R17, PT ;  /* 0x000000110200720c */ /* 0x000fc60003f24070 */
[----:B-1----:R-:W-:Y:S02]  /*b3d0*/  IMAD.MOV.U32 R12, RZ, RZ, R23 ;  /* 0x000000ffff0c7224 */ /* 0x002fe400078e0017 */
[----:B------:R-:W-:Y:S02]  /*b3e0*/  VIADD R4, R0, 0xe7 ;  /* 0x000000e700047836 */ /* 0x000fe40000000000 */
[----:B------:R-:W-:Y:S02]  /*b3f0*/  @!P0 IMAD.MOV R12, RZ, RZ, -R12 ;  /* 0x000000ffff0c8224 */ /* 0x000fe400078e0a0c */
[----:B------:R-:W-:Y:S01]  /*b400*/  IMAD.MOV R24, RZ, RZ, -R6 ;  /* 0x000000ffff187224 */ /* 0x000fe200078e0a06 */
[----:B------:R-:W-:Y:S01]  /*b410*/  IABS R5, R4 ;  /* 0x0000000400057213 */ /* 0x000fe20000000000 */
[----:B------:R-:W-:Y:S01]  /*b420*/  IMAD.HI.U32 R10, R9, R11, RZ ;  /* 0x0000000b090a7227 */ /* 0x000fe200078e00ff */
[----:B------:R1:W-:Y:S03]  /*b430*/  STL [R1+0x264], R12 ;  /* 0x0002640c01007387 */ /* 0x0003e60000100800 */
[----:B------:R-:W-:-:S02]  /*b440*/  IMAD R13, R2, R24, R13 ;  /* 0x00000018020d7224 */ /* 0x000fc400078e020d */
[----:B------:R-:W-:Y:S02]  /*b450*/  IMAD.MOV R10, RZ, RZ, -R10 ;  /* 0x000000ffff0a7224 */ /* 0x000fe400078e0a0a */
[----:B------:R-:W-:-:S04]  /*b460*/  IMAD.HI.U32 R6, R9, R5, RZ ;  /* 0x0000000509067227 */ /* 0x000fc800078e00ff */
[----:B-1----:R-:W-:Y:S02]  /*b470*/  IMAD.MOV.U32 R12, RZ, RZ, R15 ;  /* 0x000000ffff0c7224 */ /* 0x002fe400078e000f */
[----:B------:R-:W-:Y:S01]  /*b480*/  @!P6 IMAD.IADD R19, R19, 0x1, -R2 ;  /* 0x000000011313e824 */ /* 0x000fe200078e0a02 */
[C---:B------:R-:W-:Y:S01]  /*b490*/  ISETP.GT.U32.AND P6, PT, R2.reuse, R13, PT ;  /* 0x0000000d0200720c */ /* 0x040fe20003fc4070 */
[----:B------:R-:W-:Y:S02]  /*b4a0*/  @!P5 IMAD.MOV R12, RZ, RZ, -R12 ;  /* 0x000000ffff0cd224 */ /* 0x000fe400078e0a0c */
[----:B------:R-:W-:Y:S01]  /*b4b0*/  @!P1 IMAD.IADD R17, R17, 0x1, -R2 ;  /* 0x0000000111119824 */ /* 0x000fe200078e0a02 */
[C---:B------:R-:W-:Y:S01]  /*b4c0*/  ISETP.GT.U32.AND P1, PT, R2.reuse, R21, PT ;  /* 0x000000150200720c */ /* 0x040fe20003f24070 */
[C---:B------:R-:W-:Y:S01]  /*b4d0*/  IMAD R11, R2.reuse, R10, R11 ;  /* 0x0000000a020b7224 */ /* 0x040fe200078e020b */
[----:B------:R1:W-:Y:S01]  /*b4e0*/  STL [R1+0x260], R12 ;  /* 0x0002600c01007387 */ /* 0x0003e20000100800 */
[----:B------:R-:W-:Y:S01]  /*b4f0*/  IMAD.HI.U32 R22, R9, R7, RZ ;  /* 0x0000000709167227 */ /* 0x000fe200078e00ff */
[----:B------:R-:W-:-:S02]  /*b500*/  ISETP.GT.U32.AND P5, PT, R2, R17, PT ;  /* 0x000000110200720c */ /* 0x000fc40003fa4070 */
[----:B------:R-:W-:Y:S01]  /*b510*/  ISETP.GT.U32.AND P0, PT, R2, R19, PT ;  /* 0x000000130200720c */ /* 0x000fe20003f04070 */
[----:B------:R-:W-:Y:S01]  /*b520*/  IMAD.MOV R10, RZ, RZ, -R6 ;  /* 0x000000ffff0a7224 */ /* 0x000fe200078e0a06 */
[----:B------:R-:W-:Y:S01]  /*b530*/  IADD3 R6, PT, PT, R0, 0xe8, RZ ;  /* 0x000000e800067810 */ /* 0x000fe20007ffe0ff */
[----:B------:R-:W-:Y:S02]  /*b540*/  IMAD.MOV R22, RZ, RZ, -R22 ;  /* 0x000000ffff167224 */ /* 0x000fe400078e0a16 */
[----:B------:R-:W-:Y:S02]  /*b550*/  IMAD R5, R2, R10, R5 ;  /* 0x0000000a02057224 */ /* 0x000fe400078e0205 */
[----:B-1----:R-:W-:Y:S01]  /*b560*/  IMAD.MOV.U32 R12, RZ, RZ, R3 ;  /* 0x000000ffff0c7224 */ /* 0x002fe200078e0003 */
[----:B------:R-:W-:Y:S01]  /*b570*/  @!P1 IADD3 R21, PT, PT, R21, -R2, RZ ;  /* 0x8000000215159210 */ /* 0x000fe20007ffe0ff */
[----:B------:R-:W-:Y:S02]  /*b580*/  VIADD R10, R0, 0xe9 ;  /* 0x000000e9000a7836 */ /* 0x000fe40000000000 */
[----:B------:R-:W-:Y:S01]  /*b590*/  @!P2 IMAD.MOV R12, RZ, RZ, -R12 ;  /* 0x000000ffff0ca224 */ /* 0x000fe200078e0a0c */
[C---:B------:R-:W-:Y:S01]  /*b5a0*/  ISETP.GT.U32.AND P2, PT, R2.reuse, R11, PT ;  /* 0x0000000b0200720c */ /* 0x040fe20003f44070 */
[C---:B------:R-:W-:Y:S01]  /*b5b0*/  IMAD R7, R2.reuse, R22, R7 ;  /* 0x0000001602077224 */ /* 0x040fe200078e0207 */
[----:B------:R-:W-:Y:S01]  /*b5c0*/  IABS R23, R10 ;  /* 0x0000000a00177213 */ /* 0x000fe20000000000 */
[--C-:B------:R-:W-:Y:S01]  /*b5d0*/  @!P6 IMAD.IADD R13, R13, 0x1, -R2.reuse ;  /* 0x000000010d0de824 */ /* 0x100fe200078e0a02 */
[----:B------:R-:W-:Y:S01]  /*b5e0*/  IABS R22, R6 ;  /* 0x0000000600167213 */ /* 0x000fe20000000000 */
[----:B------:R-:W-:Y:S01]  /*b5f0*/  @!P5 IMAD.IADD R17, R17, 0x1, -R2 ;  /* 0x000000011111d824 */ /* 0x000fe200078e0a02 */
[C---:B------:R-:W-:Y:S01]  /*b600*/  ISETP.GT.U32.AND P1, PT, R2.reuse, R7, PT ;  /* 0x000000070200720c */ /* 0x040fe20003f24070 */
[----:B------:R-:W-:Y:S01]  /*b610*/  IMAD.MOV.U32 R3, RZ, RZ, R23 ;  /* 0x000000ffff037224 */ /* 0x000fe200078e0017 */
[C---:B------:R-:W-:Y:S01]  /*b620*/  ISETP.GT.U32.AND P6, PT, R2.reuse, R13, PT ;  /* 0x0000000d0200720c */ /* 0x040fe20003fc4070 */
[----:B------:R-:W-:Y:S01]  /*b630*/  IMAD.MOV.U32 R23, RZ, RZ, R21 ;  /* 0x000000ffff177224 */ /* 0x000fe200078e0015 */
[----:B------:R-:W-:Y:S01]  /*b640*/  ISETP.GT.U32.AND P5, PT, R2, R5, PT ;  /* 0x000000050200720c */ /* 0x000fe20003fa4070 */
[----:B------:R-:W-:Y:S01]  /*b650*/  IMAD.MOV.U32 R15, RZ, RZ, R22 ;  /* 0x000000ffff0f7224 */ /* 0x000fe200078e0016 */
[----:B------:R1:W-:Y:S01]  /*b660*/  STL [R1+0x25c], R12 ;  /* 0x00025c0c01007387 */ /* 0x0003e20000100800 */
[----:B------:R-:W-:Y:S01]  /*b670*/  @!P2 IMAD.IADD R11, R11, 0x1, -R2 ;  /* 0x000000010b0ba824 */ /* 0x000fe200078e0a02 */
[----:B------:R-:W-:Y:S01]  /*b680*/  @!P3 IADD3 R23, PT, PT, -R23, RZ, RZ ;  /* 0x000000ff1717b210 */ /* 0x000fe20007ffe1ff */
[----:B------:R-:W-:Y:S01]  /*b690*/  IMAD.HI.U32 R22, R9, R3, RZ ;  /* 0x0000000309167227 */ /* 0x000fe200078e00ff */
[----:B------:R-:W-:-:S02]  /*b6a0*/  ISETP.GE.AND P2, PT, R20, RZ, PT ;  /* 0x000000ff1400720c */ /* 0x000fc40003f46270 */
[----:B------:R-:W-:Y:S01]  /*b6b0*/  ISETP.GT.U32.AND P3, PT, R2, R11, PT ;  /* 0x0000000b0200720c */ /* 0x000fe20003f64070 */
[--C-:B------:R-:W-:Y:S01]  /*b6c0*/  @!P0 IMAD.IADD R19, R19, 0x1, -R2.reuse ;  /* 0x0000000113138824 */ /* 0x100fe200078e0a02 */
[----:B------:R-:W-:Y:S01]  /*b6d0*/  ISETP.GE.AND P0, PT, R14, RZ, PT ;  /* 0x000000ff0e00720c */ /* 0x000fe20003f06270 */
[----:B------:R-:W-:Y:S01]  /*b6e0*/  @!P1 IMAD.IADD R7, R7, 0x1, -R2 ;  /* 0x0000000107079824 */ /* 0x000fe200078e0a02 */
[----:B------:R-:W-:Y:S01]  /*b6f0*/  STL [R1+0x258], R23 ;  /* 0x0002581701007387 */ /* 0x000fe20000100800 */
[----:B------:R-:W-:Y:S01]  /*b700*/  IMAD.MOV R22, RZ, RZ, -R22 ;  /* 0x000000ffff167224 */ /* 0x000fe200078e0a16 */
[----:B------:R-:W-:Y:S01]  /*b710*/  ISETP.GE.AND P1, PT, R16, RZ, PT ;  /* 0x000000ff1000720c */ /* 0x000fe20003f26270 */
[----:B------:R-:W-:-:S04]  /*b720*/  IMAD.HI.U32 R14, R9, R15, RZ ;  /* 0x0000000f090e7227 */ /* 0x000fc800078e00ff */
[--C-:B------:R-:W-:Y:S01]  /*b730*/  @!P6 IMAD.IADD R13, R13, 0x1, -R2.reuse ;  /* 0x000000010d0de824 */ /* 0x100fe200078e0a02 */
[----:B------:R-:W-:Y:S01]  /*b740*/  ISETP.GE.AND P6, PT, R18, RZ, PT ;  /* 0x000000ff1200720c */ /* 0x000fe20003fc6270 */
[----:B-1----:R-:W-:Y:S02]  /*b750*/  IMAD.MOV.U32 R12, RZ, RZ, R19 ;  /* 0x000000ffff0c7224 */ /* 0x002fe400078e0013 */
[----:B------:R-:W-:Y:S01]  /*b760*/  @!P5 IMAD.IADD R5, R5, 0x1, -R2 ;  /* 0x000000010505d824 */ /* 0x000fe200078e0a02 */
[C---:B------:R-:W-:Y:S01]  /*b770*/  ISETP.GT.U32.AND P5, PT, R2.reuse, R7, PT ;  /* 0x000000070200720c */ /* 0x040fe20003fa4070 */
[C---:B------:R-:W-:Y:S02]  /*b780*/  IMAD R3, R2.reuse, R22, R3 ;  /* 0x0000001602037224 */ /* 0x040fe400078e0203 */
[----:B------:R-:W-:Y:S02]  /*b790*/  IMAD.MOV R14, RZ, RZ, -R14 ;  /* 0x000000ffff0e7224 */ /* 0x000fe400078e0a0e */
[----:B------:R-:W-:Y:S01]  /*b7a0*/  @!P4 IMAD.MOV R12, RZ, RZ, -R12 ;  /* 0x000000ffff0cc224 */ /* 0x000fe200078e0a0c */
[C---:B------:R-:W-:Y:S01]  /*b7b0*/  ISETP.GT.U32.AND P4, PT, R2.reuse, R5, PT ;  /* 0x000000050200720c */ /* 0x040fe20003f84070 */
[----:B------:R-:W-:Y:S01]  /*b7c0*/  @!P3 IMAD.IADD R11, R11, 0x1, -R2 ;  /* 0x000000010b0bb824 */ /* 0x000fe200078e0a02 */
[C---:B------:R-:W-:Y:S01]  /*b7d0*/  ISETP.GT.U32.AND P3, PT, R2.reuse, R3, PT ;  /* 0x000000030200720c */ /* 0x040fe20003f64070 */
[----:B------:R-:W-:Y:S01]  /*b7e0*/  IMAD R15, R2, R14, R15 ;  /* 0x0000000e020f7224 */ /* 0x000fe200078e020f */
[----:B------:R1:W-:Y:S01]  /*b7f0*/  STL [R1+0x254], R12 ;  /* 0x0002540c01007387 */ /* 0x0003e20000100800 */
[----:B------:R-:W-:-:S02]  /*b800*/  @!P0 IMAD.MOV R17, RZ, RZ, -R17 ;  /* 0x000000ffff118224 */ /* 0x000fc400078e0a11 */
[----:B------:R-:W-:Y:S01]  /*b810*/  VIADD R16, R0, 0xea ;  /* 0x000000ea00107836 */ /* 0x000fe20000000000 */
[----:B------:R-:W-:Y:S01]  /*b820*/  ISETP.GT.U32.AND P0, PT, R2, R15, PT ;  /* 0x0000000f0200720c */ /* 0x000fe20003f04070 */
[----:B------:R-:W-:Y:S01]  /*b830*/  VIADD R14, R0, 0xeb ;  /* 0x000000eb000e7836 */ /* 0x000fe20000000000 */
[----:B------:R2:W-:Y:S01]  /*b840*/  STL [R1+0x34c], R17 ;  /* 0x00034c1101007387 */ /* 0x0005e20000100800 */
[--C-:B------:R-:W-:Y:S01]  /*b850*/  @!P5 IMAD.IADD R7, R7, 0x1, -R2.reuse ;  /* 0x000000010707d824 */ /* 0x100fe200078e0a02 */
[----:B------:R-:W-:Y:S01]  /*b860*/  IABS R18, R16 ;  /* 0x0000001000127213 */ /* 0x000fe20000000000 */
[----:B------:R-:W-:Y:S01]  /*b870*/  @!P4 IMAD.IADD R5, R5, 0x1, -R2 ;  /* 0x000000010505c824 */ /* 0x000fe200078e0a02 */
[----:B------:R-:W-:Y:S01]  /*b880*/  ISETP.GE.AND P5, PT, R6, RZ, PT ;  /* 0x000000ff0600720c */ /* 0x000fe20003fa6270 */
[----:B-1----:R-:W-:Y:S01]  /*b890*/  IMAD.MOV.U32 R12, RZ, RZ, R13 ;  /* 0x000000ffff0c7224 */ /* 0x002fe200078e000d */
[----:B------:R-:W-:Y:S01]  /*b8a0*/  IABS R13, R14 ;  /* 0x0000000e000d7213 */ /* 0x000fe20000000000 */
[----:B------:R-:W-:Y:S01]  /*b8b0*/  VIADD R46, R0, 0x189 ;  /* 0x00000189002e7836 */ /* 0x000fe20000000000 */
[----:B------:R-:W-:Y:S01]  /*b8c0*/  @!P3 IADD3 R3, PT, PT, R3, -R2, RZ ;  /* 0x800000020303b210 */ /* 0x000fe20007ffe0ff */
[----:B------:R-:W-:Y:S01]  /*b8d0*/  @!P6 IMAD.MOV R12, RZ, RZ, -R12 ;  /* 0x000000ffff0ce224 */ /* 0x000fe200078e0a0c */
[----:B------:R-:W-:Y:S01]  /*b8e0*/  ISETP.GE.AND P6, PT, R4, RZ, PT ;  /* 0x000000ff0400720c */ /* 0x000fe20003fc6270 */
[----:B------:R-:W-:Y:S01]  /*b8f0*/  IMAD.HI.U32 R4, R9, R18, RZ ;  /* 0x0000001209047227 */ /* 0x000fe200078e00ff */
[----:B------:R-:W-:-:S02]  /*b900*/  ISETP.GE.AND P4, PT, R10, RZ, PT ;  /* 0x000000ff0a00720c */ /* 0x000fc40003f86270 */
[----:B------:R1:W-:Y:S01]  /*b910*/  STL [R1+0x250], R12 ;  /* 0x0002500c01007387 */ /* 0x0003e20000100800 */
[----:B------:R-:W-:Y:S01]  /*b920*/  @!P0 IMAD.IADD R15, R15, 0x1, -R2 ;  /* 0x000000010f0f8824 */ /* 0x000fe200078e0a02 */
[----:B------:R-:W-:Y:S01]  /*b930*/  ISETP.GE.AND P0, PT, R16, RZ, PT ;  /* 0x000000ff1000720c */ /* 0x000fe20003f06270 */
[----:B------:R-:W-:Y:S01]  /*b940*/  IMAD.HI.U32 R6, R9, R13, RZ ;  /* 0x0000000d09067227 */ /* 0x000fe200078e00ff */
[----:B------:R-:W-:Y:S02]  /*b950*/  IABS R40, R46 ;  /* 0x0000002e00287213 */ /* 0x000fe40000000000 */
[----:B------:R-:W-:Y:S01]  /*b960*/  ISETP.GT.U32.AND P3, PT, R2, R15, PT ;  /* 0x0000000f0200720c */ /* 0x000fe20003f64070 */
[----:B--2---:R-:W-:Y:S02]  /*b970*/  IMAD.MOV.U32 R17, RZ, RZ, R11 ;  /* 0x000000ffff117224 */ /* 0x004fe400078e000b */
[----:B------:R-:W-:Y:S02]  /*b980*/  IMAD.MOV R11, RZ, RZ, -R4 ;  /* 0x000000ffff0b7224 */ /* 0x000fe400078e0a04 */
[----:B-1----:R-:W-:-:S02]  /*b990*/  IMAD.MOV.U32 R12, RZ, RZ, R7 ;  /* 0x000000ffff0c7224 */ /* 0x002fc400078e0007 */
[----:B------:R-:W-:Y:S02]  /*b9a0*/  IMAD.MOV R6, RZ, RZ, -R6 ;  /* 0x000000ffff067224 */ /* 0x000fe400078e0a06 */
[----:B------:R-:W-:Y:S01]  /*b9b0*/  @!P1 IMAD.MOV R12, RZ, RZ, -R12 ;  /* 0x000000ffff0c9224 */ /* 0x000fe200078e0a0c */
[C---:B------:R-:W-:Y:S01]  /*b9c0*/  ISETP.GT.U32.AND P1, PT, R2.reuse, R3, PT ;  /* 0x000000030200720c */ /* 0x040fe20003f24070 */
[C---:B------:R-:W-:Y:S02]  /*b9d0*/  IMAD R18, R2.reuse, R11, R18 ;  /* 0x0000000b02127224 */ /* 0x040fe400078e0212 */
[C---:B------:R-:W-:Y:S02]  /*b9e0*/  IMAD R13, R2.reuse, R6, R13 ;  /* 0x00000006020d7224 */ /* 0x040fe400078e020d */
[----:B------:R-:W-:Y:S01]  /*b9f0*/  @!P6 IMAD.MOV R5, RZ, RZ, -R5 ;  /* 0x000000ffff05e224 */ /* 0x000fe200078e0a05 */
[----:B------:R-:W-:Y:S01]  /*ba00*/  ISETP.GT.U32.AND P6, PT, R2, R18, PT ;  /* 0x000000120200720c */ /* 0x000fe20003fc4070 */
[----:B------:R-:W-:Y:S01]  /*ba10*/  @!P2 IMAD.MOV R17, RZ, RZ, -R17 ;  /* 0x000000ffff11a224 */ /* 0x000fe200078e0a11 */
[----:B------:R-:W-:Y:S01]  /*ba20*/  ISETP.GE.AND P2, PT, R14, RZ, PT ;  /* 0x000000ff0e00720c */ /* 0x000fe20003f46270 */
[----:B------:R-:W-:-:S02]  /*ba30*/  @!P3 IMAD.IADD R15, R15, 0x1, -R2 ;  /* 0x000000010f0fb824 */ /* 0x000fc400078e0a02 */
[----:B------:R-:W-:Y:S01]  /*ba40*/  VIADD R4, R0, 0xec ;  /* 0x000000ec00047836 */ /* 0x000fe20000000000 */
[----:B------:R-:W-:Y:S01]  /*ba50*/  STL [R1+0x3cc], R17 ;  /* 0x0003cc1101007387 */ /* 0x000fe20000100800 */
[--C-:B------:R-:W-:Y:S01]  /*ba60*/  @!P1 IMAD.IADD R3, R3, 0x1, -R2.reuse ;  /* 0x0000000103039824 */ /* 0x100fe200078e0a02 */
[----:B------:R-:W-:Y:S01]  /*ba70*/  ISETP.GT.U32.AND P1, PT, R2, R13, PT ;  /* 0x0000000d0200720c */ /* 0x000fe20003f24070 */
[----:B------:R-:W-:Y:S01]  /*ba80*/  VIADD R6, R0, 0xed ;  /* 0x000000ed00067836 */ /* 0x000fe20000000000 */
[----:B------:R-:W-:Y:S01]  /*ba90*/  STL [R1+0x448], R12 ;  /* 0x0004480c01007387 */ /* 0x000fe20000100800 */
[----:B------:R-:W-:Y:S01]  /*baa0*/  IMAD.MOV.U32 R11, RZ, RZ, R15 ;  /* 0x000000ffff0b7224 */ /* 0x000fe200078e000f */
[----:B------:R-:W-:Y:S01]  /*bab0*/  ISETP.GE.AND P3, PT, R4, RZ, PT ;  /* 0x000000ff0400720c */ /* 0x000fe20003f66270 */
[----:B------:R-:W-:Y:S01]  /*bac0*/  VIADD R14, R0, 0xee ;  /* 0x000000ee000e7836 */ /* 0x000fe20000000000 */
[----:B------:R1:W-:Y:S01]  /*bad0*/  STL [R1+0x540], R5 ;  /* 0x0005400501007387 */ /* 0x0003e20000100800 */
[----:B------:R-:W-:Y:S01]  /*bae0*/  @!P6 IADD3 R18, PT, PT, R18, -R2, RZ ;  /* 0x800000021212e210 */ /* 0x000fe20007ffe0ff */
[----:B------:R-:W-:Y:S01]  /*baf0*/  @!P5 IMAD.MOV R11, RZ, RZ, -R11 ;  /* 0x000000ffff0bd224 */ /* 0x000fe200078e0a0b */
[----:B------:R-:W-:Y:S01]  /*bb00*/  IABS R10, R6 ;  /* 0x00000006000a7213 */ /* 0x000fe20000000000 */
[----:B------:R-:W-:Y:S01]  /*bb10*/  @!P4 IMAD.MOV R3, RZ, RZ, -R3 ;  /* 0x000000ffff03c224 */ /* 0x000fe200078e0a03 */
[----:B------:R-:W-:Y:S01]  /*bb20*/  ISETP.GE.AND P6, PT, R6, RZ, PT ;  /* 0x000000ff0600720c */ /* 0x000fe20003fc6270 */
[----:B------:R-:W-:Y:S01]  /*bb30*/  VIADD R35, R0, 0x18b ;  /* 0x0000018b00237836 */ /* 0x000fe20000000000 */
[----:B------:R-:W-:Y:S01]  /*bb40*/  ISETP.GT.U32.AND P5, PT, R2, R18, PT ;  /* 0x000000120200720c */ /* 0x000fe20003fa4070 */
[----:B------:R-:W-:Y:S01]  /*bb50*/  @!P1 IMAD.IADD R13, R13, 0x1, -R2 ;  /* 0x000000010d0d9824 */ /* 0x000fe200078e0a02 */
[----:B------:R2:W-:Y:S01]  /*bb60*/  STL [R1+0x570], R11 ;  /* 0x0005700b01007387 */ /* 0x0005e20000100800 */
[----:B-1----:R-:W-:Y:S01]  /*bb70*/  IABS R5, R4 ;  /* 0x0000000400057213 */ /* 0x002fe20000000000 */
[----:B------:R-:W-:Y:S01]  /*bb80*/  VIADD R36, R0, 0x18d ;  /* 0x0000018d00247836 */ /* 0x000fe20000000000 */
[----:B------:R-:W-:Y:S01]  /*bb90*/  IABS R7, R14 ;  /* 0x0000000e00077213 */ /* 0x000fe20000000000 */
[----:B------:R1:W-:Y:S01]  /*bba0*/  STL [R1+0x594], R3 ;  /* 0x0005940301007387 */ /* 0x0003e20000100800 */
[----:B------:R-:W-:Y:S01]  /*bbb0*/  ISETP.GT.U32.AND P1, PT, R2, R13, PT ;  /* 0x0000000d0200720c */ /* 0x000fe20003f24070 */
[----:B------:R-:W-:Y:S01]  /*bbc0*/  IMAD.HI.U32 R6, R9, R5, RZ ;  /* 0x0000000509067227 */ /* 0x000fe200078e00ff */
[----:B------:R-:W-:-:S02]  /*bbd0*/  ISETP.GE.AND P4, PT, R14, RZ, PT ;  /* 0x000000ff0e00720c */ /* 0x000fc40003f86270 */
[----:B------:R-:W-:Y:S01]  /*bbe0*/  IABS R29, R35 ;  /* 0x00000023001d7213 */ /* 0x000fe20000000000 */
[----:B--2---:R-:W-:Y:S01]  /*bbf0*/  IMAD.HI.U32 R11, R9, R10, RZ ;  /* 0x0000000a090b7227 */ /* 0x004fe200078e00ff */
[----:B------:R-:W-:-:S03]  /*bc00*/  IABS R30, R36 ;  /* 0x00000024001e7213 */ /* 0x000fc60000000000 */
[----:B------:R-:W-:Y:S02]  /*bc10*/  IMAD.MOV R6, RZ, RZ, -R6 ;  /* 0x000000ffff067224 */ /* 0x000fe400078e0a06 */
[----:B------:R-:W-:Y:S02]  /*bc20*/  IMAD.MOV R11, RZ, RZ, -R11 ;  /* 0x000000ffff0b7224 */ /* 0x000fe400078e0a0b */
[C---:B------:R-:W-:Y:S02]  /*bc30*/  IMAD R15, R2.reuse, R6, R5 ;  /* 0x00000006020f7224 */ /* 0x040fe400078e0205 */
[----:B------:R-:W-:Y:S02]  /*bc40*/  IMAD R10, R2, R11, R10 ;  /* 0x0000000b020a7224 */ /* 0x000fe400078e020a */
[----:B------:R-:W-:-:S04]  /*bc50*/  IMAD.HI.U32 R4, R9, R7, RZ ;  /* 0x0000000709047227 */ /* 0x000fc800078e00ff */
[--C-:B------:R-:W-:Y:S01]  /*bc60*/  @!P5 IMAD.IADD R18, R18, 0x1, -R2.reuse ;  /* 0x000000011212d824 */ /* 0x100fe200078e0a02 */
[C---:B------:R-:W-:Y:S01]  /*bc70*/  ISETP.GT.U32.AND P5, PT, R2.reuse, R15, PT ;  /* 0x0000000f0200720c */ /* 0x040fe20003fa4070 */
[----:B------:R-:W-:Y:S01]  /*bc80*/  @!P1 IMAD.IADD R13, R13, 0x1, -R2 ;  /* 0x000000010d0d9824 */ /* 0x000fe200078e0a02 */
[C---:B------:R-:W-:Y:S01]  /*bc90*/  ISETP.GT.U32.AND P1, PT, R2.reuse, R10, PT ;  /* 0x0000000a0200720c */ /* 0x040fe20003f24070 */
[----:B------:R-:W-:Y:S02]  /*bca0*/  IMAD.MOV R4, RZ, RZ, -R4 ;  /* 0x000000ffff047224 */ /* 0x000fe400078e0a04 */
[----:B------:R-:W-:Y:S02]  /*bcb0*/  IMAD.MOV.U32 R12, RZ, RZ, R18 ;  /* 0x000000ffff0c7224 */ /* 0x000fe400078e0012 */
[----:B------:R-:W-:Y:S01]  /*bcc0*/  IMAD R7, R2, R4, R7 ;  /* 0x0000000402077224 */ /* 0x000fe200078e0207 */
[C---:B------:R-:W-:Y:S01]  /*bcd0*/  IADD3 R4, PT, PT, R0.reuse, 0xf2, RZ ;  /* 0x000000f200047810 */ /* 0x040fe20007ffe0ff */
[----:B-1----:R-:W-:-:S02]  /*bce0*/  VIADD R3, R0, 0xef ;  /* 0x000000ef00037836 */ /* 0x002fc40000000000 */
[----:B------:R-:W-:Y:S01]  /*bcf0*/  @!P0 IMAD.MOV R12, RZ, RZ, -R12 ;  /* 0x000000ffff0c8224 */ /* 0x000fe200078e0a0c */
[----:B------:R-:W-:Y:S01]  /*bd00*/  ISETP.GT.U32.AND P0, PT, R2, R7, PT ;  /* 0x000000070200720c */ /* 0x000fe20003f04070 */
[--C-:B------:R-:W-:Y:S01]  /*bd10*/  @!P5 IMAD.IADD R15, R15, 0x1, -R2.reuse ;  /* 0x000000010f0fd824 */ /* 0x100fe200078e0a02 */
[----:B------:R-:W-:Y:S01]  /*bd20*/  IABS R6, R3 ;  /* 0x0000000300067213 */ /* 0x000fe20000000000 */
[----:B------:R-:W-:Y:S01]  /*bd30*/  @!P1 IMAD.IADD R10, R10, 0x1, -R2 ;  /* 0x000000010a0a9824 */ /* 0x000fe200078e0a02 */
[----:B------:R1:W-:Y:S01]  /*bd40*/  STL [R1+0x630], R12 ;  /* 0x0006300c01007387 */ /* 0x0003e20000100800 */
[----:B------:R-:W-:Y:S01]  /*bd50*/  VIADD R14, R0, 0xf0 ;  /* 0x000000f0000e7836 */ /* 0x000fe20000000000 */
[C---:B------:R-:W-:Y:S01]  /*bd60*/  ISETP.GT.U32.AND P5, PT, R2.reuse, R15, PT ;  /* 0x0000000f0200720c */ /* 0x040fe20003fa4070 */
[----:B------:R-:W-:Y:S01]  /*bd70*/  IMAD.HI.U32 R18, R9, R6, RZ ;  /* 0x0000000609127227 */ /* 0x000fe200078e00ff */
[----:B------:R-:W-:Y:S02]  /*bd80*/  ISETP.GT.U32.AND P1, PT, R2, R10, PT ;  /* 0x0000000a0200720c */ /* 0x000fe40003f24070 */
[----:B------:R-:W-:Y:S01]  /*bd90*/  IABS R17, R14 ;  /* 0x0000000e00117213 */ /* 0x000fe20000000000 */
[----:B------:R-:W-:Y:S01]  /*bda0*/  VIADD R5, R0, 0xf1 ;  /* 0x000000f100057836 */ /* 0x000fe20000000000 */
[----:B------:R-:W-:Y:S01]  /*bdb0*/  IABS R11, R4 ;  /* 0x00000004000b7213 */ /* 0x000fe20000000000 */
[----:B------:R-:W-:-:S02]  /*bdc0*/  IMAD.MOV R18, RZ, RZ, -R18 ;  /* 0x000000ffff127224 */ /* 0x000fc400078e0a12 */
[----:B-1----:R-:W-:Y:S01]  /*bdd0*/  IMAD.MOV.U32 R12, RZ, RZ, R13 ;  /* 0x000000ffff0c7224 */ /* 0x002fe200078e000d */
[----:B------:R-:W-:Y:S01]  /*bde0*/  IABS R16, R5 ;  /* 0x0000000500107213 */ /* 0x000fe20000000000 */
[----:B------:R-:W-:Y:S02]  /*bdf0*/  @!P0 IMAD.IADD R7, R7, 0x1, -R2 ;  /* 0x0000000107078824 */ /* 0x000fe400078e0a02 */
[----:B------:R-:W-:Y:S01]  /*be00*/  @!P2 IMAD.MOV R12, RZ, RZ, -R12 ;  /* 0x000000ffff0ca224 */ /* 0x000fe200078e0a0c */
[----:B------:R-:W-:Y:S01]  /*be10*/  ISETP.GE.AND P2, PT, R3, RZ, PT ;  /* 0x000000ff0300720c */ /* 0x000fe20003f46270 */
[C---:B------:R-:W-:Y:S01]  /*be20*/  IMAD R3, R2.reuse, R18, R6 ;  /* 0x0000001202037224 */ /* 0x040fe200078e0206 */
[----:B------:R-:W-:Y:S01]  /*be30*/  ISETP.GT.U32.AND P0, PT, R2, R7, PT ;  /* 0x000000070200720c */ /* 0x000fe20003f04070 */
[C---:B------:R-:W-:Y:S01]  /*be40*/  IMAD.HI.U32 R18, R9.reuse, R17, RZ ;  /* 0x0000001109127227 */ /* 0x040fe200078e00ff */
[----:B------:R-:W-:Y:S01]  /*be50*/  @!P1 IADD3 R10, PT, PT, R10, -R2, RZ ;  /* 0x800000020a0a9210 */ /* 0x000fe20007ffe0ff */
[----:B------:R1:W-:Y:S01]  /*be60*/  STL [R1+0x634], R12 ;  /* 0x0006340c01007387 */ /* 0x0003e20000100800 */
[----:B------:R-:W-:Y:S01]  /*be70*/  ISETP.GE.AND P1, PT, R14, RZ, PT ;  /* 0x000000ff0e00720c */ /* 0x000fe20003f26270 */
[----:B------:R-:W-:-:S04]  /*be80*/  IMAD.HI.U32 R6, R9, R16, RZ ;  /* 0x0000001009067227 */ /* 0x000fc800078e00ff */
[----:B------:R-:W-:Y:S01]  /*be90*/  @!P5 IMAD.IADD R15, R15, 0x1, -R2 ;  /* 0x000000010f0fd824 */ /* 0x000fe200078e0a02 */
[C---:B------:R-:W-:Y:S01]  /*bea0*/  ISETP.GT.U32.AND P5, PT, R2.reuse, R3, PT ;  /* 0x000000030200720c */ /* 0x040fe20003fa4070 */
[----:B------:R-:W-:Y:S02]  /*beb0*/  IMAD.MOV R18, RZ, RZ, -R18 ;  /* 0x000000ffff127224 */ /* 0x000fe400078e0a12 */
[----:B------:R-:W-:Y:S02]  /*bec0*/  IMAD.MOV R6, RZ, RZ, -R6 ;  /* 0x000000ffff067224 */ /* 0x000fe400078e0a06 */
[C---:B------:R-:W-:Y:S02]  /*bed0*/  IMAD R14, R2.reuse, R18, R17 ;  /* 0x00000012020e7224 */ /* 0x040fe400078e0211 */
[----:B-1----:R-:W-:Y:S02]  /*bee0*/  IMAD.MOV.U32 R12, RZ, RZ, R15 ;  /* 0x000000ffff0c7224 */ /* 0x002fe400078e000f */
[----:B------:R-:W-:-:S02]  /*bef0*/  IMAD R16, R2, R6, R16 ;  /* 0x0000000602107224 */ /* 0x000fc400078e0210 */
[----:B------:R-:W-:Y:S01]  /*bf00*/  @!P3 IMAD.MOV R12, RZ, RZ, -R12 ;  /* 0x000000ffff0cb224 */ /* 0x000fe200078e0a0c */
[----:B------:R-:W-:Y:S01]  /*bf10*/  ISETP.GT.U32.AND P3, PT, R2, R14, PT ;  /* 0x0000000e0200720c */ /* 0x000fe20003f64070 */
[----:B------:R-:W-:-:S03]  /*bf20*/  IMAD.HI.U32 R13, R9, R11, RZ ;  /* 0x0000000b090d7227 */ /* 0x000fc600078e00ff */
[----:B------:R1:W-:Y:S01]  /*bf30*/  STL [R1+0x61c], R12 ;  /* 0x00061c0c01007387 */ /* 0x0003e20000100800 */
[--C-:B------:R-:W-:Y:S01]  /*bf40*/  @!P0 IMAD.IADD R7, R7, 0x1, -R2.reuse ;  /* 0x0000000107078824 */ /* 0x100fe200078e0a02 */
[----:B------:R-:W-:Y:S01]  /*bf50*/  ISETP.GT.U32.AND P0, PT, R2, R16, PT ;  /* 0x000000100200720c */ /* 0x000fe20003f04070 */
[----:B------:R-:W-:Y:S02]  /*bf60*/  IMAD.MOV R13, RZ, RZ, -R13 ;  /* 0x000000ffff0d7224 */ /* 0x000fe400078e0a0d */
[----:B------:R-:W-:Y:S02]  /*bf70*/  @!P5 IMAD.IADD R3, R3, 0x1, -R2 ;  /* 0x000000010303d824 */ /* 0x000fe400078e0a02 */
[----:B------:R-:W-:Y:S02]  /*bf80*/  VIADD R6, R0, 0xf3 ;  /* 0x000000f300067836 */ /* 0x000fe40000000000 */
[C---:B------:R-:W-:Y:S01]  /*bf90*/  IMAD R11, R2.reuse, R13, R11 ;  /* 0x0000000d020b7224 */ /* 0x040fe200078e020b */
[----:B------:R-:W-:Y:S01]  /*bfa0*/  ISETP.GT.U32.AND P5, PT, R2, R3, PT ;  /* 0x000000030200720c */ /* 0x000fe20003fa4070 */
[----:B-1----:R-:W-:Y:S01]  /*bfb0*/  IMAD.MOV.U32 R12, RZ, RZ, R7 ;  /* 0x000000ffff0c7224 */ /* 0x002fe200078e0007 */
[----:B------:R-:W-:Y:S01]  /*bfc0*/  IABS R15, R6 ;  /* 0x00000006000f7213 */ /* 0x000fe20000000000 */
[----:B------:R-:W-:Y:S01]  /*bfd0*/  @!P6 IMAD.MOV R10, RZ, RZ, -R10 ;  /* 0x000000ffff0ae224 */ /* 0x000fe200078e0a0a */
[----:B------:R-:W-:Y:S01]  /*bfe0*/  @!P3 IADD3 R14, PT, PT, R14, -R2, RZ ;  /* 0x800000020e0eb210 */ /* 0x000fe20007ffe0ff */
[----:B------:R-:W-:Y:S01]  /*bff0*/  @!P4 IMAD.MOV R12, RZ, RZ, -R12 ;  /* 0x000000ffff0cc224 */ /* 0x000fe200078e0a0c */
[----:B------:R-:W-:Y:S01]  /*c000*/  ISETP.GE.AND P6, PT, R5, RZ, PT ;  /* 0x000000ff0500720c */ /* 0x000fe20003fc6270 */
[----:B------:R-:W-:Y:S01]  /*c010*/  VIADD R5, R0, 0xf4 ;  /* 0x000000f400057836 */ /* 0x000fe20000000000 */
[----:B------:R-:W-:Y:S01]  /*c020*/  ISETP.GT.U32.AND P4, PT, R2, R11, PT ;  /* 0x0000000b0200720c */ /* 0x000fe20003f84070 */
[----:B------:R-:W-:Y:S01]  /*c030*/  @!P0 IMAD.IADD R16, R16, 0x1, -R2 ;  /* 0x0000000110108824 */ /* 0x000fe200078e0a02 */
[----:B------:R-:W-:Y:S01]  /*c040*/  ISETP.GT.U32.AND P0, PT, R2, R14, PT ;  /* 0x0000000e0200720c */ /* 0x000fe20003f04070 */
[----:B------:R-:W-:Y:S01]  /*c050*/  IMAD.HI.U32 R7, R9, R15, RZ ;  /* 0x0000000f09077227 */ /* 0x000fe200078e00ff */
[----:B------:R1:W-:Y:S01]  /*c060*/  STL [R1+0x624], R10 ;  /* 0x0006240a01007387 */ /* 0x0003e20000100800 */
[----:B------:R-:W-:-:S02]  /*c070*/  ISETP.GE.AND P3, PT, R6, RZ, PT ;  /* 0x000000ff0600720c */ /* 0x000fc40003f66270 */
[----:B------:R-:W-:Y:S01]  /*c080*/  IMAD.MOV R7, RZ, RZ, -R7 ;  /* 0x000000ffff077224 */ /* 0x000fe200078e0a07 */
[----:B------:R2:W-:Y:S01]  /*c090*/  STL [R1+0x628], R12 ;  /* 0x0006280c01007387 */ /* 0x0005e20000100800 */
[--C-:B------:R-:W-:Y:S01]  /*c0a0*/  @!P5 IMAD.IADD R3, R3, 0x1, -R2.reuse ;  /* 0x000000010303d824 */ /* 0x100fe200078e0a02 */
[----:B------:R-:W-:Y:S01]  /*c0b0*/  ISETP.GE.AND P5, PT, R4, RZ, PT ;  /* 0x000000ff0400720c */ /* 0x000fe20003fa6270 */
[----:B------:R-:W-:Y:S02]  /*c0c0*/  IMAD R15, R2, R7, R15 ;  /* 0x00000007020f7224 */ /* 0x000fe400078e020f */
[--C-:B------:R-:W-:Y:S01]  /*c0d0*/  @!P4 IMAD.IADD R11, R11, 0x1, -R2.reuse ;  /* 0x000000010b0bc824 */ /* 0x100fe200078e0a02 */
[----:B-1----:R-:W-:Y:S01]  /*c0e0*/  IABS R10, R5 ;  /* 0x00000005000a7213 */ /* 0x002fe20000000000 */
[----:B------:R-:W-:Y:S01]  /*c0f0*/  @!P0 IMAD.IADD R14, R14, 0x1, -R2 ;  /* 0x000000010e0e8824 */ /* 0x000fe200078e0a02 */
[----:B------:R-:W-:Y:S01]  /*c100*/  ISETP.GT.U32.AND P4, PT, R2, R16, PT ;  /* 0x000000100200720c */ /* 0x000fe20003f84070 */
[----:B------:R-:W-:Y:S01]  /*c110*/  VIADD R13, R0, 0xf7 ;  /* 0x000000f7000d7836 */ /* 0x000fe20000000000 */
[----:B------:R-:W-:Y:S01]  /*c120*/  ISETP.GT.U32.AND P0, PT, R2, R15, PT ;  /* 0x0000000f0200720c */ /* 0x000fe20003f04070 */
[----:B------:R-:W-:-:S03]  /*c130*/  IMAD.HI.U32 R6, R9, R10, RZ ;  /* 0x0000000a09067227 */ /* 0x000fc600078e00ff */
[----:B------:R-:W-:Y:S01]  /*c140*/  IABS R17, R13 ;  /* 0x0000000d00117213 */ /* 0x000fe20000000000 */
[----:B--2---:R-:W-:Y:S02]  /*c150*/  IMAD.MOV.U32 R12, RZ, RZ, R3 ;  /* 0x000000ffff0c7224 */ /* 0x004fe400078e0003 */
[----:B------:R-:W-:Y:S02]  /*c160*/  VIADD R3, R0, 0xf6 ;  /* 0x000000f600037836 */ /* 0x000fe40000000000 */
[----:B------:R-:W-:Y:S02]  /*c170*/  IMAD.MOV R6, RZ, RZ, -R6 ;  /* 0x000000ffff067224 */ /* 0x000fe400078e0a06 */
[----:B------:R-:W-:Y:S01]  /*c180*/  @!P2 IMAD.MOV R12, RZ, RZ, -R12 ;  /* 0x000000ffff0ca224 */ /* 0x000fe200078e0a0c */
[C---:B------:R-:W-:Y:S01]  /*c190*/  ISETP.GT.U32.AND P2, PT, R2.reuse, R11, PT ;  /* 0x0000000b0200720c */ /* 0x040fe20003f44070 */
[----:B------:R-:W-:Y:S01]  /*c1a0*/  IMAD R10, R2, R6, R10 ;  /* 0x00000006020a7224 */ /* 0x000fe200078e020a */
[----:B------:R-:W-:Y:S01]  /*c1b0*/  IABS R6, R3 ;  /* 0x0000000300067213 */ /* 0x000fe20000000000 */
[--C-:B------:R-:W-:Y:S01]  /*c1c0*/  @!P4 IMAD.IADD R16, R16, 0x1, -R2.reuse ;  /* 0x000000011010c824 */ /* 0x100fe200078e0a02 */
[----:B------:R1:W-:Y:S01]  /*c1d0*/  STL [R1+0x62c], R12 ;  /* 0x00062c0c01007387 */ /* 0x0003e20000100800 */
[----:B------:R-:W-:Y:S01]  /*c1e0*/  @!P0 IMAD.IADD R15, R15, 0x1, -R2 ;  /* 0x000000010f0f8824 */ /* 0x000fe200078e0a02 */
[----:B------:R-:W-:Y:S01]  /*c1f0*/  ISETP.GT.U32.AND P4, PT, R2, R10, PT ;  /* 0x0000000a0200720c */ /* 0x000fe20003f84070 */
[----:B------:R-:W-:-:S04]  /*c200*/  IMAD.HI.U32 R18, R9, R6, RZ ;  /* 0x0000000609127227 */ /* 0x000fc800078e00ff */
[----:B------:R-:W-:Y:S02]  /*c210*/  VIADD R4, R0, 0xf5 ;  /* 0x000000f500047836 */ /* 0x000fe40000000000 */
[----:B------:R-:W-:Y:S01]  /*c220*/  @!P2 IADD3 R11, PT, PT, R11, -R2, RZ ;  /* 0x800000020b0ba210 */ /* 0x000fe20007ffe0ff */
[----:B-1----:R-:W-:Y:S01]  /*c230*/  IMAD.MOV.U32 R12, RZ, RZ, R14 ;  /* 0x000000ffff0c7224 */ /* 0x002fe200078e000e */
[----:B------:R-:W-:Y:S01]  /*c240*/  ISETP.GE.AND P2, PT, R5, RZ, PT ;  /* 0x000000ff0500720c */ /* 0x000fe20003f46270 */
[----:B------:R-:W-:Y:S01]  /*c250*/  IMAD.MOV R14, RZ, RZ, -R18 ;  /* 0x000000ffff0e7224 */ /* 0x000fe200078e0a12 */
[----:B------:R-:W-:Y:S01]  /*c260*/  @!P5 IADD3 R11, PT, PT, -R11, RZ, RZ ;  /* 0x000000ff0b0bd210 */ /* 0x000fe20007ffe1ff */
[----:B------:R-:W-:Y:S01]  /*c270*/  @!P1 IMAD.MOV R12, RZ, RZ, -R12 ;  /* 0x000000ffff0c9224 */ /* 0x000fe200078e0a0c */
[C---:B------:R-:W-:Y:S01]  /*c280*/  ISETP.GT.U32.AND P1, PT, R2.reuse, R15, PT ;  /* 0x0000000f0200720c */ /* 0x040fe20003f24070 */
[----:B------:R-:W-:Y:S01]  /*c290*/  IMAD R6, R2, R14, R6 ;  /* 0x0000000e02067224 */ /* 0x000fe200078e0206 */
[----:B------:R-:W-:Y:S01]  /*c2a0*/  IABS R7, R4 ;  /* 0x0000000400077213 */ /* 0x000fe20000000000 */
[----:B------:R-:W-:Y:S01]  /*c2b0*/  @!P4 IMAD.IADD R10, R10, 0x1, -R2 ;  /* 0x000000010a0ac824 */ /* 0x000fe200078e0a02 */
[----:B------:R1:W-:Y:S01]  /*c2c0*/  STL [R1+0x620], R12 ;  /* 0x0006200c01007387 */ /* 0x0003e20000100800 */
[----:B------:R-:W-:Y:S01]  /*c2d0*/  IMAD.MOV.U32 R5, RZ, RZ, R17 ;  /* 0x000000ffff057224 */ /* 0x000fe200078e0011 */
[----:B------:R-:W-:Y:S01]  /*c2e0*/  ISETP.GT.U32.AND P5, PT, R2, R6, PT ;  /* 0x000000060200720c */ /* 0x000fe20003fa4070 */
[----:B------:R-:W-:Y:S01]  /*c2f0*/  IMAD.HI.U32 R17, R9, R7, RZ ;  /* 0x0000000709117227 */ /* 0x000fe200078e00ff */
[----:B------:R-:W-:-:S02]  /*c300*/  ISETP.GE.AND P0, PT, R4, RZ, PT ;  /* 0x000000ff0400720c */ /* 0x000fc40003f06270 */
[----:B------:R-:W-:Y:S01]  /*c310*/  ISETP.GT.U32.AND P4, PT, R2, R10, PT ;  /* 0x0000000a0200720c */ /* 0x000fe20003f84070 */
[----:B------:R-:W-:-:S04]  /*c320*/  IMAD.HI.U32 R4, R9, R5, RZ ;  /* 0x0000000509047227 */ /* 0x000fc800078e00ff */
[----:B-1----:R-:W-:Y:S02]  /*c330*/  IMAD.MOV.U32 R12, RZ, RZ, R16 ;  /* 0x000000ffff0c7224 */ /* 0x002fe400078e0010 */
[----:B------:R-:W-:Y:S01]  /*c340*/  @!P1 IMAD.IADD R15, R15, 0x1, -R2 ;  /* 0x000000010f0f9824 */ /* 0x000fe200078e0a02 */
[----:B------:R-:W-:Y:S01]  /*c350*/  ISETP.GE.AND P1, PT, R3, RZ, PT ;  /* 0x000000ff0300720c */ /* 0x000fe20003f26270 */
[----:B------:R-:W-:Y:S02]  /*c360*/  @!P6 IMAD.MOV R12, RZ, RZ, -R12 ;  /* 0x000000ffff0ce224 */ /* 0x000fe400078e0a0c */
[----:B------:R-:W-:Y:S02]  /*c370*/  IMAD.MOV R17, RZ, RZ, -R17 ;  /* 0x000000ffff117224 */ /* 0x000fe400078e0a11 */
[----:B------:R-:W-:Y:S01]  /*c380*/  IMAD.MOV R4, RZ, RZ, -R4 ;  /* 0x000000ffff047224 */ /* 0x000fe200078e0a04 */
[----:B------:R1:W-:Y:S01]  /*c390*/  STL [R1+0x610], R12 ;  /* 0x0006100c01007387 */ /* 0x0003e20000100800 */
[----:B------:R-:W-:-:S02]  /*c3a0*/  @!P5 IMAD.IADD R6, R6, 0x1, -R2 ;  /* 0x000000010606d824 */ /* 0x000fc400078e0a02 */
[C---:B------:R-:W-:Y:S01]  /*c3b0*/  IMAD R7, R2.reuse, R17, R7 ;  /* 0x0000001102077224 */ /* 0x040fe200078e0207 */
[----:B------:R2:W-:Y:S01]  /*c3c0*/  STL [R1+0x614], R11 ;  /* 0x0006140b01007387 */ /* 0x0005e20000100800 */
[----:B------:R-:W-:Y:S02]  /*c3d0*/  IMAD R5, R2, R4, R5 ;  /* 0x0000000402057224 */ /* 0x000fe400078e0205 */
[----:B------:R-:W-:Y:S01]  /*c3e0*/  @!P4 IMAD.IADD R10, R10, 0x1, -R2 ;  /* 0x000000010a0ac824 */ /* 0x000fe200078e0a02 */
[----:B------:R-:W-:Y:S01]  /*c3f0*/  ISETP.GT.U32.AND P6, PT, R2, R7, PT ;  /* 0x000000070200720c */ /* 0x000fe20003fc4070 */
[----:B------:R-:W-:Y:S01]  /*c400*/  VIADD R18, R0, 0xf8 ;  /* 0x000000f800127836 */ /* 0x000fe20000000000 */
[----:B------:R-:W-:Y:S01]  /*c410*/  ISETP.GT.U32.AND P4, PT, R2, R5, PT ;  /* 0x000000050200720c */ /* 0x000fe20003f84070 */
[----:B-1----:R-:W-:Y:S02]  /*c420*/  IMAD.MOV.U32 R12, RZ, RZ, R15 ;  /* 0x000000ffff0c7224 */ /* 0x002fe400078e000f */
[----:B------:R-:W-:Y:S01]  /*c430*/  @!P2 IMAD.MOV R10, RZ, RZ, -R10 ;  /* 0x000000ffff0aa224 */ /* 0x000fe200078e0a0a */
[----:B------:R-:W-:Y:S01]  /*c440*/  IABS R4, R18 ;  /* 0x0000001200047213 */ /* 0x000fe20000000000 */
[----:B--2---:R-:W-:-:S02]  /*c450*/  VIADD R11, R0, 0xf9 ;  /* 0x000000f9000b7836 */ /* 0x004fc40000000000 */
[----:B------:R-:W-:Y:S01]  /*c460*/  @!P3 IMAD.MOV R12, RZ, RZ, -R12 ;  /* 0x000000ffff0cb224 */ /* 0x000fe200078e0a0c */
[C---:B------:R-:W-:Y:S01]  /*c470*/  ISETP.GT.U32.AND P3, PT, R2.reuse, R6, PT ;  /* 0x000000060200720c */ /* 0x040fe20003f64070 */
[----:B------:R-:W-:Y:S01]  /*c480*/  IMAD.HI.U32 R14, R9, R4, RZ ;  /* 0x00000004090e7227 */ /* 0x000fe200078e00ff */
[----:B------:R-:W-:Y:S02]  /*c490*/  IABS R3, R11 ;  /* 0x0000000b00037213 */ /* 0x000fe40000000000 */
[----:B------:R-:W-:Y:S01]  /*c4a0*/  STL [R1+0x618], R12 ;  /* 0x0006180c01007387 */ /* 0x000fe20000100800 */
[----:B------:R-:W-:Y:S01]  /*c4b0*/  @!P6 IMAD.IADD R7, R7, 0x1, -R2 ;  /* 0x000000010707e824 */ /* 0x000fe200078e0a02 */
[----:B------:R-:W-:Y:S01]  /*c4c0*/  ISETP.GE.AND P6, PT, R13, RZ, PT ;  /* 0x000000ff0d00720c */ /* 0x000fe20003fc6270 */
[----:B------:R-:W-:Y:S01]  /*c4d0*/  IMAD.HI.U32 R16, R9, R3, RZ ;  /* 0x0000000309107227 */ /* 0x000fe200078e00ff */
[----:B------:R-:W-:Y:S02]  /*c4e0*/  STL [R1+0x60c], R10 ;  /* 0x00060c0a01007387 */ /* 0x000fe40000100800 */
[----:B------:R-:W-:Y:S01]  /*c4f0*/  ISETP.GT.U32.AND P5, PT, R2, R7, PT ;  /* 0x000000070200720c */ /* 0x000fe20003fa4070 */
[----:B------:R-:W-:-:S02]  /*c500*/  IMAD.MOV R16, RZ, RZ, -R16 ;  /* 0x000000ffff107224 */ /* 0x000fc400078e0a10 */
[--C-:B------:R-:W-:Y:S02]  /*c510*/  @!P3 IMAD.IADD R6, R6, 0x1, -R2.reuse ;  /* 0x000000010606b824 */ /* 0x100fe400078e0a02 */
[C---:B------:R-:W-:Y:S02]  /*c520*/  IMAD R3, R2.reuse, R16, R3 ;  /* 0x0000001002037224 */ /* 0x040fe400078e0203 */
[----:B------:R-:W-:Y:S02]  /*c530*/  @!P4 IMAD.IADD R5, R5, 0x1, -R2 ;  /* 0x000000010505c824 */ /* 0x000fe400078e0a02 */
[----:B------:R-:W-:Y:S01]  /*c540*/  IMAD.MOV R14, RZ, RZ, -R14 ;  /* 0x000000ffff0e7224 */ /* 0x000fe200078e0a0e */
[----:B------:R-:W-:Y:S01]  /*c550*/  ISETP.GT.U32.AND P3, PT, R2, R3, PT ;  /* 0x000000030200720c */ /* 0x000fe20003f64070 */
[----:B------:R-:W-:Y:S01]  /*c560*/  VIADD R13, R0, 0xfa ;  /* 0x000000fa000d7836 */ /* 0x000fe20000000000 */
[C---:B------:R-:W-:Y:S01]  /*c570*/  ISETP.GT.U32.AND P4, PT, R2.reuse, R5, PT ;  /* 0x000000050200720c */ /* 0x040fe20003f84070 */
[----:B------:R-:W-:Y:S01]  /*c580*/  IMAD R4, R2, R14, R4 ;  /* 0x0000000e02047224 */ /* 0x000fe200078e0204 */
[C---:B------:R-:W-:Y:S01]  /*c590*/  IADD3 R14, PT, PT, R0.reuse, 0xfb, RZ ;  /* 0x000000fb000e7810 */ /* 0x040fe20007ffe0ff */
[----:B------:R-:W-:Y:S01]  /*c5a0*/  @!P5 IMAD.IADD R7, R7, 0x1, -R2 ;  /* 0x000000010707d824 */ /* 0x000fe200078e0a02 */
[----:B------:R-:W-:Y:S01]  /*c5b0*/  IABS R15, R13 ;  /* 0x0000000d000f7213 */ /* 0x000fe20000000000 */
[----:B------:R-:W-:Y:S01]  /*c5c0*/  VIADD R16, R0, 0xfc ;  /* 0x000000fc00107836 */ /* 0x000fe20000000000 */
[----:B------:R-:W-:Y:S01]  /*c5d0*/  IABS R17, R14 ;  /* 0x0000000e00117213 */ /* 0x000fe20000000000 */
[----:B------:R-:W-:Y:S01]  /*c5e0*/  @!P0 IMAD.MOV R7, RZ, RZ, -R7 ;  /* 0x000000ffff078224 */ /* 0x000fe200078e0a07 */
[----:B------:R-:W-:Y:S01]  /*c5f0*/  ISETP.GT.U32.AND P5, PT, R2, R4, PT ;  /* 0x000000040200720c */ /* 0x000fe20003fa4070 */
[----:B------:R-:W-:-:S03]  /*c600*/  IMAD.HI.U32 R19, R9, R15, RZ ;  /* 0x0000000f09137227 */ /* 0x000fc600078e00ff */
[----:B------:R-:W-:Y:S01]  /*c610*/  STL [R1+0x604], R7 ;  /* 0x0006040701007387 */ /* 0x000fe20000100800 */
[----:B------:R-:W-:Y:S02]  /*c620*/  @!P3 IMAD.IADD R3, R3, 0x1, -R2 ;  /* 0x000000010303b824 */ /* 0x000fe400078e0a02 */
[----:B------:R-:W-:-:S03]  /*c630*/  IMAD.HI.U32 R20, R9, R17, RZ ;  /* 0x0000001109147227 */ /* 0x000fc600078e00ff */
[----:B------:R-:W-:Y:S01]  /*c640*/  ISETP.GT.U32.AND P3, PT, R2, R3, PT ;  /* 0x000000030200720c */ /* 0x000fe20003f64070 */
[----:B------:R-:W-:Y:S01]  /*c650*/  @!P4 IMAD.IADD R5, R5, 0x1, -R2 ;  /* 0x000000010505c824 */ /* 0x000fe200078e0a02 */
[----:B------:R-:W-:Y:S01]  /*c660*/  ISETP.GE.AND P4, PT, R18, RZ, PT ;  /* 0x000000ff1200720c */ /* 0x000fe20003f86270 */
[----:B------:R-:W-:Y:S01]  /*c670*/  IMAD.MOV R18, RZ, RZ, -R19 ;  /* 0x000000ffff127224 */ /* 0x000fe200078e0a13 */
[----:B------:R-:W-:Y:S01]  /*c680*/  IABS R19, R16 ;  /* 0x0000001000137213 */ /* 0x000fe20000000000 */
[----:B------:R-:W-:Y:S01]  /*c690*/  IMAD.MOV R20, RZ, RZ, -R20 ;  /* 0x000000ffff147224 */ /* 0x000fe200078e0a14 */
[----:B------:R-:W-:Y:S01]  /*c6a0*/  @!P6 IADD3 R5, PT, PT, -R5, RZ, RZ ;  /* 0x000000ff0505e210 */ /* 0x000fe20007ffe1ff */
[----:B------:R-:W-:Y:S01]  /*c6b0*/  IMAD R15, R2, R18, R15 ;  /* 0x00000012020f7224 */ /* 0x000fe200078e020f */
[----:B------:R-:W-:Y:S01]  /*c6c0*/  ISETP.GE.AND P6, PT, R14, RZ, PT ;  /* 0x000000ff0e00720c */ /* 0x000fe20003fc6270 */
[C---:B------:R-:W-:Y:S02]  /*c6d0*/  IMAD R17, R2.reuse, R20, R17 ;  /* 0x0000001402117224 */ /* 0x040fe400078e0211 */
[----:B------:R-:W-:Y:S01]  /*c6e0*/  @!P1 IMAD.MOV R6, RZ, RZ, -R6 ;  /* 0x000000ffff069224 */ /* 0x000fe200078e0a06 */
[C---:B------:R-:W-:Y:S01]  /*c6f0*/  ISETP.GT.U32.AND P0, PT, R2.reuse, R15, PT ;  /* 0x0000000f0200720c */ /* 0x040fe20003f04070 */
[--C-:B------:R-:W-:Y:S01]  /*c700*/  @!P3 IMAD.IADD R3, R3, 0x1, -R2.reuse ;  /* 0x000000010303b824 */ /* 0x100fe200078e0a02 */
[----:B------:R-:W-:Y:S01]  /*c710*/  ISETP.GT.U32.AND P3, PT, R2, R17, PT ;  /* 0x000000110200720c */ /* 0x000fe20003f64070 */
[----:B------:R-:W-:Y:S01]  /*c720*/  @!P5 IMAD.IADD R4, R4, 0x1, -R2 ;  /* 0x000000010404d824 */ /* 0x000fe200078e0a02 */
[----:B------:R-:W-:Y:S01]  /*c730*/  ISETP.GE.AND P5, PT, R11, RZ, PT ;  /* 0x000000ff0b00720c */ /* 0x000fe20003fa6270 */
[----:B------:R1:W-:Y:S01]  /*c740*/  STL [R1+0x600], R6 ;  /* 0x0006000601007387 */ /* 0x0003e20000100800 */
[----:B------:R-:W-:Y:S01]  /*c750*/  IMAD.MOV.U32 R11, RZ, RZ, R3 ;  /* 0x000000ffff0b7224 */ /* 0x000fe200078e0003 */
[----:B------:R-:W-:Y:S01]  /*c760*/  ISETP.GE.AND P1, PT, R13, RZ, PT ;  /* 0x000000ff0d00720c */ /* 0x000fe20003f26270 */
[----:B------:R-:W-:Y:S01]  /*c770*/  VIADD R18, R0, 0x10c ;  /* 0x0000010c00127836 */ /* 0x000fe20000000000 */
[----:B------:R-:W-:Y:S01]  /*c780*/  ISETP.GT.U32.AND P2, PT, R2, R4, PT ;  /* 0x000000040200720c */ /* 0x000fe20003f44070 */
[----:B------:R2:W-:Y:S01]  /*c790*/  STL [R1+0x608], R5 ;  /* 0x0006080501007387 */ /* 0x0005e20000100800 */
[C---:B------:R-:W-:Y:S01]  /*c7a0*/  IADD3 R13, PT, PT, R0.reuse, 0xff, RZ ;  /* 0x000000ff000d7810 */ /* 0x040fe20007ffe0ff */
[----:B------:R-:W-:-:S02]  /*c7b0*/  VIADD R39, R0, 0x18c ;  /* 0x0000018c00277836 */ /* 0x000fc40000000000 */
[----:B------:R-:W-:Y:S02]  /*c7c0*/  @!P0 IMAD.IADD R15, R15, 0x1, -R2 ;  /* 0x000000010f0f8824 */ /* 0x000fe400078e0a02 */
[----:B-1----:R-:W-:Y:S01]  /*c7d0*/  IMAD.HI.U32 R6, R9, R19, RZ ;  /* 0x0000001309067227 */ /* 0x002fe200078e00ff */
[----:B------:R-:W-:Y:S02]  /*c7e0*/  IABS R28, R39 ;  /* 0x00000027001c7213 */ /* 0x000fe40000000000 */
[----:B------:R-:W-:Y:S01]  /*c7f0*/  ISETP.GT.U32.AND P0, PT, R2, R15, PT ;  /* 0x0000000f0200720c */ /* 0x000fe20003f04070 */
[----:B------:R-:W-:Y:S02]  /*c800*/  IMAD.MOV R6, RZ, RZ, -R6 ;  /* 0x000000ffff067224 */ /* 0x000fe400078e0a06 */
[----:B--2---:R-:W-:Y:S02]  /*c810*/  VIADD R5, R0, 0xfd ;  /* 0x000000fd00057836 */ /* 0x004fe40000000000 */
[----:B------:R-:W-:-:S02]  /*c820*/  IMAD R7, R2, R6, R19 ;  /* 0x0000000602077224 */ /* 0x000fc400078e0213 */
[--C-:B------:R-:W-:Y:S01]  /*c830*/  @!P3 IMAD.IADD R17, R17, 0x1, -R2.reuse ;  /* 0x000000011111b824 */ /* 0x100fe200078e0a02 */
[----:B------:R-:W-:Y:S01]  /*c840*/  IABS R10, R5 ;  /* 0x00000005000a7213 */ /* 0x000fe20000000000 */
[----:B------:R-:W-:Y:S01]  /*c850*/  @!P5 IMAD.MOV R11, RZ, RZ, -R11 ;  /* 0x000000ffff0bd224 */ /* 0x000fe200078e0a0b */
[----:B------:R-:W-:Y:S01]  /*c860*/  ISETP.GT.U32.AND P5, PT, R2, R7, PT ;  /* 0x000000070200720c */ /* 0x000fe20003fa4070 */
[----:B------:R-:W-:Y:S01]  /*c870*/  @!P2 IMAD.IADD R4, R4, 0x1, -R2 ;  /* 0x000000010404a824 */ /* 0x000fe200078e0a02 */
[----:B------:R-:W-:Y:S01]  /*c880*/  ISETP.GT.U32.AND P3, PT, R2, R17, PT ;  /* 0x000000110200720c */ /* 0x000fe20003f64070 */
[----:B------:R-:W-:Y:S01]  /*c890*/  IMAD.HI.U32 R3, R9, R10, RZ ;  /* 0x0000000a09037227 */ /* 0x000fe200078e00ff */
[----:B------:R-:W-:-:S03]  /*c8a0*/  ISETP.GE.AND P2, PT, R16, RZ, PT ;  /* 0x000000ff1000720c */ /* 0x000fc60003f46270 */
[----:B------:R-:W-:Y:S02]  /*c8b0*/  IMAD.MOV.U32 R12, RZ, RZ, R4 ;  /* 0x000000ffff0c7224 */ /* 0x000fe400078e0004 */
[----:B------:R-:W-:Y:S02]  /*c8c0*/  IMAD.MOV R3, RZ, RZ, -R3 ;  /* 0x000000ffff037224 */ /* 0x000fe400078e0a03 */
[----:B------:R-:W-:Y:S02]  /*c8d0*/  VIADD R4, R0, 0xfe ;  /* 0x000000fe00047836 */ /* 0x000fe40000000000 */
[----:B------:R-:W-:Y:S01]  /*c8e0*/  @!P4 IMAD.MOV R12, RZ, RZ, -R12 ;  /* 0x000000ffff0cc224 */ /* 0x000fe200078e0a0c */
[----:B------:R-:W-:Y:S01]  /*c8f0*/  ISETP.GE.AND P4, PT, R5, RZ, PT ;  /* 0x000000ff0500720c */ /* 0x000fe20003f86270 */
[----:B------:R-:W-:Y:S01]  /*c900*/  IMAD R10, R2, R3, R10 ;  /* 0x00000003020a7224 */ /* 0x000fe200078e020a */
[----:B------:R-:W-:Y:S01]  /*c910*/  IABS R6, R4 ;  /* 0x0000000400067213 */ /* 0x000fe20000000000 */
[--C-:B------:R-:W-:Y:S01]  /*c920*/  @!P5 IMAD.IADD R7, R7, 0x1, -R2.reuse ;  /* 0x000000010707d824 */ /* 0x100fe200078e0a02 */
[----:B------:R1:W-:Y:S01]  /*c930*/  STL [R1+0x5bc], R12 ;  /* 0x0005bc0c01007387 */ /* 0x0003e20000100800 */
[--C-:B------:R-:W-:Y:S01]  /*c940*/  @!P0 IMAD.IADD R15, R15, 0x1, -R2.reuse ;  /* 0x000000010f0f8824 */ /* 0x100fe200078e0a02 */
[----:B------:R-:W-:Y:S01]  /*c950*/  ISETP.GE.AND P0, PT, R4, RZ, PT ;  /* 0x000000ff0400720c */ /* 0x000fe20003f06270 */
[----:B------:R-:W-:Y:S01]  /*c960*/  @!P3 IMAD.IADD R17, R17, 0x1, -R2 ;  /* 0x000000011111b824 */ /* 0x000fe200078e0a02 */
[C---:B------:R-:W-:Y:S01]  /*c970*/  ISETP.GT.U32.AND P3, PT, R2.reuse, R10, PT ;  /* 0x0000000a0200720c */ /* 0x040fe20003f64070 */
[----:B------:R2:W-:Y:S01]  /*c980*/  STL [R1+0x5fc], R11 ;  /* 0x0005fc0b01007387 */ /* 0x0005e20000100800 */
[----:B------:R-:W-:Y:S01]  /*c990*/  ISETP.GT.U32.AND P5, PT, R2, R7, PT ;  /* 0x000000070200720c */ /* 0x000fe20003fa4070 */
[C---:B------:R-:W-:Y:S01]  /*c9a0*/  VIADD R4, R0.reuse, 0x100 ;  /* 0x0000010000047836 */ /* 0x040fe20000000000 */
[----:B------:R-:W-:Y:S01]  /*c9b0*/  IABS R5, R13 ;  /* 0x0000000d00057213 */ /* 0x000fe20000000000 */
[----:B------:R-:W-:-:S02]  /*c9c0*/  VIADD R34, R0, 0x18e ;  /* 0x0000018e00227836 */ /* 0x000fc40000000000 */
[----:B-1----:R-:W-:Y:S01]  /*c9d0*/  IMAD.MOV.U32 R12, RZ, RZ, R15 ;  /* 0x000000ffff0c7224 */ /* 0x002fe200078e000f */
[----:B------:R-:W-:Y:S01]  /*c9e0*/  IABS R3, R4 ;  /* 0x0000000400037213 */ /* 0x000fe20000000000 */
[----:B------:R-:W-:-:S04]  /*c9f0*/  IMAD.HI.U32 R14, R9, R5, RZ ;  /* 0x00000005090e7227 */ /* 0x000fc800078e00ff */
[----:B--2---:R-:W-:Y:S02]  /*ca00*/  IMAD.HI.U32 R11, R9, R6, RZ ;  /* 0x00000006090b7227 */ /* 0x004fe400078e00ff */
[----:B------:R-:W-:Y:S02]  /*ca10*/  @!P5 IADD3 R7, PT, PT, R7, -R2, RZ ;  /* 0x800000020707d210 */ /* 0x000fe40007ffe0ff */
[----:B------:R-:W-:Y:S02]  /*ca20*/  IMAD.MOV R11, RZ, RZ, -R11 ;  /* 0x000000ffff0b7224 */ /* 0x000fe400078e0a0b */
[----:B------:R-:W-:Y:S01]  /*ca30*/  @!P1 IMAD.MOV R12, RZ, RZ, -R12 ;  /* 0x000000ffff0c9224 */ /* 0x000fe200078e0a0c */
[----:B------:R-:W-:Y:S01]  /*ca40*/  ISETP.GE.AND P1, PT, R13, RZ, PT ;  /* 0x000000ff0d00720c */ /* 0x000fe20003f26270 */
[----:B------:R-:W-:Y:S02]  /*ca50*/  IMAD R6, R2, R11, R6 ;  /* 0x0000000b02067224 */ /* 0x000fe400078e0206 */
[----:B------:R-:W-:Y:S01]  /*ca60*/  @!P3 IMAD.IADD R10, R10, 0x1, -R2 ;  /* 0x000000010a0ab824 */ /* 0x000fe200078e0a02 */
[----:B------:R1:W-:Y:S01]  /*ca70*/  STL [R1+0x5d4], R12 ;  /* 0x0005d40c01007387 */ /* 0x0003e20000100800 */
[----:B------:R-:W-:Y:S01]  /*ca80*/  IMAD.MOV R14, RZ, RZ, -R14 ;  /* 0x000000ffff0e7224 */ /* 0x000fe200078e0a0e */
[C---:B------:R-:W-:Y:S01]  /*ca90*/  ISETP.GT.U32.AND P5, PT, R2.reuse, R6, PT ;  /* 0x000000060200720c */ /* 0x040fe20003fa4070 */
[----:B------:R-:W-:Y:S01]  /*caa0*/  IMAD.MOV.U32 R11, RZ, RZ, R7 ;  /* 0x000000ffff0b7224 */ /* 0x000fe200078e0007 */
[C---:B------:R-:W-:Y:S01]  /*cab0*/  ISETP.GT.U32.AND P3, PT, R2.reuse, R10, PT ;  /* 0x0000000a0200720c */ /* 0x040fe20003f64070 */
[----:B------:R-:W-:-:S02]  /*cac0*/  IMAD R5, R2, R14, R5 ;  /* 0x0000000e02057224 */ /* 0x000fc400078e0205 */
[----:B------:R-:W-:Y:S02]  /*cad0*/  @!P2 IMAD.MOV R11, RZ, RZ, -R11 ;  /* 0x000000ffff0ba224 */ /* 0x000fe400078e0a0b */
[----:B------:R-:W-:Y:S01]  /*cae0*/  VIADD R7, R0, 0x102 ;  /* 0x0000010200077836 */ /* 0x000fe20000000000 */
[----:B------:R-:W-:Y:S01]  /*caf0*/  ISETP.GT.U32.AND P2, PT, R2, R5, PT ;  /* 0x000000050200720c */ /* 0x000fe20003f44070 */
[----:B-1----:R-:W-:Y:S02]  /*cb00*/  IMAD.MOV.U32 R12, RZ, RZ, R17 ;  /* 0x000000ffff0c7224 */ /* 0x002fe400078e0011 */
[----:B------:R-:W-:Y:S01]  /*cb10*/  VIADD R14, R0, 0x101 ;  /* 0x00000101000e7836 */ /* 0x000fe20000000000 */
[----:B------:R-:W-:Y:S01]  /*cb20*/  IABS R15, R7 ;  /* 0x00000007000f7213 */ /* 0x000fe20000000000 */
[----:B------:R-:W-:Y:S01]  /*cb30*/  @!P6 IMAD.MOV R12, RZ, RZ, -R12 ;  /* 0x000000ffff0ce224 */ /* 0x000fe200078e0a0c */
[----:B------:R-:W-:Y:S01]  /*cb40*/  ISETP.GE.AND P6, PT, R4, RZ, PT ;  /* 0x000000ff0400720c */ /* 0x000fe20003fc6270 */
[----:B------:R-:W-:Y:S01]  /*cb50*/  IMAD.HI.U32 R4, R9, R3, RZ ;  /* 0x0000000309047227 */ /* 0x000fe200078e00ff */
[----:B------:R-:W-:-:S02]  /*cb60*/  IABS R16, R14 ;  /* 0x0000000e00107213 */ /* 0x000fc40000000000 */
[----:B------:R1:W-:Y:S01]  /*cb70*/  STL [R1+0x5f0], R12 ;  /* 0x0005f00c01007387 */ /* 0x0003e20000100800 */
[----:B------:R-:W-:Y:S02]  /*cb80*/  IMAD.MOV R4, RZ, RZ, -R4 ;  /* 0x000000ffff047224 */ /* 0x000fe400078e0a04 */
[--C-:B------:R-:W-:Y:S01]  /*cb90*/  @!P5 IMAD.IADD R6, R6, 0x1, -R2.reuse ;  /* 0x000000010606d824 */ /* 0x100fe200078e0a02 */
[----:B------:R2:W-:Y:S01]  /*cba0*/  STL [R1+0x5f8], R11 ;  /* 0x0005f80b01007387 */ /* 0x0005e20000100800 */
[----:B------:R-:W-:Y:S02]  /*cbb0*/  IMAD R3, R2, R4, R3 ;  /* 0x0000000402037224 */ /* 0x000fe400078e0203 */
[--C-:B------:R-:W-:Y:S01]  /*cbc0*/  @!P3 IMAD.IADD R10, R10, 0x1, -R2.reuse ;  /* 0x000000010a0ab824 */ /* 0x100fe200078e0a02 */
[C---:B------:R-:W-:Y:S01]  /*cbd0*/  ISETP.GT.U32.AND P5, PT, R2.reuse, R6, PT ;  /* 0x000000060200720c */ /* 0x040fe20003fa4070 */
[----:B------:R-:W-:Y:S01]  /*cbe0*/  @!P2 IMAD.IADD R5, R5, 0x1, -R2 ;  /* 0x000000010505a824 */ /* 0x000fe200078e0a02 */
[----:B------:R-:W-:Y:S01]  /*cbf0*/  ISETP.GT.U32.AND P3, PT, R2, R3, PT ;  /* 0x000000030200720c */ /* 0x000fe20003f64070 */
[----:B-1----:R-:W-:-:S02]  /*cc00*/  IMAD.MOV.U32 R12, RZ, RZ, R10 ;  /* 0x000000ffff0c7224 */ /* 0x002fc400078e000a */
[C---:B------:R-:W-:Y:S01]  /*cc10*/  IMAD.HI.U32 R10, R9.reuse, R15, RZ ;  /* 0x0000000f090a7227 */ /* 0x040fe200078e00ff */
[----:B------:R-:W-:Y:S02]  /*cc20*/  ISETP.GT.U32.AND P2, PT, R2, R5, PT ;  /* 0x000000050200720c */ /* 0x000fe40003f44070 */
[----:B------:R-:W-:Y:S01]  /*cc30*/  @!P4 IADD3 R12, PT, PT, -R12, RZ, RZ ;  /* 0x000000ff0c0cc210 */ /* 0x000fe20007ffe1ff */
[----:B--2---:R-:W-:Y:S01]  /*cc40*/  IMAD.HI.U32 R11, R9, R16, RZ ;  /* 0x00000010090b7227 */ /* 0x004fe200078e00ff */
[----:B------:R-:W-:-:S03]  /*cc50*/  ISETP.GE.AND P4, PT, R14, RZ, PT ;  /* 0x000000ff0e00720c */ /* 0x000fc60003f86270 */
[----:B------:R-:W-:Y:S01]  /*cc60*/  IMAD.MOV R10, RZ, RZ, -R10 ;  /* 0x000000ffff0a7224 */ /* 0x000fe200078e0a0a */
[----:B------:R1:W-:Y:S01]  /*cc70*/  STL [R1+0x5f4], R12 ;  /* 0x0005f40c01007387 */ /* 0x0003e20000100800 */
[--C-:B------:R-:W-:Y:S02]  /*cc80*/  @!P3 IMAD.IADD R3, R3, 0x1, -R2.reuse ;  /* 0x000000010303b824 */ /* 0x100fe400078e0a02 */
[----:B------:R-:W-:Y:S01]  /*cc90*/  @!P5 IMAD.IADD R6, R6, 0x1, -R2 ;  /* 0x000000010606d824 */ /* 0x000fe200078e0a02 */
[----:B------:R-:W-:Y:S01]  /*cca0*/  ISETP.GE.AND P5, PT, R7, RZ, PT ;  /* 0x000000ff0700720c */ /* 0x000fe20003fa6270 */
[----:B------:R-:W-:Y:S01]  /*ccb0*/  IMAD.MOV R11, RZ, RZ, -R11 ;  /* 0x000000ffff0b7224 */ /* 0x000fe200078e0a0b */
[C---:B------:R-:W-:Y:S01]  /*ccc0*/  ISETP.GT.U32.AND P3, PT, R2.reuse, R3, PT ;  /* 0x000000030200720c */ /* 0x040fe20003f64070 */
[----:B------:R-:W-:Y:S02]  /*ccd0*/  IMAD R15, R2, R10, R15 ;  /* 0x0000000a020f7224 */ /* 0x000fe400078e020f */
[----:B------:R-:W-:-:S02]  /*cce0*/  IMAD.MOV.U32 R17, RZ, RZ, R6 ;  /* 0x000000ffff117224 */ /* 0x000fc400078e0006 */
[C---:B------:R-:W-:Y:S01]  /*ccf0*/  IMAD R16, R2.reuse, R11, R16 ;  /* 0x0000000b02107224 */ /* 0x040fe200078e0210 */
[----:B------:R-:W-:Y:S01]  /*cd00*/  IABS R11, R0 ;  /* 0x00000000000b7213 */ /* 0x000fe20000000000 */
[----:B------:R-:W-:Y:S01]  /*cd10*/  @!P0 IMAD.MOV R17, RZ, RZ, -R17 ;  /* 0x000000ffff118224 */ /* 0x000fe200078e0a11 */
[C---:B------:R-:W-:Y:S01]  /*cd20*/  ISETP.GT.U32.AND P0, PT, R2.reuse, R15, PT ;  /* 0x0000000f0200720c */ /* 0x040fe20003f04070 */
[----:B------:R-:W-:Y:S01]  /*cd30*/  @!P2 IMAD.IADD R5, R5, 0x1, -R2 ;  /* 0x000000010505a824 */ /* 0x000fe200078e0a02 */
[----:B------:R-:W-:Y:S01]  /*cd40*/  ISETP.GT.U32.AND P2, PT, R2, R16, PT ;  /* 0x000000100200720c */ /* 0x000fe20003f44070 */
[C---:B------:R-:W-:Y:S01]  /*cd50*/  VIADD R4, R0.reuse, 0x103 ;  /* 0x0000010300047836 */ /* 0x040fe20000000000 */
[----:B------:R-:W-:Y:S01]  /*cd60*/  STL [R1+0x5e4], R17 ;  /* 0x0005e41101007387 */ /* 0x000fe20000100800 */
[----:B------:R-:W-:Y:S01]  /*cd70*/  @!P3 IADD3 R3, PT, PT, R3, -R2, RZ ;  /* 0x800000020303b210 */ /* 0x000fe20007ffe0ff */
[----:B-1----:R-:W-:Y:S02]  /*cd80*/  IMAD.MOV.U32 R12, RZ, RZ, R5 ;  /* 0x000000ffff0c7224 */ /* 0x002fe400078e0005 */
[----:B------:R-:W-:Y:S01]  /*cd90*/  IABS R13, R4 ;  /* 0x00000004000d7213 */ /* 0x000fe20000000000 */
[----:B------:R-:W-:-:S02]  /*cda0*/  VIADD R5, R0, 0x104 ;  /* 0x0000010400057836 */ /* 0x000fc40000000000 */
[----:B------:R-:W-:Y:S02]  /*cdb0*/  IMAD.MOV.U32 R10, RZ, RZ, R3 ;  /* 0x000000ffff0a7224 */ /* 0x000fe400078e0003 */
[----:B------:R-:W-:Y:S01]  /*cdc0*/  IMAD.HI.U32 R14, R9, R13, RZ ;  /* 0x0000000d090e7227 */ /* 0x000fe200078e00ff */
[----:B------:R-:W-:-:S03]  /*cdd0*/  IABS R6, R5 ;  /* 0x0000000500067213 */ /* 0x000fc60000000000 */
[--C-:B------:R-:W-:Y:S02]  /*cde0*/  @!P0 IMAD.IADD R15, R15, 0x1, -R2.reuse ;  /* 0x000000010f0f8824 */ /* 0x100fe400078e0a02 */
[----:B------:R-:W-:Y:S01]  /*cdf0*/  @!P2 IMAD.IADD R16, R16, 0x1, -R2 ;  /* 0x000000011010a824 */ /* 0x000fe200078e0a02 */
[----:B------:R-:W-:Y:S01]  /*ce00*/  ISETP.GE.AND P2, PT, R5, RZ, PT ;  /* 0x000000ff0500720c */ /* 0x000fe20003f46270 */
[----:B------:R-:W-:Y:S02]  /*ce10*/  IMAD.MOV R7, RZ, RZ, -R14 ;  /* 0x000000ffff077224 */ /* 0x000fe400078e0a0e */
[----:B------:R-:W-:Y:S01]  /*ce20*/  @!P6 IMAD.MOV R10, RZ, RZ, -R10 ;  /* 0x000000ffff0ae224 */ /* 0x000fe200078e0a0a */
[C---:B------:R-:W-:Y:S01]  /*ce30*/  ISETP.GT.U32.AND P6, PT, R2.reuse, R15, PT ;  /* 0x0000000f0200720c */ /* 0x040fe20003fc4070 */
[----:B------:R-:W-:Y:S01]  /*ce40*/  IMAD.HI.U32 R3, R9, R11, RZ ;  /* 0x0000000b09037227 */ /* 0x000fe200078e00ff */
[----:B------:R-:W-:-:S03]  /*ce50*/  ISETP.GT.U32.AND P0, PT, R2, R16, PT ;  /* 0x000000100200720c */ /* 0x000fc60003f04070 */
[----:B------:R-:W-:Y:S02]  /*ce60*/  IMAD R13, R2, R7, R13 ;  /* 0x00000007020d7224 */ /* 0x000fe400078e020d */
[----:B------:R-:W-:-:S03]  /*ce70*/  IMAD.HI.U32 R5, R9, R6, RZ ;  /* 0x0000000609057227 */ /* 0x000fc600078e00ff */
[----:B------:R-:W-:Y:S01]  /*ce80*/  ISETP.GT.U32.AND P3, PT, R2, R13, PT ;  /* 0x0000000d0200720c */ /* 0x000fe20003f64070 */
[----:B------:R-:W-:Y:S02]  /*ce90*/  IMAD.MOV R3, RZ, RZ, -R3 ;  /* 0x000000ffff037224 */ /* 0x000fe400078e0a03 */
[----:B------:R-:W-:Y:S01]  /*cea0*/  @!P1 IMAD.MOV R12, RZ, RZ, -R12 ;  /* 0x000000ffff0c9224 */ /* 0x000fe200078e0a0c */
[----:B------:R-:W-:Y:S01]  /*ceb0*/  ISETP.GE.AND P1, PT, R4, RZ, PT ;  /* 0x000000ff0400720c */ /* 0x000fe20003f26270 */
[----:B------:R-:W-:Y:S02]  /*cec0*/  VIADD R4, R0, 0x1ff ;  /* 0x000001ff00047836 */ /* 0x000fe40000000000 */
[----:B------:R-:W-:Y:S01]  /*ced0*/  IMAD.MOV R5, RZ, RZ, -R5 ;  /* 0x000000ffff057224 */ /* 0x000fe200078e0a05 */
[----:B------:R1:W-:Y:S01]  /*cee0*/  STL [R1+0x5e8], R12 ;  /* 0x0005e80c01007387 */ /* 0x0003e20000100800 */
[C---:B------:R-:W-:Y:S01]  /*cef0*/  IMAD R11, R2.reuse, R3, R11 ;  /* 0x00000003020b7224 */ /* 0x040fe200078e020b */
[----:B------:R-:W-:Y:S01]  /*cf00*/  IABS R7, R4 ;  /* 0x0000000400077213 */ /* 0x000fe20000000000 */
[C---:B------:R-:W-:Y:S01]  /*cf10*/  IMAD R6, R2.reuse, R5, R6 ;  /* 0x0000000502067224 */ /* 0x040fe200078e0206 */
[----:B------:R2:W-:Y:S01]  /*cf20*/  STL [R1+0x5ec], R10 ;  /* 0x0005ec0a01007387 */ /* 0x0005e20000100800 */
[--C-:B------:R-:W-:Y:S01]  /*cf30*/  @!P6 IMAD.IADD R15, R15, 0x1, -R2.reuse ;  /* 0x000000010f0fe824 */ /* 0x100fe200078e0a02 */
[----:B------:R-:W-:Y:S01]  /*cf40*/  ISETP.GT.U32.AND P6, PT, R2, R11, PT ;  /* 0x0000000b0200720c */ /* 0x000fe20003fc4070 */
[----:B------:R-:W-:Y:S01]  /*cf50*/  @!P0 IMAD.IADD R16, R16, 0x1, -R2 ;  /* 0x0000000110108824 */ /* 0x000fe200078e0a02 */
[----:B------:R-:W-:Y:S01]  /*cf60*/  ISETP.GT.U32.AND P0, PT, R2, R6, PT ;  /* 0x000000060200720c */ /* 0x000fe20003f04070 */
[----:B------:R-:W-:Y:S01]  /*cf70*/  IMAD.HI.U32 R14, R9, R7, RZ ;  /* 0x00000007090e7227 */ /* 0x000fe200078e00ff */
[----:B------:R-:W-:-:S03]  /*cf80*/  IADD3 R3, PT, PT, R0, 0x107, RZ ;  /* 0x0000010700037810 */ /* 0x000fc60007ffe0ff */
[----:B------:R-:W-:Y:S02]  /*cf90*/  @!P3 IMAD.IADD R13, R13, 0x1, -R2 ;  /* 0x000000010d0db824 */ /* 0x000fe400078e0a02 */
[----:B------:R-:W-:Y:S02]  /*cfa0*/  IMAD.MOV R14, RZ, RZ, -R14 ;  /* 0x000000ffff0e7224 */ /* 0x000fe400078e0a0e */
[----:B-1----:R-:W-:Y:S01]  /*cfb0*/  IMAD.MOV.U32 R12, RZ, RZ, R16 ;  /* 0x000000ffff0c7224 */ /* 0x002fe200078e0010 */
[C---:B------:R-:W-:Y:S01]  /*cfc0*/  ISETP.GT.U32.AND P3, PT, R2.reuse, R13, PT ;  /* 0x0000000d0200720c */ /* 0x040fe20003f64070 */
[----:B------:R-:W-:Y:S01]  /*cfd0*/  IMAD R7, R2, R14, R7 ;  /* 0x0000000e02077224 */ /* 0x000fe200078e0207 */
[----:B------:R-:W-:Y:S01]  /*cfe0*/  IABS R14, R3 ;  /* 0x00000003000e7213 */ /* 0x000fe20000000000 */
[----:B--2---:R-:W-:Y:S02]  /*cff0*/  VIADD R10, R0, 0x106 ;  /* 0x00000106000a7836 */ /* 0x004fe40000000000 */
[----:B------:R-:W-:-:S02]  /*d000*/  @!P6 IMAD.IADD R11, R11, 0x1, -R2 ;  /* 0x000000010b0be824 */ /* 0x000fc400078e0a02 */
[----:B------:R-:W-:Y:S01]  /*d010*/  @!P4 IMAD.MOV R12, RZ, RZ, -R12 ;  /* 0x000000ffff0cc224 */ /* 0x000fe200078e0a0c */
[----:B------:R-:W-:Y:S01]  /*d020*/  IABS R5, R10 ;  /* 0x0000000a00057213 */ /* 0x000fe20000000000 */
[----:B------:R-:W-:Y:S01]  /*d030*/  @!P0 IMAD.IADD R6, R6, 0x1, -R2 ;  /* 0x0000000106068824 */ /* 0x000fe200078e0a02 */
[C---:B------:R-:W-:Y:S01]  /*d040*/  ISETP.GT.U32.AND P0, PT, R2.reuse, R7, PT ;  /* 0x000000070200720c */ /* 0x040fe20003f04070 */
[C---:B------:R-:W-:Y:S01]  /*d050*/  IMAD.HI.U32 R16, R9.reuse, R14, RZ ;  /* 0x0000000e09107227 */ /* 0x040fe200078e00ff */
[C---:B------:R-:W-:Y:S01]  /*d060*/  ISETP.GT.U32.AND P4, PT, R2.reuse, R11, PT ;  /* 0x0000000b0200720c */ /* 0x040fe20003f84070 */
[----:B------:R1:W-:Y:S01]  /*d070*/  STL [R1+0x5e0], R12 ;  /* 0x0005e00c01007387 */ /* 0x0003e20000100800 */
[----:B------:R-:W-:Y:S01]  /*d080*/  ISETP.GT.U32.AND P6, PT, R2, R6, PT ;  /* 0x000000060200720c */ /* 0x000fe20003fc4070 */
[----:B------:R-:W-:Y:S01]  /*d090*/  IMAD.HI.U32 R17, R9, R5, RZ ;  /* 0x0000000509117227 */ /* 0x000fe200078e00ff */
[----:B------:R-:W-:-:S03]  /*d0a0*/  IADD3 R16, PT, PT, -R16, RZ, RZ ;  /* 0x000000ff10107210 */ /* 0x000fc60007ffe1ff */
[--C-:B------:R-:W-:Y:S01]  /*d0b0*/  @!P3 IMAD.IADD R13, R13, 0x1, -R2.reuse ;  /* 0x000000010d0db824 */ /* 0x100fe200078e0a02 */
[----:B------:R-:W-:Y:S01]  /*d0c0*/  ISETP.GE.AND P3, PT, R4, RZ, PT ;  /* 0x000000ff0400720c */ /* 0x000fe20003f66270 */
[----:B------:R-:W-:Y:S02]  /*d0d0*/  IMAD.MOV R17, RZ, RZ, -R17 ;  /* 0x000000ffff117224 */ /* 0x000fe400078e0a11 */
[----:B-1----:R-:W-:Y:S02]  /*d0e0*/  IMAD.MOV.U32 R12, RZ, RZ, R15 ;  /* 0x000000ffff0c7224 */ /* 0x002fe400078e000f */
[----:B------:R-:W-:Y:S02]  /*d0f0*/  @!P0 IMAD.IADD R7, R7, 0x1, -R2 ;  /* 0x0000000107078824 */ /* 0x000fe400078e0a02 */
[----:B------:R-:W-:Y:S01]  /*d100*/  @!P5 IMAD.MOV R12, RZ, RZ, -R12 ;  /* 0x000000ffff0cd224 */ /* 0x000fe200078e0a0c */
[----:B------:R-:W-:Y:S01]  /*d110*/  ISETP.GE.AND P5, PT, R0, RZ, PT ;  /* 0x000000ff0000720c */ /* 0x000fe20003fa6270 */
[C---:B------:R-:W-:Y:S01]  /*d120*/  IMAD R5, R2.reuse, R17, R5 ;  /* 0x0000001102057224 */ /* 0x040fe200078e0205 */
[----:B------:R-:W-:Y:S01]  /*d130*/  ISETP.GT.U32.AND P0, PT, R2, R7, PT ;  /* 0x000000070200720c */ /* 0x000fe20003f04070 */
[--C-:B------:R-:W-:Y:S01]  /*d140*/  @!P4 IMAD.IADD R11, R11, 0x1, -R2.reuse ;  /* 0x000000010b0bc824 */ /* 0x100fe200078e0a02 */
[----:B------:R1:W-:Y:S01]  /*d150*/  STL [R1+0x5dc], R12 ;  /* 0x0005dc0c01007387 */ /* 0x0003e20000100800 */
[----:B------:R-:W-:Y:S01]  /*d160*/  @!P6 IMAD.IADD R6, R6, 0x1, -R2 ;  /* 0x000000010606e824 */ /* 0x000fe200078e0a02 */
[----:B------:R-:W-:Y:S01]  /*d170*/  ISETP.GT.U32.AND P6, PT, R2, R5, PT ;  /* 0x000000050200720c */ /* 0x000fe20003fc4070 */
[----:B------:R-:W-:Y:S01]  /*d180*/  IMAD.MOV.U32 R111, RZ, RZ, R11 ;  /* 0x000000ffff6f7224 */ /* 0x000fe200078e000b */
[----:B------:R-:W-:Y:S01]  /*d190*/  ISETP.GE.AND P4, PT, R3, RZ, PT ;  /* 0x000000ff0300720c */ /* 0x000fe20003f86270 */
[----:B------:R-:W-:-:S02]  /*d1a0*/  VIADD R4, R0, 0x108 ;  /* 0x0000010800047836 */ /* 0x000fc40000000000 */
[----:B------:R-:W-:Y:S02]  /*d1b0*/  VIADD R3, R0, 0x109 ;  /* 0x0000010900037836 */ /* 0x000fe40000000000 */
[----:B------:R-:W-:Y:S01]  /*d1c0*/  @!P5 IMAD.MOV R111, RZ, RZ, -R111 ;  /* 0x000000ffff6fd224 */ /* 0x000fe200078e0a6f */
[----:B------:R-:W-:Y:S01]  /*d1d0*/  IABS R15, R4 ;  /* 0x00000004000f7213 */ /* 0x000fe20000000000 */
[----:B-1----:R-:W-:Y:S02]  /*d1e0*/  IMAD.MOV.U32 R12, RZ, RZ, R13 ;  /* 0x000000ffff0c7224 */ /* 0x002fe400078e000d */
[----:B------:R-:W-:Y:S01]  /*d1f0*/  @!P0 IMAD.IADD R7, R7, 0x1, -R2 ;  /* 0x0000000107078824 */ /* 0x000fe200078e0a02 */
[----:B------:R-:W-:Y:S01]  /*d200*/  ISETP.GE.AND P0, PT, R4, RZ, PT ;  /* 0x000000ff0400720c */ /* 0x000fe20003f06270 */
[----:B------:R-:W-:Y:S01]  /*d210*/  @!P1 IMAD.MOV R12, RZ, RZ, -R12 ;  /* 0x000000ffff0c9224 */ /* 0x000fe200078e0a0c */
[----:B------:R-:W-:Y:S01]  /*d220*/  ISETP.GE.AND P1, PT, R10, RZ, PT ;  /* 0x000000ff0a00720c */ /* 0x000fe20003f26270 */
[C---:B------:R-:W-:Y:S01]  /*d230*/  IMAD R10, R2.reuse, R16, R14 ;  /* 0x00000010020a7224 */ /* 0x040fe200078e020e */
[----:B------:R-:W-:Y:S01]  /*d240*/  IABS R4, R3 ;  /* 0x0000000300047213 */ /* 0x000fe20000000000 */
[----:B------:R-:W-:Y:S01]  /*d250*/  IMAD.HI.U32 R13, R9, R15, RZ ;  /* 0x0000000f090d7227 */ /* 0x000fe200078e00ff */
[----:B------:R1:W-:Y:S02]  /*d260*/  STL [R1+0x5d8], R12 ;  /* 0x0005d80c01007387 */ /* 0x0003e40000100800 */
[----:B------:R-:W-:Y:S01]  /*d270*/  ISETP.GT.U32.AND P5, PT, R2, R10, PT ;  /* 0x0000000a0200720c */ /* 0x000fe20003fa4070 */
[----:B------:R-:W-:Y:S01]  /*d280*/  @!P6 IMAD.IADD R5, R5, 0x1, -R2 ;  /* 0x000000010505e824 */ /* 0x000fe200078e0a02 */
[----:B------:R-:W-:Y:S01]  /*d290*/  ISETP.GE.AND P6, PT, R3, RZ, PT ;  /* 0x000000ff0300720c */ /* 0x000fe20003fc6270 */
[----:B------:R-:W-:Y:S01]  /*d2a0*/  IMAD.MOV R13, RZ, RZ, -R13 ;  /* 0x000000ffff0d7224 */ /* 0x000fe200078e0a0d */
[C---:B------:R-:W-:Y:S01]  /*d2b0*/  IADD3 R3, PT, PT, R0.reuse, 0x10b, RZ ;  /* 0x0000010b00037810 */ /* 0x040fe20007ffe0ff */
[----:B------:R-:W-:-:S02]  /*d2c0*/  VIADD R11, R0, 0x10a ;  /* 0x0000010a000b7836 */ /* 0x000fc40000000000 */
[----:B------:R-:W-:Y:S02]  /*d2d0*/  IMAD R15, R2, R13, R15 ;  /* 0x0000000d020f7224 */ /* 0x000fe400078e020f */
[----:B------:R-:W-:Y:S01]  /*d2e0*/  IMAD.HI.U32 R13, R9, R4, RZ ;  /* 0x00000004090d7227 */ /* 0x000fe200078e00ff */
[----:B------:R-:W-:-:S03]  /*d2f0*/  IABS R14, R11 ;  /* 0x0000000b000e7213 */ /* 0x000fc60000000000 */
[----:B------:R-:W-:Y:S01]  /*d300*/  @!P5 IMAD.IADD R10, R10, 0x1, -R2 ;  /* 0x000000010a0ad824 */ /* 0x000fe200078e0a02 */
[C---:B------:R-:W-:Y:S01]  /*d310*/  ISETP.GT.U32.AND P5, PT, R2.reuse, R5, PT ;  /* 0x000000050200720c */ /* 0x040fe20003fa4070 */
[----:B-1----:R-:W-:Y:S01]  /*d320*/  IMAD.MOV.U32 R12, RZ, RZ, R7 ;  /* 0x000000ffff0c7224 */ /* 0x002fe200078e0007 */
[----:B------:R-:W-:Y:S01]  /*d330*/  IABS R7, R18 ;  /* 0x0000001200077213 */ /* 0x000fe20000000000 */
[----:B------:R-:W-:Y:S02]  /*d340*/  IMAD.MOV R13, RZ, RZ, -R13 ;  /* 0x000000ffff0d7224 */ /* 0x000fe400078e0a0d */
[----:B------:R-:W-:Y:S01]  /*d350*/  @!P3 IMAD.MOV R12, RZ, RZ, -R12 ;  /* 0x000000ffff0cb224 */ /* 0x000fe200078e0a0c */
[C---:B------:R-:W-:Y:S01]  /*d360*/  ISETP.GT.U32.AND P3, PT, R2.reuse, R15, PT ;  /* 0x0000000f0200720c */ /* 0x040fe20003f64070 */
[C---:B------:R-:W-:Y:S02]  /*d370*/  IMAD R4, R2.reuse, R13, R4 ;  /* 0x0000000d02047224 */ /* 0x040fe400078e0204 */
[----:B------:R-:W-:Y:S01]  /*d380*/  @!P2 IMAD.MOV R6, RZ, RZ, -R6 ;  /* 0x000000ffff06a224 */ /* 0x000fe200078e0a06 */
[----:B------:R-:W-:Y:S01]  /*d390*/  ISETP.GT.U32.AND P2, PT, R2, R10, PT ;  /* 0x0000000a0200720c */ /* 0x000fe20003f44070 */
[----:B------:R-:W-:-:S03]  /*d3a0*/  IMAD.HI.U32 R16, R9, R14, RZ ;  /* 0x0000000e09107227 */ /* 0x000fc600078e00ff */
[----:B------:R1:W-:Y:S01]  /*d3b0*/  STL [R1+0x5d0], R6 ;  /* 0x0005d00601007387 */ /* 0x0003e20000100800 */
[----:B------:R-:W-:Y:S01]  /*d3c0*/  @!P5 IMAD.IADD R5, R5, 0x1, -R2 ;  /* 0x000000010505d824 */ /* 0x000fe200078e0a02 */
[----:B------:R-:W-:Y:S01]  /*d3d0*/  ISETP.GT.U32.AND P5, PT, R2, R4, PT ;  /* 0x000000040200720c */ /* 0x000fe20003fa4070 */
[----:B------:R-:W-:Y:S01]  /*d3e0*/  IMAD.MOV R16, RZ, RZ, -R16 ;  /* 0x000000ffff107224 */ /* 0x000fe200078e0a10 */
[----:B------:R2:W-:Y:S01]  /*d3f0*/  STL [R1+0x638], R12 ;  /* 0x0006380c01007387 */ /* 0x0005e20000100800 */
[--C-:B------:R-:W-:Y:S01]  /*d400*/  @!P3 IMAD.IADD R15, R15, 0x1, -R2.reuse ;  /* 0x000000010f0fb824 */ /* 0x100fe200078e0a02 */
[----:B------:R-:W-:Y:S01]  /*d410*/  ISETP.GE.AND P3, PT, R3, RZ, PT ;  /* 0x000000ff0300720c */ /* 0x000fe20003f66270 */
[----:B------:R-:W-:Y:S02]  /*d420*/  VIADD R31, R0, 0x190 ;  /* 0x00000190001f7836 */ /* 0x000fe40000000000 */
[----:B------:R-:W-:Y:S01]  /*d430*/  @!P2 IMAD.IADD R10, R10, 0x1, -R2 ;  /* 0x000000010a0aa824 */ /* 0x000fe200078e0a02 */
[----:B-1----:R-:W-:Y:S01]  /*d440*/  IABS R6, R3 ;  /* 0x0000000300067213 */ /* 0x002fe20000000000 */
[----:B------:R-:W-:Y:S01]  /*d450*/  IMAD R3, R2, R16, R14 ;  /* 0x0000001002037224 */ /* 0x000fe200078e020e */
[----:B------:R-:W-:Y:S01]  /*d460*/  ISETP.GE.AND P2, PT, R11, RZ, PT ;  /* 0x000000ff0b00720c */ /* 0x000fe20003f46270 */
[----:B------:R-:W-:Y:S01]  /*d470*/  @!P4 IMAD.MOV R10, RZ, RZ, -R10 ;  /* 0x000000ffff0ac224 */ /* 0x000fe200078e0a0a */
[----:B--2---:R-:W-:Y:S01]  /*d480*/  MOV R12, R5 ;  /* 0x00000005000c7202 */ /* 0x004fe20000000f00 */
[----:B------:R-:W-:Y:S01]  /*d490*/  @!P5 IMAD.IADD R4, R4, 0x1, -R2 ;  /* 0x000000010404d824 */ /* 0x000fe200078e0a02 */
[C---:B------:R-:W-:Y:S01]  /*d4a0*/  ISETP.GT.U32.AND P5, PT, R2.reuse, R15, PT ;  /* 0x0000000f0200720c */ /* 0x040fe20003fa4070 */
[----:B------:R-:W-:Y:S01]  /*d4b0*/  IMAD.HI.U32 R13, R9, R6, RZ ;  /* 0x00000006090d7227 */ /* 0x000fe200078e00ff */
[----:B------:R-:W-:-:S03]  /*d4c0*/  ISETP.GT.U32.AND P4, PT, R2, R3, PT ;  /* 0x000000030200720c */ /* 0x000fc60003f84070 */
[----:B------:R-:W-:Y:S02]  /*d4d0*/  IMAD.MOV R13, RZ, RZ, -R13 ;  /* 0x000000ffff0d7224 */ /* 0x000fe400078e0a0d */
[----:B------:R-:W-:Y:S01]  /*d4e0*/  @!P1 IMAD.MOV R12, RZ, RZ, -R12 ;  /* 0x000000ffff0c9224 */ /* 0x000fe200078e0a0c */
[C---:B------:R-:W-:Y:S01]  /*d4f0*/  ISETP.GT.U32.AND P1, PT, R2.reuse, R4, PT ;  /* 0x000000040200720c */ /* 0x040fe20003f24070 */
[----:B------:R-:W-:Y:S02]  /*d500*/  IMAD R6, R2, R13, R6 ;  /* 0x0000000d02067224 */ /* 0x000fe400078e0206 */
[----:B------:R-:W-:Y:S01]  /*d510*/  VIADD R5, R0, 0x10d ;  /* 0x0000010d00057836 */ /* 0x000fe20000000000 */
[----:B------:R-:W-:Y:S01]  /*d520*/  STL [R1+0x5cc], R12 ;  /* 0x0005cc0c01007387 */ /* 0x000fe20000100800 */
[--C-:B------:R-:W-:Y:S01]  /*d530*/  @!P5 IMAD.IADD R15, R15, 0x1, -R2.reuse ;  /* 0x000000010f0fd824 */ /* 0x100fe200078e0a02 */
[----:B------:R-:W-:Y:S01]  /*d540*/  ISETP.GT.U32.AND P5, PT, R2, R6, PT ;  /* 0x000000060200720c */ /* 0x000fe20003fa4070 */
[----:B------:R-:W-:Y:S01]  /*d550*/  IMAD.HI.U32 R11, R9, R7, RZ ;  /* 0x00000007090b7227 */ /* 0x000fe200078e00ff */
[----:B------:R1:W-:Y:S03]  /*d560*/  STL [R1+0x5c8], R10 ;  /* 0x0005c80a01007387 */ /* 0x0003e60000100800 */
[----:B------:R-:W-:Y:S01]  /*d570*/  @!P4 IMAD.IADD R3, R3, 0x1, -R2 ;  /* 0x000000010303c824 */ /* 0x000fe200078e0a02 */
[----:B------:R-:W-:Y:S01]  /*d580*/  ISETP.GE.AND P4, PT, R18, RZ, PT ;  /* 0x000000ff1200720c */ /* 0x000fe20003f86270 */
[----:B------:R-:W-:-:S02]  /*d590*/  IMAD.MOV R11, RZ, RZ, -R11 ;  /* 0x000000ffff0b7224 */ /* 0x000fc400078e0a0b */
[----:B------:R-:W-:Y:S02]  /*d5a0*/  VIADD R14, R0, 0x10e ;  /* 0x0000010e000e7836 */ /* 0x000fe40000000000 */
[----:B------:R-:W-:Y:S01]  /*d5b0*/  IMAD R7, R2, R11, R7 ;  /* 0x0000000b02077224 */ /* 0x000fe200078e0207 */
[----:B-1----:R-:W-:Y:S01]  /*d5c0*/  IABS R10, R5 ;  /* 0x00000005000a7213 */ /* 0x002fe20000000000 */
[----:B------:R-:W-:Y:S01]  /*d5d0*/  @!P5 IMAD.IADD R6, R6, 0x1, -R2 ;  /* 0x000000010606d824 */ /* 0x000fe200078e0a02 */
[----:B------:R-:W-:Y:S01]  /*d5e0*/  ISETP.GT.U32.AND P5, PT, R2, R3, PT ;  /* 0x000000030200720c */ /* 0x000fe20003fa4070 */
[----:B------:R-:W-:Y:S01]  /*d5f0*/  VIADD R13, R0, 0x10f ;  /* 0x0000010f000d7836 */ /* 0x000fe20000000000 */
[----:B------:R-:W-:Y:S01]  /*d600*/  IABS R16, R14 ;  /* 0x0000000e00107213 */ /* 0x000fe20000000000 */
[----:B------:R-:W-:-:S03]  /*d610*/  IMAD.HI.U32 R17, R9, R10, RZ ;  /* 0x0000000a09117227 */ /* 0x000fc600078e00ff */
[----:B------:R-:W-:Y:S01]  /*d620*/  IABS R20, R13 ;  /* 0x0000000d00147213 */ /* 0x000fe20000000000 */
[----:B------:R-:W-:Y:S02]  /*d630*/  IMAD.MOV R17, RZ, RZ, -R17 ;  /* 0x000000ffff117224 */ /* 0x000fe400078e0a11 */
[----:B------:R-:W-:Y:S01]  /*d640*/  @!P1 IMAD.IADD R4, R4, 0x1, -R2 ;  /* 0x0000000104049824 */ /* 0x000fe200078e0a02 */
[C---:B------:R-:W-:Y:S01]  /*d650*/  ISETP.GT.U32.AND P1, PT, R2.reuse, R7, PT ;  /* 0x000000070200720c */ /* 0x040fe20003f24070 */
[----:B------:R-:W-:Y:S01]  /*d660*/  IMAD.MOV.U32 R21, RZ, RZ, R15 ;  /* 0x000000ffff157224 */ /* 0x000fe200078e000f */
[----:B------:R-:W-:Y:S01]  /*d670*/  MOV R18, R20 ;  /* 0x0000001400127202 */ /* 0x000fe20000000f00 */
[----:B------:R-:W-:Y:S02]  /*d680*/  IMAD R10, R2, R17, R10 ;  /* 0x00000011020a7224 */ /* 0x000fe400078e020a */
[----:B------:R-:W-:Y:S02]  /*d690*/  VIADD R11, R0, 0x110 ;  /* 0x00000110000b7836 */ /* 0x000fe40000000000 */
[----:B------:R-:W-:Y:S01]  /*d6a0*/  @!P0 IMAD.MOV R21, RZ, RZ, -R21 ;  /* 0x000000ffff158224 */ /* 0x000fe200078e0a15 */
[C---:B------:R-:W-:Y:S01]  /*d6b0*/  ISETP.GT.U32.AND P0, PT, R2.reuse, R6, PT ;  /* 0x000000060200720c */ /* 0x040fe20003f04070 */
[----:B------:R-:W-:Y:S01]  /*d6c0*/  @!P5 IMAD.IADD R3, R3, 0x1, -R2 ;  /* 0x000000010303d824 */ /* 0x000fe200078e0a02 */
[----:B------:R-:W-:Y:S01]  /*d6d0*/  ISETP.GT.U32.AND P5, PT, R2, R10, PT ;  /* 0x0000000a0200720c */ /* 0x000fe20003fa4070 */
[----:B------:R-:W-:Y:S01]  /*d6e0*/  IMAD.HI.U32 R20, R9, R16, RZ ;  /* 0x0000001009147227 */ /* 0x000fe200078e00ff */
[----:B------:R-:W-:Y:S01]  /*d6f0*/  IABS R19, R11 ;  /* 0x0000000b00137213 */ /* 0x000fe20000000000 */
[----:B------:R-:W-:Y:S02]  /*d700*/  STL [R1+0x5c4], R21 ;  /* 0x0005c41501007387 */ /* 0x000fe40000100800 */
[----:B------:R-:W-:-:S02]  /*d710*/  IMAD.MOV.U32 R12, RZ, RZ, R4 ;  /* 0x000000ffff0c7224 */ /* 0x000fc400078e0004 */
[----:B------:R-:W-:Y:S02]  /*d720*/  IMAD.MOV R20, RZ, RZ, -R20 ;  /* 0x000000ffff147224 */ /* 0x000fe400078e0a14 */
[----:B------:R-:W-:Y:S02]  /*d730*/  @!P1 IMAD.IADD R7, R7, 0x1, -R2 ;  /* 0x0000000107079824 */ /* 0x000fe400078e0a02 */
[----:B------:R-:W-:Y:S01]  /*d740*/  @!P6 IMAD.MOV R12, RZ, RZ, -R12 ;  /* 0x000000ffff0ce224 */ /* 0x000fe200078e0a0c */
[----:B------:R-:W-:Y:S01]  /*d750*/  ISETP.GE.AND P6, PT, R5, RZ, PT ;  /* 0x000000ff0500720c */ /* 0x000fe20003fc6270 */
[C---:B------:R-:W-:Y:S01]  /*d760*/  IMAD R16, R2.reuse, R20, R16 ;  /* 0x0000001402107224 */ /* 0x040fe200078e0210 */
[----:B------:R-:W-:Y:S01]  /*d770*/  ISETP.GT.U32.AND P1, PT, R2, R7, PT ;  /* 0x000000070200720c */ /* 0x000fe20003f24070 */
[----:B------:R-:W-:Y:S01]  /*d780*/  IMAD.HI.U32 R15, R9, R19, RZ ;  /* 0x00000013090f7227 */ /* 0x000fe200078e00ff */
[----:B------:R1:W-:Y:S03]  /*d790*/  STL [R1+0x5c0], R12 ;  /* 0x0005c00c01007387 */ /* 0x0003e60000100800 */
[--C-:B------:R-:W-:Y:S01]  /*d7a0*/  @!P0 IMAD.IADD R6, R6, 0x1, -R2.reuse ;  /* 0x0000000106068824 */ /* 0x100fe200078e0a02 */
[----:B------:R-:W-:Y:S01]  /*d7b0*/  IADD3 R15, PT, PT, -R15, RZ, RZ ;  /* 0x000000ff0f0f7210 */ /* 0x000fe20007ffe1ff */
[----:B------:R-:W-:Y:S01]  /*d7c0*/  @!P5 IMAD.IADD R10, R10, 0x1, -R2 ;  /* 0x000000010a0ad824 */ /* 0x000fe200078e0a02 */
[----:B------:R-:W-:Y:S01]  /*d7d0*/  ISETP.GT.U32.AND P0, PT, R2, R16, PT ;  /* 0x000000100200720c */ /* 0x000fe20003f04070 */
[----:B------:R-:W-:-:S04]  /*d7e0*/  IMAD.HI.U32 R5, R9, R18, RZ ;  /* 0x0000001209057227 */ /* 0x000fc800078e00ff */
[----:B-1----:R-:W-:Y:S02]  /*d7f0*/  IMAD.MOV.U32 R12, RZ, RZ, R3 ;  /* 0x000000ffff0c7224 */ /* 0x002fe400078e0003 */
[C---:B------:R-:W-:Y:S02]  /*d800*/  IMAD R15, R2.reuse, R15, R19 ;  /* 0x0000000f020f7224 */ /* 0x040fe400078e0213 */
[----:B------:R-:W-:Y:S01]  /*d810*/  @!P2 IMAD.MOV R12, RZ, RZ, -R12 ;  /* 0x000000ffff0ca224 */ /* 0x000fe200078e0a0c */
[----:B------:R-:W-:Y:S01]  /*d820*/  ISETP.GT.U32.AND P2, PT, R2, R10, PT ;  /* 0x0000000a0200720c */ /* 0x000fe20003f44070 */
[----:B------:R-:W-:Y:S02]  /*d830*/  VIADD R4, R0, 0x111 ;  /* 0x0000011100047836 */ /* 0x000fe40000000000 */
[----:B------:R-:W-:Y:S01]  /*d840*/  @!P3 IMAD.MOV R6, RZ, RZ, -R6 ;  /* 0x000000ffff06b224 */ /* 0x000fe200078e0a06 */
[----:B------:R-:W-:Y:S01]  /*d850*/  ISETP.GT.U32.AND P3, PT, R2, R15, PT ;  /* 0x0000000f0200720c */ /* 0x000fe20003f64070 */
[----:B------:R-:W-:Y:S01]  /*d860*/  IMAD.MOV R5, RZ, RZ, -R5 ;  /* 0x000000ffff057224 */ /* 0x000fe200078e0a05 */
[----:B------:R-:W-:Y:S01]  /*d870*/  STL [R1+0x5b4], R12 ;  /* 0x0005b40c01007387 */ /* 0x000fe20000100800 */
[--C-:B------:R-:W-:Y:S01]  /*d880*/  @!P1 IMAD.IADD R7, R7, 0x1, -R2.reuse ;  /* 0x0000000107079824 */ /* 0x100fe200078e0a02 */
[----:B------:R-:W-:Y:S01]  /*d890*/  ISETP.GE.AND P1, PT, R14, RZ, PT ;  /* 0x000000ff0e00720c */ /* 0x000fe20003f26270 */
[----:B------:R-:W-:Y:S01]  /*d8a0*/  @!P0 IMAD.IADD R16, R16, 0x1, -R2 ;  /* 0x0000000110108824 */ /* 0x000fe200078e0a02 */
[----:B------:R-:W-:Y:S01]  /*d8b0*/  IABS R14, R4 ;  /* 0x00000004000e7213 */ /* 0x000fe20000000000 */
[C---:B------:R-:W-:Y:S01]  /*d8c0*/  IMAD R5, R2.reuse, R5, R18 ;  /* 0x0000000502057224 */ /* 0x040fe200078e0212 */
[----:B------:R1:W-:Y:S01]  /*d8d0*/  STL [R1+0x5b8], R6 ;  /* 0x0005b80601007387 */ /* 0x0003e20000100800 */
[----:B------:R-:W-:Y:S01]  /*d8e0*/  @!P4 IMAD.MOV R7, RZ, RZ, -R7 ;  /* 0x000000ffff07c224 */ /* 0x000fe200078e0a07 */
[----:B------:R-:W-:Y:S01]  /*d8f0*/  ISETP.GT.U32.AND P0, PT, R2, R16, PT ;  /* 0x000000100200720c */ /* 0x000fe20003f04070 */
[----:B------:R-:W-:Y:S01]  /*d900*/  VIADD R17, R0, 0x112 ;  /* 0x0000011200117836 */ /* 0x000fe20000000000 */
[----:B------:R-:W-:Y:S01]  /*d910*/  @!P2 IADD3 R10, PT, PT, R10, -R2, RZ ;  /* 0x800000020a0aa210 */ /* 0x000fe20007ffe0ff */
[----:B------:R-:W-:Y:S01]  /*d920*/  IMAD.HI.U32 R18, R9, R14, RZ ;  /* 0x0000000e09127227 */ /* 0x000fe200078e00ff */
[C---:B------:R-:W-:Y:S01]  /*d930*/  ISETP.GT.U32.AND P5, PT, R2.reuse, R5, PT ;  /* 0x000000050200720c */ /* 0x040fe20003fa4070 */
[----:B------:R2:W-:Y:S01]  /*d940*/  STL [R1+0x5b0], R7 ;  /* 0x0005b00701007387 */ /* 0x0005e20000100800 */
[----:B------:R-:W-:Y:S01]  /*d950*/  IABS R3, R17 ;  /* 0x0000001100037213 */ /* 0x000fe20000000000 */
[----:B------:R-:W-:Y:S01]  /*d960*/  IMAD.MOV R18, RZ, RZ, -R18 ;  /* 0x000000ffff127224 */ /* 0x000fe200078e0a12 */
[----:B------:R-:W-:Y:S01]  /*d970*/  ISETP.GE.AND P4, PT, R13, RZ, PT ;  /* 0x000000ff0d00720c */ /* 0x000fe20003f86270 */
[----:B------:R-:W-:Y:S01]  /*d980*/  @!P3 IMAD.IADD R15, R15, 0x1, -R2 ;  /* 0x000000010f0fb824 */ /* 0x000fe200078e0a02 */
[----:B------:R-:W-:Y:S01]  /*d990*/  ISETP.GE.AND P2, PT, R11, RZ, PT ;  /* 0x000000ff0b00720c */ /* 0x000fe20003f46270 */
[----:B------:R-:W-:Y:S01]  /*d9a0*/  IMAD R14, R2, R18, R14 ;  /* 0x00000012020e7224 */ /* 0x000fe200078e020e */
[----:B------:R-:W-:Y:S01]  /*d9b0*/  ISETP.GE.AND P3, PT, R4, RZ, PT ;  /* 0x000000ff0400720c */ /* 0x000fe20003f66270 */
[----:B-1----:R-:W-:Y:S01]  /*d9c0*/  IMAD.HI.U32 R6, R9, R3, RZ ;  /* 0x0000000309067227 */ /* 0x002fe200078e00ff */
[----:B------:R-:W-:-:S03]  /*d9d0*/  IADD3 R4, PT, PT, R0, 0x116, RZ ;  /* 0x0000011600047810 */ /* 0x000fc60007ffe0ff */
[----:B--2---:R-:W-:Y:S02]  /*d9e0*/  IMAD.MOV.U32 R7, RZ, RZ, R10 ;  /* 0x000000ffff077224 */ /* 0x004fe400078e000a */
[----:B------:R-:W-:Y:S01]  /*d9f0*/  @!P0 IMAD.IADD R16, R16, 0x1, -R2 ;  /* 0x0000000110108824 */ /* 0x000fe200078e0a02 */
[C---:B------:R-:W-:Y:S01]  /*da00*/  ISETP.GT.U32.AND P0, PT, R2.reuse, R14, PT ;  /* 0x0000000e0200720c */ /* 0x040fe20003f04070 */
[----:B------:R-:W-:Y:S01]  /*da10*/  @!P6 IMAD.MOV R7, RZ, RZ, -R7 ;  /* 0x000000ffff07e224 */ /* 0x000fe200078e0a07 */
[C---:B------:R-:W-:Y:S01]  /*da20*/  ISETP.GT.U32.AND P6, PT, R2.reuse, R15, PT ;  /* 0x0000000f0200720c */ /* 0x040fe20003fc4070 */
[----:B------:R-:W-:Y:S02]  /*da30*/  IMAD.MOV R6, RZ, RZ, -R6 ;  /* 0x000000ffff067224 */ /* 0x000fe400078e0a06 */
[----:B------:R-:W-:Y:S01]  /*da40*/  @!P5 IMAD.IADD R5, R5, 0x1, -R2 ;  /* 0x000000010505d824 */ /* 0x000fe200078e0a02 */
[----:B------:R1:W-:Y:S01]  /*da50*/  STL [R1+0x5ac], R7 ;  /* 0x0005ac0701007387 */ /* 0x0003e20000100800 */
[----:B------:R-:W-:-:S02]  /*da60*/  IMAD R3, R2, R6, R3 ;  /* 0x0000000602037224 */ /* 0x000fc400078e0203 */
[----:B------:R-:W-:Y:S01]  /*da70*/  IMAD.MOV.U32 R11, RZ, RZ, R16 ;  /* 0x000000ffff0b7224 */ /* 0x000fe200078e0010 */
[----:B------:R-:W-:Y:S01]  /*da80*/  ISETP.GT.U32.AND P5, PT, R2, R5, PT ;  /* 0x000000050200720c */ /* 0x000fe20003fa4070 */
[----:B------:R-:W-:Y:S02]  /*da90*/  VIADD R10, R0, 0x113 ;  /* 0x00000113000a7836 */ /* 0x000fe40000000000 */
[--C-:B------:R-:W-:Y:S02]  /*daa0*/  @!P0 IMAD.IADD R14, R14, 0x1, -R2.reuse ;  /* 0x000000010e0e8824 */ /* 0x100fe400078e0a02 */
[--C-:B------:R-:W-:Y:S01]  /*dab0*/  @!P6 IMAD.IADD R15, R15, 0x1, -R2.reuse ;  /* 0x000000010f0fe824 */ /* 0x100fe200078e0a02 */
[C---:B------:R-:W-:Y:S01]  /*dac0*/  ISETP.GT.U32.AND P6, PT, R2.reuse, R3, PT ;  /* 0x000000030200720c */ /* 0x040fe20003fc4070 */
[----:B------:R-:W-:Y:S01]  /*dad0*/  @!P1 IMAD.MOV R11, RZ, RZ, -R11 ;  /* 0x000000ffff0b9224 */ /* 0x000fe200078e0a0b */
[----:B------:R-:W-:Y:S01]  /*dae0*/  ISETP.GT.U32.AND P0, PT, R2, R14, PT ;  /* 0x0000000e0200720c */ /* 0x000fe20003f04070 */
[C---:B-1----:R-:W-:Y:S01]  /*daf0*/  VIADD R7, R0.reuse, 0x114 ;  /* 0x0000011400077836 */ /* 0x042fe20000000000 */
[----:B------:R-:W-:Y:S01]  /*db00*/  IABS R19, R10 ;  /* 0x0000000a00137213 */ /* 0x000fe20000000000 */
[----:B------:R-:W-:Y:S01]  /*db10*/  VIADD R6, R0, 0x115 ;  /* 0x0000011500067836 */ /* 0x000fe20000000000 */
[----:B------:R1:W-:Y:S01]  /*db20*/  STL [R1+0x598], R11 ;  /* 0x0005980b01007387 */ /* 0x0003e20000100800 */
[--C-:B------:R-:W-:Y:S01]  /*db30*/  @!P5 IMAD.IADD R5, R5, 0x1, -R2.reuse ;  /* 0x000000010505d824 */ /* 0x100fe200078e0a02 */
[----:B------:R-:W-:Y:S01]  /*db40*/  ISETP.GE.AND P1, PT, R10, RZ, PT ;  /* 0x000000ff0a00720c */ /* 0x000fe20003f26270 */
[----:B------:R-:W-:Y:S01]  /*db50*/  VIADD R16, R0, 0x118 ;  /* 0x0000011800107836 */ /* 0x000fe20000000000 */
[----:B------:R-:W-:Y:S01]  /*db60*/  IABS R10, R7 ;  /* 0x00000007000a7213 */ /* 0x000fe20000000000 */
[----:B------:R-:W-:Y:S01]  /*db70*/  @!P4 IMAD.MOV R5, RZ, RZ, -R5 ;  /* 0x000000ffff05c224 */ /* 0x000fe200078e0a05 */
[----:B------:R-:W-:Y:S01]  /*db80*/  ISETP.GE.AND P4, PT, R7, RZ, PT ;  /* 0x000000ff0700720c */ /* 0x000fe20003f86270 */
[--C-:B------:R-:W-:Y:S01]  /*db90*/  @!P6 IMAD.IADD R3, R3, 0x1, -R2.reuse ;  /* 0x000000010303e824 */ /* 0x100fe200078e0a02 */
[----:B------:R-:W-:Y:S01]  /*dba0*/  ISETP.GE.AND P5, PT, R17, RZ, PT ;  /* 0x000000ff1100720c */ /* 0x000fe20003fa6270 */
[----:B------:R-:W-:Y:S01]  /*dbb0*/  IMAD.HI.U32 R7, R9, R19, RZ ;  /* 0x0000001309077227 */ /* 0x000fe200078e00ff */
[----:B------:R2:W-:Y:S02]  /*dbc0*/  STL [R1+0x5a0], R5 ;  /* 0x0005a00501007387 */ /* 0x0005e40000100800 */
[----:B------:R-:W-:Y:S01]  /*dbd0*/  ISETP.GT.U32.AND P6, PT, R2, R3, PT ;  /* 0x000000030200720c */ /* 0x000fe20003fc4070 */
[----:B-1----:R-:W-:Y:S01]  /*dbe0*/  IMAD.MOV.U32 R11, RZ, RZ, R15 ;  /* 0x000000ffff0b7224 */ /* 0x002fe200078e000f */
[----:B------:R-:W-:Y:S01]  /*dbf0*/  IABS R15, R4 ;  /* 0x00000004000f7213 */ /* 0x000fe20000000000 */
[----:B------:R-:W-:Y:S01]  /*dc00*/  @!P0 IMAD.IADD R14, R14, 0x1, -R2 ;  /* 0x000000010e0e8824 */ /* 0x000fe200078e0a02 */
[----:B------:R-:W-:Y:S01]  /*dc10*/  ISETP.GE.AND P0, PT, R4, RZ, PT ;  /* 0x000000ff0400720c */ /* 0x000fe20003f06270 */
[----:B------:R-:W-:Y:S01]  /*dc20*/  @!P2 IMAD.MOV R11, RZ, RZ, -R11 ;  /* 0x000000ffff0ba224 */ /* 0x000fe200078e0a0b */
[----:B------:R-:W-:Y:S01]  /*dc30*/  ISETP.GE.AND P2, PT, R6, RZ, PT ;  /* 0x000000ff0600720c */ /* 0x000fe20003f46270 */
[----:B------:R-:W-:Y:S01]  /*dc40*/  IMAD.MOV R4, RZ, RZ, -R7 ;  /* 0x000000ffff047224 */ /* 0x000fe200078e0a07 */
[----:B--2---:R-:W-:Y:S01]  /*dc50*/  IABS R5, R6 ;  /* 0x0000000600057213 */ /* 0x004fe20000000000 */
[----:B------:R-:W-:Y:S01]  /*dc60*/  IMAD.MOV.U32 R6, RZ, RZ, R10 ;  /* 0x000000ffff067224 */ /* 0x000fe200078e000a */
[----:B------:R1:W-:Y:S01]  /*dc70*/  STL [R1+0x59c], R11 ;  /* 0x00059c0b01007387 */ /* 0x0003e20000100800 */
[----:B------:R-:W-:-:S02]  /*dc80*/  IMAD R19, R2, R4, R19 ;  /* 0x0000000402137224 */ /* 0x000fc400078e0213 */
[----:B------:R-:W-:-:S04]  /*dc90*/  IMAD.HI.U32 R7, R9, R5, RZ ;  /* 0x0000000509077227 */ /* 0x000fc800078e00ff */
[----:B------:R-:W-:Y:S01]  /*dca0*/  @!P6 IMAD.IADD R3, R3, 0x1, -R2 ;  /* 0x000000010303e824 */ /* 0x000fe200078e0a02 */
[----:B------:R-:W-:Y:S01]  /*dcb0*/  IADD3 R7, PT, PT, -R7, RZ, RZ ;  /* 0x000000ff07077210 */ /* 0x000fe20007ffe1ff */
[----:B------:R-:W-:-:S04]  /*dcc0*/  IMAD.HI.U32 R10, R9, R6, RZ ;  /* 0x00000006090a7227 */ /* 0x000fc800078e00ff */
[----:B-1----:R-:W-:Y:S02]  /*dcd0*/  IMAD.MOV.U32 R11, RZ, RZ, R14 ;  /* 0x000000ffff0b7224 */ /* 0x002fe400078e000e */
[C---:B------:R-:W-:Y:S02]  /*dce0*/  IMAD R5, R2.reuse, R7, R5 ;  /* 0x0000000702057224 */ /* 0x040fe400078e0205 */
[----:B------:R-:W-:Y:S01]  /*dcf0*/  @!P3 IMAD.MOV R11, RZ, RZ, -R11 ;  /* 0x000000ffff0bb224 */ /* 0x000fe200078e0a0b */
[C---:B------:R-:W-:Y:S01]  /*dd00*/  ISETP.GT.U32.AND P3, PT, R2.reuse, R19, PT ;  /* 0x000000130200720c */ /* 0x040fe20003f64070 */
[----:B------:R-:W-:Y:S02]  /*dd10*/  IMAD.MOV R10, RZ, RZ, -R10 ;  /* 0x000000ffff0a7224 */ /* 0x000fe400078e0a0a */
[----:B------:R-:W-:Y:S01]  /*dd20*/  IMAD.HI.U32 R4, R9, R15, RZ ;  /* 0x0000000f09047227 */ /* 0x000fe200078e00ff */
[----:B------:R1:W-:Y:S03]  /*dd30*/  STL [R1+0x5a8], R11 ;  /* 0x0005a80b01007387 */ /* 0x0003e60000100800 */
[----:B------:R-:W-:-:S02]  /*dd40*/  IMAD R6, R2, R10, R6 ;  /* 0x0000000a02067224 */ /* 0x000fc400078e0206 */
[----:B------:R-:W-:Y:S02]  /*dd50*/  IMAD.MOV R4, RZ, RZ, -R4 ;  /* 0x000000ffff047224 */ /* 0x000fe400078e0a04 */
[----:B------:R-:W-:Y:S01]  /*dd60*/  VIADD R20, R0, 0x117 ;  /* 0x0000011700147836 */ /* 0x000fe20000000000 */
[C---:B------:R-:W-:Y:S01]  /*dd70*/  ISETP.GT.U32.AND P6, PT, R2.reuse, R6, PT ;  /* 0x000000060200720c */ /* 0x040fe20003fc4070 */
[----:B------:R-:W-:Y:S02]  /*dd80*/  @!P3 IMAD.IADD R19, R19, 0x1, -R2 ;  /* 0x000000011313b824 */ /* 0x000fe400078e0a02 */
[----:B-1----:R-:W-:Y:S01]  /*dd90*/  IMAD.MOV.U32 R11, RZ, RZ, R3 ;  /* 0x000000ffff0b7224 */ /* 0x002fe200078e0003 */
[----:B------:R-:W-:Y:S01]  /*dda0*/  IABS R3, R16 ;  /* 0x0000001000037213 */ /* 0x000fe20000000000 */
[C---:B------:R-:W-:Y:S01]  /*ddb0*/  IMAD R15, R2.reuse, R4, R15 ;  /* 0x00000004020f7224 */ /* 0x040fe200078e020f */
[C---:B------:R-:W-:Y:S01]  /*ddc0*/  ISETP.GT.U32.AND P3, PT, R2.reuse, R19, PT ;  /* 0x000000130200720c */ /* 0x040fe20003f64070 */
[----:B------:R-:W-:Y:S01]  /*ddd0*/  @!P5 IMAD.MOV R11, RZ, RZ, -R11 ;  /* 0x000000ffff0bd224 */ /* 0x000fe200078e0a0b */
[----:B------:R-:W-:Y:S01]  /*dde0*/  ISETP.GT.U32.AND P5, PT, R2, R5, PT ;  /* 0x000000050200720c */ /* 0x000fe20003fa4070 */
[----:B------:R-:W-:Y:S01]  /*ddf0*/  IMAD.HI.U32 R10, R9, R3, RZ ;  /* 0x00000003090a7227 */ /* 0x000fe200078e00ff */
[----:B------:R-:W-:-:S02]  /*de00*/  IABS R4, R20 ;  /* 0x0000001400047213 */ /* 0x000fc40000000000 */
[----:B------:R1:W-:Y:S01]  /*de10*/  STL [R1+0x5a4], R11 ;  /* 0x0005a40b01007387 */ /* 0x0003e20000100800 */
[----:B------:R-:W-:Y:S02]  /*de20*/  IMAD.MOV R10, RZ, RZ, -R10 ;  /* 0x000000ffff0a7224 */ /* 0x000fe400078e0a0a */
[--C-:B------:R-:W-:Y:S02]  /*de30*/  @!P6 IMAD.IADD R6, R6, 0x1, -R2.reuse ;  /* 0x000000010606e824 */ /* 0x100fe400078e0a02 */
[C---:B------:R-:W-:Y:S02]  /*de40*/  IMAD R3, R2.reuse, R10, R3 ;  /* 0x0000000a02037224 */ /* 0x040fe400078e0203 */
[----:B------:R-:W-:Y:S01]  /*de50*/  @!P3 IMAD.IADD R19, R19, 0x1, -R2 ;  /* 0x000000011313b824 */ /* 0x000fe200078e0a02 */
[----:B------:R-:W-:Y:S01]  /*de60*/  ISETP.GT.U32.AND P3, PT, R2, R15, PT ;  /* 0x0000000f0200720c */ /* 0x000fe20003f64070 */
[----:B------:R-:W-:Y:S01]  /*de70*/  IMAD.HI.U32 R17, R9, R4, RZ ;  /* 0x0000000409117227 */ /* 0x000fe200078e00ff */
[----:B------:R-:W-:-:S02]  /*de80*/  @!P5 IADD3 R5, PT, PT, R5, -R2, RZ ;  /* 0x800000020505d210 */ /* 0x000fc40007ffe0ff */
[C---:B------:R-:W-:Y:S01]  /*de90*/  ISETP.GT.U32.AND P6, PT, R2.reuse, R6, PT ;  /* 0x000000060200720c */ /* 0x040fe20003fc4070 */
[----:B------:R-:W-:Y:S01]  /*dea0*/  IMAD.MOV R17, RZ, RZ, -R17 ;  /* 0x000000ffff117224 */ /* 0x000fe200078e0a11 */
[----:B------:R-:W-:Y:S01]  /*deb0*/  ISETP.GT.U32.AND P5, PT, R2, R5, PT ;  /* 0x000000050200720c */ /* 0x000fe20003fa4070 */
[----:B-1----:R-:W-:Y:S02]  /*dec0*/  VIADD R11, R0, 0x119 ;  /* 0x00000119000b7836 */ /* 0x002fe40000000000 */
[----:B------:R-:W-:Y:S02]  /*ded0*/  IMAD R4, R2, R17, R4 ;  /* 0x0000001102047224 */ /* 0x000fe400078e0204 */
[----:B------:R-:W-:Y:S01]  /*dee0*/  IMAD.MOV.U32 R12, RZ, RZ, R19 ;  /* 0x000000ffff0c7224 */ /* 0x000fe200078e0013 */
[----:B------:R-:W-:Y:S01]  /*def0*/  IABS R13, R11 ;  /* 0x0000000b000d7213 */ /* 0x000fe20000000000 */
[----:B------:R-:W-:Y:S02]  /*df00*/  @!P3 IMAD.IADD R15, R15, 0x1, -R2 ;  /* 0x000000010f0fb824 */ /* 0x000fe400078e0a02 */
[----:B------:R-:W-:-:S02]  /*df10*/  VIADD R10, R0, 0x11b ;  /* 0x0000011b000a7836 */ /* 0x000fc40000000000 */
[----:B------:R-:W-:Y:S01]  /*df20*/  VIADD R7, R0, 0x11a ;  /* 0x0000011a00077836 */ /* 0x000fe20000000000 */
[C---:B------:R-:W-:Y:S01]  /*df30*/  ISETP.GT.U32.AND P3, PT, R2.reuse, R15, PT ;  /* 0x0000000f0200720c */ /* 0x040fe20003f64070 */
[--C-:B------:R-:W-:Y:S01]  /*df40*/  @!P5 IMAD.IADD R5, R5, 0x1, -R2.reuse ;  /* 0x000000010505d824 */ /* 0x100fe200078e0a02 */
[----:B------:R-:W-:Y:S01]  /*df50*/  ISETP.GT.U32.AND P5, PT, R2, R3, PT ;  /* 0x000000030200720c */ /* 0x000fe20003fa4070 */
[----:B------:R-:W-:Y:S01]  /*df60*/  @!P6 IMAD.IADD R6, R6, 0x1, -R2 ;  /* 0x000000010606e824 */ /* 0x000fe200078e0a02 */
[----:B------:R-:W-:Y:S01]  /*df70*/  ISETP.GT.U32.AND P6, PT, R2, R4, PT ;  /* 0x000000040200720c */ /* 0x000fe20003fc4070 */
[----:B------:R-:W-:Y:S01]  /*df80*/  @!P1 IMAD.MOV R12, RZ, RZ, -R12 ;  /* 0x000000ffff0c9224 */ /* 0x000fe200078e0a0c */
[----:B------:R-:W-:Y:S01]  /*df90*/  IABS R19, R10 ;  /* 0x0000000a00137213 */ /* 0x000fe20000000000 */
[C---:B------:R-:W-:Y:S01]  /*dfa0*/  IMAD.HI.U32 R18, R9.reuse, R13, RZ ;  /* 0x0000000d09127227 */ /* 0x040fe200078e00ff */
[----:B------:R-:W-:Y:S02]  /*dfb0*/  IABS R14, R7 ;  /* 0x00000007000e7213 */ /* 0x000fe40000000000 */
[----:B------:R1:W-:Y:S01]  /*dfc0*/  STL [R1+0x590], R12 ;  /* 0x0005900c01007387 */ /* 0x0003e20000100800 */
[----:B------:R-:W-:Y:S01]  /*dfd0*/  IMAD.MOV R18, RZ, RZ, -R18 ;  /* 0x000000ffff127224 */ /* 0x000fe200078e0a12 */
[----:B------:R-:W-:Y:S01]  /*dfe0*/  ISETP.GE.AND P1, PT, R20, RZ, PT ;  /* 0x000000ff1400720c */ /* 0x000fe20003f26270 */
[----:B------:R-:W-:-:S04]  /*dff0*/  IMAD.HI.U32 R17, R9, R14, RZ ;  /* 0x0000000e09117227 */ /* 0x000fc800078e00ff */
[----:B------:R-:W-:Y:S01]  /*e000*/  @!P5 IMAD.IADD R3, R3, 0x1, -R2 ;  /* 0x000000010303d824 */ /* 0x000fe200078e0a02 */
[----:B------:R-:W-:Y:S01]  /*e010*/  @!P6 IADD3 R4, PT, PT, R4, -R2, RZ ;  /* 0x800000020404e210 */ /* 0x000fe20007ffe0ff */
[----:B------:R-:W-:Y:S01]  /*e020*/  IMAD.MOV R17, RZ, RZ, -R17 ;  /* 0x000000ffff117224 */ /* 0x000fe200078e0a11 */
[----:B------:R-:W-:Y:S01]  /*e030*/  ISETP.GE.AND P6, PT, R16, RZ, PT ;  /* 0x000000ff1000720c */ /* 0x000fe20003fc6270 */
[----:B-1----:R-:W-:Y:S01]  /*e040*/  IMAD.MOV.U32 R12, RZ, RZ, R6 ;  /* 0x000000ffff0c7224 */ /* 0x002fe200078e0006 */
[----:B------:R-:W-:Y:S01]  /*e050*/  ISETP.GT.U32.AND P5, PT, R2, R3, PT ;  /* 0x000000030200720c */ /* 0x000fe20003fa4070 */
[----:B------:R-:W-:-:S04]  /*e060*/  IMAD.HI.U32 R6, R9, R19, RZ ;  /* 0x0000001309067227 */ /* 0x000fc800078e00ff */
[----:B------:R-:W-:Y:S01]  /*e070*/  @!P4 IMAD.MOV R12, RZ, RZ, -R12 ;  /* 0x000000ffff0cc224 */ /* 0x000fe200078e0a0c */
[C---:B------:R-:W-:Y:S01]  /*e080*/  ISETP.GT.U32.AND P4, PT, R2.reuse, R4, PT ;  /* 0x000000040200720c */ /* 0x040fe20003f84070 */
[----:B------:R-:W-:Y:S02]  /*e090*/  IMAD.MOV R6, RZ, RZ, -R6 ;  /* 0x000000ffff067224 */ /* 0x000fe400078e0a06 */
[C---:B------:R-:W-:Y:S01]  /*e0a0*/  IMAD R13, R2.reuse, R18, R13 ;  /* 0x00000012020d7224 */ /* 0x040fe200078e020d */
[----:B------:R1:W-:Y:S01]  /*e0b0*/  STL [R1+0x58c], R12 ;  /* 0x00058c0c01007387 */ /* 0x0003e20000100800 */
[----:B------:R-:W-:Y:S02]  /*e0c0*/  @!P3 IMAD.IADD R15, R15, 0x1, -R2 ;  /* 0x000000010f0fb824 */ /* 0x000fe400078e0a02 */
[C---:B------:R-:W-:Y:S01]  /*e0d0*/  IMAD R19, R2.reuse, R6, R19 ;  /* 0x0000000602137224 */ /* 0x040fe200078e0213 */
[C---:B------:R-:W-:Y:S01]  /*e0e0*/  ISETP.GT.U32.AND P3, PT, R2.reuse, R13, PT ;  /* 0x0000000d0200720c */ /* 0x040fe20003f64070 */
[----:B------:R-:W-:Y:S01]  /*e0f0*/  IMAD R14, R2, R17, R14 ;  /* 0x00000011020e7224 */ /* 0x000fe200078e020e */
[----:B------:R-:W-:Y:S01]  /*e100*/  IADD3 R6, PT, PT, R0, 0x11d, RZ ;  /* 0x0000011d00067810 */ /* 0x000fe20007ffe0ff */
[----:B------:R-:W-:Y:S01]  /*e110*/  @!P5 IMAD.IADD R3, R3, 0x1, -R2 ;  /* 0x000000010303d824 */ /* 0x000fe200078e0a02 */
[----:B------:R-:W-:Y:S01]  /*e120*/  ISETP.GT.U32.AND P5, PT, R2, R19, PT ;  /* 0x000000130200720c */ /* 0x000fe20003fa4070 */
[----:B------:R-:W-:Y:S01]  /*e130*/  @!P2 IMAD.MOV R5, RZ, RZ, -R5 ;  /* 0x000000ffff05a224 */ /* 0x000fe200078e0a05 */
[----:B------:R-:W-:Y:S01]  /*e140*/  ISETP.GE.AND P2, PT, R11, RZ, PT ;  /* 0x000000ff0b00720c */ /* 0x000fe20003f46270 */
[----:B-1----:R-:W-:-:S02]  /*e150*/  IMAD.MOV.U32 R12, RZ, RZ, R15 ;  /* 0x000000ffff0c7224 */ /* 0x002fc400078e000f */
[----:B------:R-:W-:Y:S01]  /*e160*/  VIADD R11, R0, 0x11c ;  /* 0x0000011c000b7836 */ /* 0x000fe20000000000 */
[----:B------:R-:W-:Y:S01]  /*e170*/  STL [R1+0x588], R5 ;  /* 0x0005880501007387 */ /* 0x000fe20000100800 */
[----:B------:R-:W-:Y:S01]  /*e180*/  @!P0 IMAD.MOV R12, RZ, RZ, -R12 ;  /* 0x000000ffff0c8224 */ /* 0x000fe200078e0a0c */
[----:B------:R-:W-:Y:S01]  /*e190*/  ISETP.GT.U32.AND P0, PT, R2, R14, PT ;  /* 0x0000000e0200720c */ /* 0x000fe20003f04070 */
[--C-:B------:R-:W-:Y:S01]  /*e1a0*/  @!P4 IMAD.IADD R4, R4, 0x1, -R2.reuse ;  /* 0x000000010404c824 */ /* 0x100fe200078e0a02 */
[----:B------:R-:W-:Y:S01]  /*e1b0*/  ISETP.GE.AND P4, PT, R7, RZ, PT ;  /* 0x000000ff0700720c */ /* 0x000fe20003f86270 */
[--C-:B------:R-:W-:Y:S01]  /*e1c0*/  @!P3 IMAD.IADD R13, R13, 0x1, -R2.reuse ;  /* 0x000000010d0db824 */ /* 0x100fe200078e0a02 */
[----:B------:R-:W-:Y:S01]  /*e1d0*/  IABS R7, R11 ;  /* 0x0000000b00077213 */ /* 0x000fe20000000000 */
[----:B------:R1:W-:Y:S01]  /*e1e0*/  STL [R1+0x584], R12 ;  /* 0x0005840c01007387 */ /* 0x0003e20000100800 */
[----:B------:R-:W-:Y:S01]  /*e1f0*/  ISETP.GE.AND P3, PT, R10, RZ, PT ;  /* 0x000000ff0a00720c */ /* 0x000fe20003f66270 */
[----:B------:R-:W-:Y:S01]  /*e200*/  @!P5 IMAD.IADD R19, R19, 0x1, -R2 ;  /* 0x000000011313d824 */ /* 0x000fe200078e0a02 */
[----:B------:R-:W-:Y:S01]  /*e210*/  IABS R10, R6 ;  /* 0x00000006000a7213 */ /* 0x000fe20000000000 */
[----:B------:R-:W-:-:S04]  /*e220*/  IMAD.HI.U32 R16, R9, R7, RZ ;  /* 0x0000000709107227 */ /* 0x000fc800078e00ff */
[----:B------:R-:W-:Y:S01]  /*e230*/  @!P0 IMAD.IADD R14, R14, 0x1, -R2 ;  /* 0x000000010e0e8824 */ /* 0x000fe200078e0a02 */
[C---:B------:R-:W-:Y:S01]  /*e240*/  ISETP.GT.U32.AND P0, PT, R2.reuse, R13, PT ;  /* 0x0000000d0200720c */ /* 0x040fe20003f04070 */
[----:B-1----:R-:W-:Y:S02]  /*e250*/  IMAD.MOV.U32 R12, RZ, RZ, R4 ;  /* 0x000000ffff0c7224 */ /* 0x002fe400078e0004 */
[----:B------:R-:W-:Y:S01]  /*e260*/  IMAD.HI.U32 R15, R9, R10, RZ ;  /* 0x0000000a090f7227 */ /* 0x000fe200078e00ff */
[----:B------:R-:W-:-:S03]  /*e270*/  ISETP.GT.U32.AND P5, PT, R2, R14, PT ;  /* 0x0000000e0200720c */ /* 0x000fc60003fa4070 */
[----:B------:R-:W-:Y:S01]  /*e280*/  @!P1 IMAD.MOV R12, RZ, RZ, -R12 ;  /* 0x000000ffff0c9224 */ /* 0x000fe200078e0a0c */
[C---:B------:R-:W-:Y:S01]  /*e290*/  ISETP.GT.U32.AND P1, PT, R2.reuse, R19, PT ;  /* 0x000000130200720c */ /* 0x040fe20003f24070 */
[----:B------:R-:W-:Y:S02]  /*e2a0*/  IMAD.MOV R16, RZ, RZ, -R16 ;  /* 0x000000ffff107224 */ /* 0x000fe400078e0a10 */
[----:B------:R-:W-:Y:S01]  /*e2b0*/  IMAD.MOV R15, RZ, RZ, -R15 ;  /* 0x000000ffff0f7224 */ /* 0x000fe200078e0a0f */
[----:B------:R1:W-:Y:S01]  /*e2c0*/  STL [R1+0x580], R12 ;  /* 0x0005800c01007387 */ /* 0x0003e20000100800 */
[C---:B------:R-:W-:Y:S02]  /*e2d0*/  IMAD R7, R2.reuse, R16, R7 ;  /* 0x0000001002077224 */ /* 0x040fe400078e0207 */
[----:B------:R-:W-:Y:S02]  /*e2e0*/  IMAD R10, R2, R15, R10 ;  /* 0x0000000f020a7224 */ /* 0x000fe400078e020a */
[----:B------:R-:W-:-:S02]  /*e2f0*/  VIADD R5, R0, 0x11e ;  /* 0x0000011e00057836 */ /* 0x000fc40000000000 */
[--C-:B------:R-:W-:Y:S01]  /*e300*/  @!P0 IMAD.IADD R13, R13, 0x1, -R2.reuse ;  /* 0x000000010d0d8824 */ /* 0x100fe200078e0a02 */
[----:B------:R-:W-:Y:S01]  /*e310*/  ISETP.GT.U32.AND P0, PT, R2, R7, PT ;  /* 0x000000070200720c */ /* 0x000fe20003f04070 */
[----:B------:R-:W-:Y:S01]  /*e320*/  VIADD R4, R0, 0x11f ;  /* 0x0000011f00047836 */ /* 0x000fe20000000000 */
[----:B------:R-:W-:Y:S01]  /*e330*/  @!P1 IADD3 R19, PT, PT, R19, -R2, RZ ;  /* 0x8000000213139210 */ /* 0x000fe20007ffe0ff */
[----:B-1----:R-:W-:Y:S01]  /*e340*/  IMAD.MOV.U32 R12, RZ, RZ, R13 ;  /* 0x000000ffff0c7224 */ /* 0x002fe200078e000d */
[----:B------:R-:W-:Y:S01]  /*e350*/  ISETP.GT.U32.AND P1, PT, R2, R10, PT ;  /* 0x0000000a0200720c */ /* 0x000fe20003f24070 */
[----:B------:R-:W-:Y:S01]  /*e360*/  VIADD R15, R0, 0x120 ;  /* 0x00000120000f7836 */ /* 0x000fe20000000000 */
[----:B------:R-:W-:Y:S01]  /*e370*/  IABS R17, R5 ;  /* 0x0000000500117213 */ /* 0x000fe20000000000 */
[----:B------:R-:W-:Y:S01]  /*e380*/  @!P5 IMAD.IADD R14, R14, 0x1, -R2 ;  /* 0x000000010e0ed824 */ /* 0x000fe200078e0a02 */
[----:B------:R-:W-:Y:S01]  /*e390*/  IABS R20, R4 ;  /* 0x0000000400147213 */ /* 0x000fe20000000000 */
[----:B------:R-:W-:Y:S01]  /*e3a0*/  @!P6 IMAD.MOV R3, RZ, RZ, -R3 ;  /* 0x000000ffff03e224 */ /* 0x000fe200078e0a03 */
[----:B------:R-:W-:Y:S01]  /*e3b0*/  ISETP.GE.AND P5, PT, R11, RZ, PT ;  /* 0x000000ff0b00720c */ /* 0x000fe20003fa6270 */
[----:B------:R-:W-:-:S03]  /*e3c0*/  IMAD.HI.U32 R18, R9, R17, RZ ;  /* 0x0000001109127227 */ /* 0x000fc600078e00ff */
[----:B------:R1:W-:Y:S01]  /*e3d0*/  STL [R1+0x57c], R3 ;  /* 0x00057c0301007387 */ /* 0x0003e20000100800 */
[----:B------:R-:W-:Y:S02]  /*e3e0*/  IMAD.MOV R18, RZ, RZ, -R18 ;  /* 0x000000ffff127224 */ /* 0x000fe400078e0a12 */
[--C-:B------:R-:W-:Y:S01]  /*e3f0*/  @!P0 IMAD.IADD R7, R7, 0x1, -R2.reuse ;  /* 0x0000000107078824 */ /* 0x100fe200078e0a02 */
[----:B------:R-:W-:Y:S01]  /*e400*/  ISETP.GE.AND P0, PT, R6, RZ, PT ;  /* 0x000000ff0600720c */ /* 0x000fe20003f06270 */
[----:B------:R-:W-:Y:S02]  /*e410*/  @!P1 IMAD.IADD R10, R10, 0x1, -R2 ;  /* 0x000000010a0a9824 */ /* 0x000fe400078e0a02 */
[----:B------:R-:W-:Y:S01]  /*e420*/  IMAD.HI.U32 R16, R9, R20, RZ ;  /* 0x0000001409107227 */ /* 0x000fe200078e00ff */
[----:B------:R-:W-:-:S03]  /*e430*/  ISETP.GT.U32.AND P1, PT, R2, R7, PT ;  /* 0x000000070200720c */ /* 0x000fc60003f24070 */
[C---:B------:R-:W-:Y:S01]  /*e440*/  IMAD R6, R2.reuse, R18, R17 ;  /* 0x0000001202067224 */ /* 0x040fe200078e0211 */
[----:B------:R-:W-:Y:S01]  /*e450*/  IABS R17, R15 ;  /* 0x0000000f00117213 */ /* 0x000fe20000000000 */
[----:B------:R-:W-:Y:S01]  /*e460*/  @!P2 IMAD.MOV R12, RZ, RZ, -R12 ;  /* 0x000000ffff0ca224 */ /* 0x000fe200078e0a0c */
[C---:B------:R-:W-:Y:S01]  /*e470*/  ISETP.GT.U32.AND P2, PT, R2.reuse, R10, PT ;  /* 0x0000000a0200720c */ /* 0x040fe20003f44070 */
[----:B------:R-:W-:Y:S01]  /*e480*/  IMAD.MOV R16, RZ, RZ, -R16 ;  /* 0x000000ffff107224 */ /* 0x000fe200078e0a10 */
[----:B------:R-:W-:Y:S01]  /*e490*/  ISETP.GT.U32.AND P6, PT, R2, R6, PT ;  /* 0x000000060200720c */ /* 0x000fe20003fc4070 */
[----:B------:R-:W-:Y:S01]  /*e4a0*/  VIADD R11, R0, 0x121 ;  /* 0x00000121000b7836 */ /* 0x000fe20000000000 */
[----:B------:R2:W-:Y:S01]  /*e4b0*/  STL [R1+0x578], R12 ;  /* 0x0005780c01007387 */ /* 0x0005e20000100800 */
[----:B------:R-:W-:Y:S02]  /*e4c0*/  IMAD R20, R2, R16, R20 ;  /* 0x0000001002147224 */ /* 0x000fe400078e0214 */
[----:B-1----:R-:W-:Y:S01]  /*e4d0*/  IMAD.HI.U32 R3, R9, R17, RZ ;  /* 0x0000001109037227 */ /* 0x002fe200078e00ff */
[----:B------:R-:W-:-:S03]  /*e4e0*/  IABS R16, R11 ;  /* 0x0000000b00107213 */ /* 0x000fc60000000000 */
[----:B------:R-:W-:Y:S01]  /*e4f0*/  @!P4 IMAD.MOV R14, RZ, RZ, -R14 ;  /* 0x000000ffff0ec224 */ /* 0x000fe200078e0a0e */
[----:B------:R-:W-:Y:S01]  /*e500*/  ISETP.GT.U32.AND P4, PT, R2, R20, PT ;  /* 0x000000140200720c */ /* 0x000fe20003f84070 */
[----:B------:R-:W-:-:S03]  /*e510*/  IMAD.HI.U32 R13, R9, R16, RZ ;  /* 0x00000010090d7227 */ /* 0x000fc600078e00ff */
[----:B------:R-:W-:Y:S01]  /*e520*/  STL [R1+0x56c], R14 ;  /* 0x00056c0e01007387 */ /* 0x000fe20000100800 */
[----:B--2---:R-:W-:Y:S02]  /*e530*/  IMAD.MOV.U32 R12, RZ, RZ, R19 ;  /* 0x000000ffff0c7224 */ /* 0x004fe400078e0013 */
[--C-:B------:R-:W-:Y:S01]  /*e540*/  @!P1 IMAD.IADD R7, R7, 0x1, -R2.reuse ;  /* 0x0000000107079824 */ /* 0x100fe200078e0a02 */
[----:B------:R-:W-:Y:S01]  /*e550*/  ISETP.GE.AND P1, PT, R4, RZ, PT ;  /* 0x000000ff0400720c */ /* 0x000fe20003f26270 */
[----:B------:R-:W-:Y:S01]  /*e560*/  IMAD.MOV R3, RZ, RZ, -R3 ;  /* 0x000000ffff037224 */ /* 0x000fe200078e0a03 */
[----:B------:R-:W-:Y:S01]  /*e570*/  @!P3 IADD3 R12, PT, PT, -R12, RZ, RZ ;  /* 0x000000ff0c0cb210 */ /* 0x000fe20007ffe1ff */
[--C-:B------:R-:W-:Y:S01]  /*e580*/  @!P2 IMAD.IADD R10, R10, 0x1, -R2.reuse ;  /* 0x000000010a0aa824 */ /* 0x100fe200078e0a02 */
[----:B------:R-:W-:Y:S01]  /*e590*/  ISETP.GE.AND P3, PT, R5, RZ, PT ;  /* 0x000000ff0500720c */ /* 0x000fe20003f66270 */
[----:B------:R-:W-:Y:S01]  /*e5a0*/  IMAD.MOV R13, RZ, RZ, -R13 ;  /* 0x000000ffff0d7224 */ /* 0x000fe200078e0a0d */
[----:B------:R-:W-:Y:S01]  /*e5b0*/  ISETP.GE.AND P2, PT, R15, RZ, PT ;  /* 0x000000ff0f00720c */ /* 0x000fe20003f46270 */
[----:B------:R-:W-:Y:S01]  /*e5c0*/  @!P6 IMAD.IADD R6, R6, 0x1, -R2 ;  /* 0x000000010606e824 */ /* 0x000fe200078e0a02 */
[----:B------:R1:W-:Y:S01]  /*e5d0*/  STL [R1+0x574], R12 ;  /* 0x0005740c01007387 */ /* 0x0003e20000100800 */
[----:B------:R-:W-:-:S02]  /*e5e0*/  IMAD R4, R2, R3, R17 ;  /* 0x0000000302047224 */ /* 0x000fc400078e0211 */
[----:B------:R-:W-:Y:S01]  /*e5f0*/  IMAD.MOV.U32 R18, RZ, RZ, R7 ;  /* 0x000000ffff127224 */ /* 0x000fe200078e0007 */
[C---:B------:R-:W-:Y:S01]  /*e600*/  ISETP.GT.U32.AND P6, PT, R2.reuse, R6, PT ;  /* 0x000000060200720c */ /* 0x040fe20003fc4070 */
[C---:B------:R-:W-:Y:S02]  /*e610*/  IMAD R5, R2.reuse, R13, R16 ;  /* 0x0000000d02057224 */ /* 0x040fe400078e0210 */
[----:B------:R-:W-:Y:S01]  /*e620*/  @!P5 IMAD.MOV R18, RZ, RZ, -R18 ;  /* 0x000000ffff12d224 */ /* 0x000fe200078e0a12 */
[----:B------:R-:W-:Y:S01]  /*e630*/  ISETP.GT.U32.AND P5, PT, R2, R4, PT ;  /* 0x000000040200720c */ /* 0x000fe20003fa4070 */
[C---:B------:R-:W-:Y:S02]  /*e640*/  VIADD R13, R0.reuse, 0x122 ;  /* 0x00000122000d7836 */ /* 0x040fe40000000000 */
[----:B-1----:R-:W-:Y:S01]  /*e650*/  IMAD.MOV.U32 R12, RZ, RZ, R10 ;  /* 0x000000ffff0c7224 */ /* 0x002fe200078e000a */
[----:B------:R-:W-:Y:S01]  /*e660*/  STL [R1+0x564], R18 ;  /* 0x0005641201007387 */ /* 0x000fe20000100800 */
[----:B------:R-:W-:Y:S01]  /*e670*/  VIADD R3, R0, 0x123 ;  /* 0x0000012300037836 */ /* 0x000fe20000000000 */
[----:B------:R-:W-:Y:S01]  /*e680*/  IABS R14, R13 ;  /* 0x0000000d000e7213 */ /* 0x000fe20000000000 */
[--C-:B------:R-:W-:Y:S01]  /*e690*/  @!P4 IMAD.IADD R20, R20, 0x1, -R2.reuse ;  /* 0x000000011414c824 */ /* 0x100fe200078e0a02 */
[----:B------:R-:W-:Y:S01]  /*e6a0*/  @!P0 IADD3 R12, PT, PT, -R12, RZ, RZ ;  /* 0x000000ff0c0c8210 */ /* 0x000fe20007ffe1ff */
[--C-:B------:R-:W-:Y:S01]  /*e6b0*/  @!P6 IMAD.IADD R6, R6, 0x1, -R2.reuse ;  /* 0x000000010606e824 */ /* 0x100fe200078e0a02 */
[----:B------:R-:W-:Y:S01]  /*e6c0*/  ISETP.GT.U32.AND P0, PT, R2, R5, PT ;  /* 0x000000050200720c */ /* 0x000fe20003f04070 */
[----:B------:R-:W-:Y:S01]  /*e6d0*/  VIADD R7, R0, 0x124 ;  /* 0x0000012400077836 */ /* 0x000fe20000000000 */
[----:B------:R-:W-:Y:S01]  /*e6e0*/  IABS R10, R3 ;  /* 0x00000003000a7213 */ /* 0x000fe20000000000 */
[----:B------:R-:W-:Y:S01]  /*e6f0*/  @!P5 IMAD.IADD R4, R4, 0x1, -R2 ;  /* 0x000000010404d824 */ /* 0x000fe200078e0a02 */
[----:B------:R1:W-:Y:S01]  /*e700*/  STL [R1+0x568], R12 ;  /* 0x0005680c01007387 */ /* 0x0003e20000100800 */
[----:B------:R-:W-:Y:S01]  /*e710*/  ISETP.GE.AND P6, PT, R11, RZ, PT ;  /* 0x000000ff0b00720c */ /* 0x000fe20003fc6270 */
[----:B------:R-:W-:Y:S01]  /*e720*/  IMAD.HI.U32 R11, R9, R14, RZ ;  /* 0x0000000e090b7227 */ /* 0x000fe200078e00ff */
[----:B------:R-:W-:-:S02]  /*e730*/  ISETP.GT.U32.AND P4, PT, R2, R20, PT ;  /* 0x000000140200720c */ /* 0x000fc40003f84070 */
[----:B------:R-:W-:Y:S01]  /*e740*/  ISETP.GT.U32.AND P5, PT, R2, R4, PT ;  /* 0x000000040200720c */ /* 0x000fe20003fa4070 */
[----:B------:R-:W-:-:S04]  /*e750*/  IMAD.HI.U32 R15, R9, R10, RZ ;  /* 0x0000000a090f7227 */ /* 0x000fc800078e00ff */
[----:B-1----:R-:W-:Y:S02]  /*e760*/  IMAD.MOV.U32 R12, RZ, RZ, R6 ;  /* 0x000000ffff0c7224 */ /* 0x002fe400078e0006 */
[----:B------:R-:W-:Y:S01]  /*e770*/  @!P0 IMAD.IADD R5, R5, 0x1, -R2 ;  /* 0x0000000105058824 */ /* 0x000fe200078e0a02 */
[----:B------:R-:W-:Y:S01]  /*e780*/  ISETP.GE.AND P0, PT, R3, RZ, PT ;  /* 0x000000ff0300720c */ /* 0x000fe20003f06270 */
[----:B------:R-:W-:Y:S02]  /*e790*/  @!P3 IMAD.MOV R12, RZ, RZ, -R12 ;  /* 0x000000ffff0cb224 */ /* 0x000fe400078e0a0c */
[----:B------:R-:W-:Y:S01]  /*e7a0*/  IMAD.MOV R11, RZ, RZ, -R11 ;  /* 0x000000ffff0b7224 */ /* 0x000fe200078e0a0b */
[C---:B------:R-:W-:Y:S01]  /*e7b0*/  ISETP.GT.U32.AND P3, PT, R2.reuse, R5, PT ;  /* 0x000000050200720c */ /* 0x040fe20003f64070 */
[----:B------:R-:W-:Y:S01]  /*e7c0*/  IMAD.MOV R15, RZ, RZ, -R15 ;  /* 0x000000ffff0f7224 */ /* 0x000fe200078e0a0f */
[----:B------:R1:W-:Y:S01]  /*e7d0*/  STL [R1+0x55c], R12 ;  /* 0x00055c0c01007387 */ /* 0x0003e20000100800 */
[----:B------:R-:W-:-:S02]  /*e7e0*/  IMAD R11, R2, R11, R14 ;  /* 0x0000000b020b7224 */ /* 0x000fc400078e020e */
[----:B------:R-:W-:Y:S01]  /*e7f0*/  IMAD R10, R2, R15, R10 ;  /* 0x0000000f020a7224 */ /* 0x000fe200078e020a */
[----:B------:R-:W-:Y:S01]  /*e800*/  IADD3 R15, PT, PT, R0, 0x126, RZ ;  /* 0x00000126000f7810 */ /* 0x000fe20007ffe0ff */
[--C-:B------:R-:W-:Y:S01]  /*e810*/  @!P5 IMAD.IADD R4, R4, 0x1, -R2.reuse ;  /* 0x000000010404d824 */ /* 0x100fe200078e0a02 */
[----:B------:R-:W-:Y:S01]  /*e820*/  ISETP.GT.U32.AND P5, PT, R2, R11, PT ;  /* 0x0000000b0200720c */ /* 0x000fe20003fa4070 */
[--C-:B------:R-:W-:Y:S01]  /*e830*/  @!P4 IMAD.IADD R20, R20, 0x1, -R2.reuse ;  /* 0x000000011414c824 */ /* 0x100fe200078e0a02 */
[----:B------:R-:W-:Y:S01]  /*e840*/  ISETP.GE.AND P4, PT, R13, RZ, PT ;  /* 0x000000ff0d00720c */ /* 0x000fe20003f86270 */
[----:B------:R-:W-:Y:S01]  /*e850*/  VIADD R3, R0, 0x127 ;  /* 0x0000012700037836 */ /* 0x000fe20000000000 */
[----:B------:R-:W-:Y:S01]  /*e860*/  IABS R13, R7 ;  /* 0x00000007000d7213 */ /* 0x000fe20000000000 */
[----:B------:R-:W-:Y:S01]  /*e870*/  @!P3 IMAD.IADD R5, R5, 0x1, -R2 ;  /* 0x000000010505b824 */ /* 0x000fe200078e0a02 */
[----:B------:R-:W-:Y:S01]  /*e880*/  ISETP.GT.U32.AND P3, PT, R2, R10, PT ;  /* 0x0000000a0200720c */ /* 0x000fe20003f64070 */
[----:B-1----:R-:W-:Y:S01]  /*e890*/  IMAD.MOV.U32 R12, RZ, RZ, R20 ;  /* 0x000000ffff0c7224 */ /* 0x002fe200078e0014 */
[----:B------:R-:W-:Y:S01]  /*e8a0*/  IABS R17, R15 ;  /* 0x0000000f00117213 */ /* 0x000fe20000000000 */
[----:B------:R-:W-:Y:S01]  /*e8b0*/  IMAD.MOV.U32 R6, RZ, RZ, R13 ;  /* 0x000000ffff067224 */ /* 0x000fe200078e000d */
[----:B------:R-:W-:Y:S01]  /*e8c0*/  IABS R16, R3 ;  /* 0x0000000300107213 */ /* 0x000fe20000000000 */
[----:B------:R-:W-:-:S02]  /*e8d0*/  VIADD R13, R0, 0x125 ;  /* 0x00000125000d7836 */ /* 0x000fc40000000000 */
[----:B------:R-:W-:Y:S01]  /*e8e0*/  @!P5 IMAD.IADD R11, R11, 0x1, -R2 ;  /* 0x000000010b0bd824 */ /* 0x000fe200078e0a02 */
[----:B------:R-:W-:Y:S01]  /*e8f0*/  MOV R20, R16 ;  /* 0x0000001000147202 */ /* 0x000fe20000000f00 */
[----:B------:R-:W-:Y:S01]  /*e900*/  IMAD.HI.U32 R14, R9, R6, RZ ;  /* 0x00000006090e7227 */ /* 0x000fe200078e00ff */
[----:B------:R-:W-:-:S03]  /*e910*/  IABS R18, R13 ;  /* 0x0000000d00127213 */ /* 0x000fc60000000000 */
[----:B------:R-:W-:Y:S01]  /*e920*/  @!P3 IMAD.IADD R10, R10, 0x1, -R2 ;  /* 0x000000010a0ab824 */ /* 0x000fe200078e0a02 */
[C---:B------:R-:W-:Y:S01]  /*e930*/  ISETP.GT.U32.AND P3, PT, R2.reuse, R11, PT ;  /* 0x0000000b0200720c */ /* 0x040fe20003f64070 */
[----:B------:R-:W-:Y:S01]  /*e940*/  @!P1 IMAD.MOV R12, RZ, RZ, -R12 ;  /* 0x000000ffff0c9224 */ /* 0x000fe200078e0a0c */
[----:B------:R-:W-:Y:S01]  /*e950*/  ISETP.GE.AND P1, PT, R7, RZ, PT ;  /* 0x000000ff0700720c */ /* 0x000fe20003f26270 */
[----:B------:R-:W-:Y:S02]  /*e960*/  IMAD.MOV R14, RZ, RZ, -R14 ;  /* 0x000000ffff0e7224 */ /* 0x000fe400078e0a0e */
[----:B------:R-:W-:Y:S01]  /*e970*/  IMAD.HI.U32 R21, R9, R18, RZ ;  /* 0x0000001209157227 */ /* 0x000fe200078e00ff */
[----:B------:R1:W-:Y:S03]  /*e980*/  STL [R1+0x560], R12 ;  /* 0x0005600c01007387 */ /* 0x0003e60000100800 */
[----:B------:R-:W-:-:S02]  /*e990*/  IMAD R6, R2, R14, R6 ;  /* 0x0000000e02067224 */ /* 0x000fc400078e0206 */
[----:B------:R-:W-:-:S03]  /*e9a0*/  IMAD.HI.U32 R19, R9, R17, RZ ;  /* 0x0000001109137227 */ /* 0x000fc600078e00ff */
[C---:B------:R-:W-:Y:S01]  /*e9b0*/  ISETP.GT.U32.AND P5, PT, R2.reuse, R6, PT ;  /* 0x000000060200720c */ /* 0x040fe20003fa4070 */
[----:B------:R-:W-:Y:S02]  /*e9c0*/  IMAD.MOV R21, RZ, RZ, -R21 ;  /* 0x000000ffff157224 */ /* 0x000fe400078e0a15 */
[----:B-1----:R-:W-:Y:S02]  /*e9d0*/  IMAD.MOV.U32 R12, RZ, RZ, R4 ;  /* 0x000000ffff0c7224 */ /* 0x002fe400078e0004 */
[----:B------:R-:W-:Y:S02]  /*e9e0*/  IMAD.MOV R19, RZ, RZ, -R19 ;  /* 0x000000ffff137224 */ /* 0x000fe400078e0a13 */
[----:B------:R-:W-:Y:S01]  /*e9f0*/  @!P2 IMAD.MOV R12, RZ, RZ, -R12 ;  /* 0x000000ffff0ca224 */ /* 0x000fe200078e0a0c */
[C---:B------:R-:W-:Y:S01]  /*ea00*/  ISETP.GT.U32.AND P2, PT, R2.reuse, R10, PT ;  /* 0x0000000a0200720c */ /* 0x040fe20003f44070 */
[C---:B------:R-:W-:Y:S02]  /*ea10*/  IMAD R7, R2.reuse, R21, R18 ;  /* 0x0000001502077224 */ /* 0x040fe400078e0212 */
[----:B------:R-:W-:Y:S01]  /*ea20*/  @!P3 IMAD.IADD R11, R11, 0x1, -R2 ;  /* 0x000000010b0bb824 */ /* 0x000fe200078e0a02 */
[----:B------:R1:W-:Y:S01]  /*ea30*/  STL [R1+0x558], R12 ;  /* 0x0005580c01007387 */ /* 0x0003e20000100800 */
[C---:B------:R-:W-:Y:S01]  /*ea40*/  IMAD R16, R2.reuse, R19, R17 ;  /* 0x0000001302107224 */ /* 0x040fe200078e0211 */
[----:B------:R-:W-:Y:S01]  /*ea50*/  ISETP.GT.U32.AND P3, PT, R2, R7, PT ;  /* 0x000000070200720c */ /* 0x000fe20003f64070 */
[----:B------:R-:W-:-:S04]  /*ea60*/  IMAD.HI.U32 R4, R9, R20, RZ ;  /* 0x0000001409047227 */ /* 0x000fc800078e00ff */
[----:B------:R-:W-:Y:S02]  /*ea70*/  @!P5 IMAD.IADD R6, R6, 0x1, -R2 ;  /* 0x000000010606d824 */ /* 0x000fe400078e0a02 */
[----:B------:R-:W-:Y:S02]  /*ea80*/  IMAD.MOV R4, RZ, RZ, -R4 ;  /* 0x000000ffff047224 */ /* 0x000fe400078e0a04 */
[----:B-1----:R-:W-:Y:S01]  /*ea90*/  IMAD.MOV.U32 R12, RZ, RZ, R11 ;  /* 0x000000ffff0c7224 */ /* 0x002fe200078e000b */
[----:B------:R-:W-:Y:S01]  /*eaa0*/  ISETP.GT.U32.AND P5, PT, R2, R6, PT ;  /* 0x000000060200720c */ /* 0x000fe20003fa4070 */
[----:B------:R-:W-:Y:S02]  /*eab0*/  VIADD R14, R0, 0x128 ;  /* 0x00000128000e7836 */ /* 0x000fe40000000000 */
[----:B------:R-:W-:Y:S01]  /*eac0*/  @!P4 IMAD.MOV R12, RZ, RZ, -R12 ;  /* 0x000000ffff0cc224 */ /* 0x000fe200078e0a0c */
[C---:B------:R-:W-:Y:S01]  /*ead0*/  ISETP.GT.U32.AND P4, PT, R2.reuse, R16, PT ;  /* 0x000000100200720c */ /* 0x040fe20003f84070 */
[----:B------:R-:W-:Y:S01]  /*eae0*/  IMAD R4, R2, R4, R20 ;  /* 0x0000000402047224 */ /* 0x000fe200078e0214 */
[----:B------:R-:W-:Y:S01]  /*eaf0*/  IABS R18, R14 ;  /* 0x0000000e00127213 */ /* 0x000fe20000000000 */
[----:B------:R-:W-:-:S02]  /*eb00*/  @!P3 IMAD.IADD R7, R7, 0x1, -R2 ;  /* 0x000000010707b824 */ /* 0x000fc400078e0a02 */
[----:B------:R-:W-:Y:S01]  /*eb10*/  IMAD.MOV.U32 R17, RZ, RZ, R5 ;  /* 0x000000ffff117224 */ /* 0x000fe200078e0005 */
[----:B------:R-:W-:Y:S01]  /*eb20*/  ISETP.GT.U32.AND P3, PT, R2, R4, PT ;  /* 0x000000040200720c */ /* 0x000fe20003f64070 */
[----:B------:R-:W-:Y:S02]  /*eb30*/  IMAD.HI.U32 R5, R9, R18, RZ ;  /* 0x0000001209057227 */ /* 0x000fe400078e00ff */
[----:B------:R-:W-:Y:S02]  /*eb40*/  @!P5 IADD3 R6, PT, PT, R6, -R2, RZ ;  /* 0x800000020606d210 */ /* 0x000fe40007ffe0ff */
[--C-:B------:R-:W-:Y:S01]  /*eb50*/  @!P2 IMAD.IADD R10, R10, 0x1, -R2.reuse ;  /* 0x000000010a0aa824 */ /* 0x100fe200078e0a02 */
[----:B------:R-:W-:Y:S01]  /*eb60*/  ISETP.GE.AND P5, PT, R3, RZ, PT ;  /* 0x000000ff0300720c */ /* 0x000fe20003fa6270 */
[----:B------:R-:W-:Y:S01]  /*eb70*/  @!P4 IMAD.IADD R16, R16, 0x1, -R2 ;  /* 0x000000011010c824 */ /* 0x000fe200078e0a02 */
[----:B------:R-:W-:Y:S01]  /*eb80*/  ISETP.GT.U32.AND P4, PT, R2, R7, PT ;  /* 0x000000070200720c */ /* 0x000fe20003f84070 */
[----:B------:R-:W-:Y:S01]  /*eb90*/  @!P6 IMAD.MOV R17, RZ, RZ, -R17 ;  /* 0x000000ffff11e224 */ /* 0x000fe200078e0a11 */
[----:B------:R-:W-:Y:S01]  /*eba0*/  ISETP.GE.AND P6, PT, R13, RZ, PT ;  /* 0x000000ff0d00720c */ /* 0x000fe20003fc6270 */
[----:B------:R-:W-:Y:S01]  /*ebb0*/  IMAD.MOV R5, RZ, RZ, -R5 ;  /* 0x000000ffff057224 */ /* 0x000fe200078e0a05 */
[----:B------:R-:W-:Y:S01]  /*ebc0*/  ISETP.GE.AND P2, PT, R15, RZ, PT ;  /* 0x000000ff0f00720c */ /* 0x000fe20003f46270 */
[----:B------:R-:W-:Y:S01]  /*ebd0*/  IMAD.MOV.U32 R11, RZ, RZ, R10 ;  /* 0x000000ffff0b7224 */ /* 0x000fe200078e000a */
[----:B------:R1:W-:Y:S01]  /*ebe0*/  STL [R1+0x554], R17 ;  /* 0x0005541101007387 */ /* 0x0003e20000100800 */
[----:B------:R-:W-:-:S02]  /*ebf0*/  VIADD R13, R0, 0x129 ;  /* 0x00000129000d7836 */ /* 0x000fc40000000000 */
[C---:B------:R-:W-:Y:S01]  /*ec00*/  IMAD R3, R2.reuse, R5, R18 ;  /* 0x0000000502037224 */ /* 0x040fe200078e0212 */
[----:B------:R-:W-:Y:S01]  /*ec10*/  STL [R1+0x550], R12 ;  /* 0x0005500c01007387 */ /* 0x000fe20000100800 */
[----:B------:R-:W-:Y:S01]  /*ec20*/  @!P0 IMAD.MOV R11, RZ, RZ, -R11 ;  /* 0x000000ffff0b8224 */ /* 0x000fe200078e0a0b */
[----:B------:R-:W-:Y:S01]  /*ec30*/  ISETP.GT.U32.AND P0, PT, R2, R16, PT ;  /* 0x000000100200720c */ /* 0x000fe20003f04070 */
[--C-:B------:R-:W-:Y:S01]  /*ec40*/  @!P3 IMAD.IADD R4, R4, 0x1, -R2.reuse ;  /* 0x000000010404b824 */ /* 0x100fe200078e0a02 */
[----:B------:R-:W-:Y:S01]  /*ec50*/  IABS R18, R13 ;  /* 0x0000000d00127213 */ /* 0x000fe20000000000 */
[----:B------:R-:W-:Y:S01]  /*ec60*/  @!P4 IMAD.IADD R7, R7, 0x1, -R2 ;  /* 0x000000010707c824 */ /* 0x000fe200078e0a02 */
[----:B------:R-:W-:Y:S01]  /*ec70*/  ISETP.GT.U32.AND P4, PT, R2, R3, PT ;  /* 0x000000030200720c */ /* 0x000fe20003f84070 */
[----:B-1----:R-:W-:Y:S01]  /*ec80*/  VIADD R17, R0, 0x12b ;  /* 0x0000012b00117836 */ /* 0x002fe20000000000 */
[----:B------:R-:W-:Y:S01]  /*ec90*/  ISETP.GT.U32.AND P3, PT, R2, R4, PT ;  /* 0x000000040200720c */ /* 0x000fe20003f64070 */
[----:B------:R-:W-:Y:S01]  /*eca0*/  IMAD.HI.U32 R20, R9, R18, RZ ;  /* 0x0000001209147227 */ /* 0x000fe200078e00ff */
[----:B------:R1:W-:Y:S02]  /*ecb0*/  STL [R1+0x54c], R11 ;  /* 0x00054c0b01007387 */ /* 0x0003e40000100800 */
[----:B------:R-:W-:Y:S01]  /*ecc0*/  IABS R15, R17 ;  /* 0x00000011000f7213 */ /* 0x000fe20000000000 */
[----:B------:R-:W-:-:S02]  /*ecd0*/  IMAD.MOV R20, RZ, RZ, -R20 ;  /* 0x000000ffff147224 */ /* 0x000fc400078e0a14 */
[----:B------:R-:W-:Y:S01]  /*ece0*/  VIADD R10, R0, 0x12c ;  /* 0x0000012c000a7836 */ /* 0x000fe20000000000 */
[----:B------:R-:W-:Y:S01]  /*ecf0*/  @!P0 IADD3 R16, PT, PT, R16, -R2, RZ ;  /* 0x8000000210108210 */ /* 0x000fe20007ffe0ff */
[----:B------:R-:W-:Y:S01]  /*ed00*/  VIADD R5, R0, 0x12a ;  /* 0x0000012a00057836 */ /* 0x000fe20000000000 */
[----:B------:R-:W-:Y:S01]  /*ed10*/  ISETP.GE.AND P0, PT, R14, RZ, PT ;  /* 0x000000ff0e00720c */ /* 0x000fe20003f06270 */
[----:B------:R-:W-:Y:S01]  /*ed20*/  IMAD R14, R2, R20, R18 ;  /* 0x00000014020e7224 */ /* 0x000fe200078e0212 */
[----:B-1----:R-:W-:Y:S01]  /*ed30*/  IABS R11, R10 ;  /* 0x0000000a000b7213 */ /* 0x002fe20000000000 */
[----:B------:R-:W-:Y:S01]  /*ed40*/  @!P4 IMAD.IADD R3, R3, 0x1, -R2 ;  /* 0x000000010303c824 */ /* 0x000fe200078e0a02 */
[----:B------:R-:W-:Y:S01]  /*ed50*/  IABS R19, R5 ;  /* 0x0000000500137213 */ /* 0x000fe20000000000 */
[----:B------:R-:W-:Y:S01]  /*ed60*/  IMAD.MOV.U32 R22, RZ, RZ, R6 ;  /* 0x000000ffff167224 */ /* 0x000fe200078e0006 */
[----:B------:R-:W-:Y:S01]  /*ed70*/  ISETP.GE.AND P4, PT, R13, RZ, PT ;  /* 0x000000ff0d00720c */ /* 0x000fe20003f86270 */
[----:B------:R-:W-:-:S04]  /*ed80*/  IMAD.HI.U32 R21, R9, R15, RZ ;  /* 0x0000000f09157227 */ /* 0x000fc800078e00ff */
[----:B------:R-:W-:Y:S01]  /*ed90*/  @!P3 IMAD.IADD R4, R4, 0x1, -R2 ;  /* 0x000000010404b824 */ /* 0x000fe200078e0a02 */
[C---:B------:R-:W-:Y:S01]  /*eda0*/  ISETP.GT.U32.AND P3, PT, R2.reuse, R14, PT ;  /* 0x0000000e0200720c */ /* 0x040fe20003f64070 */
[----:B------:R-:W-:Y:S01]  /*edb0*/  @!P1 IMAD.MOV R22, RZ, RZ, -R22 ;  /* 0x000000ffff169224 */ /* 0x000fe200078e0a16 */
[----:B------:R-:W-:Y:S01]  /*edc0*/  ISETP.GT.U32.AND P1, PT, R2, R3, PT ;  /* 0x000000030200720c */ /* 0x000fe20003f24070 */
[----:B------:R-:W-:-:S03]  /*edd0*/  IMAD.HI.U32 R20, R9, R11, RZ ;  /* 0x0000000b09147227 */ /* 0x000fc600078e00ff */
[----:B------:R-:W-:Y:S01]  /*ede0*/  STL [R1+0x53c], R22 ;  /* 0x00053c1601007387 */ /* 0x000fe20000100800 */
[----:B------:R-:W-:Y:S02]  /*edf0*/  IMAD.MOV R21, RZ, RZ, -R21 ;  /* 0x000000ffff157224 */ /* 0x000fe400078e0a15 */
[----:B------:R-:W-:Y:S02]  /*ee00*/  IMAD.MOV.U32 R12, RZ, RZ, R7 ;  /* 0x000000ffff0c7224 */ /* 0x000fe400078e0007 */
[----:B------:R-:W-:-:S03]  /*ee10*/  IMAD.HI.U32 R18, R9, R19, RZ ;  /* 0x0000001309127227 */ /* 0x000fc600078e00ff */
[----:B------:R-:W-:Y:S01]  /*ee20*/  @!P6 IADD3 R12, PT, PT, -R12, RZ, RZ ;  /* 0x000000ff0c0ce210 */ /* 0x000fe20007ffe1ff */
[----:B------:R-:W-:Y:S02]  /*ee30*/  IMAD.MOV R20, RZ, RZ, -R20 ;  /* 0x000000ffff147224 */ /* 0x000fe400078e0a14 */
[C---:B------:R-:W-:Y:S02]  /*ee40*/  IMAD R15, R2.reuse, R21, R15 ;  /* 0x00000015020f7224 */ /* 0x040fe400078e020f */
[----:B------:R-:W-:Y:S01]  /*ee50*/  IMAD.MOV R18, RZ, RZ, -R18 ;  /* 0x000000ffff127224 */ /* 0x000fe200078e0a12 */
[----:B------:R1:W-:Y:S01]  /*ee60*/  STL [R1+0x548], R12 ;  /* 0x0005480c01007387 */ /* 0x0003e20000100800 */
[C---:B------:R-:W-:Y:S02]  /*ee70*/  IMAD R11, R2.reuse, R20, R11 ;  /* 0x00000014020b7224 */ /* 0x040fe400078e020b */
[----:B------:R-:W-:Y:S01]  /*ee80*/  @!P2 IMAD.MOV R16, RZ, RZ, -R16 ;  /* 0x000000ffff10a224 */ /* 0x000fe200078e0a10 */
[----:B------:R-:W-:Y:S01]  /*ee90*/  ISETP.GT.U32.AND P2, PT, R2, R15, PT ;  /* 0x0000000f0200720c */ /* 0x000fe20003f44070 */
[----:B------:R-:W-:-:S02]  /*eea0*/  @!P3 IMAD.IADD R14, R14, 0x1, -R2 ;  /* 0x000000010e0eb824 */ /* 0x000fc400078e0a02 */
[C---:B------:R-:W-:Y:S01]  /*eeb0*/  IMAD R18, R2.reuse, R18, R19 ;  /* 0x0000001202127224 */ /* 0x040fe200078e0213 */
[----:B------:R-:W-:Y:S01]  /*eec0*/  STL [R1+0x538], R16 ;  /* 0x0005381001007387 */ /* 0x000fe20000100800 */
[----:B------:R-:W-:Y:S01]  /*eed0*/  @!P1 IMAD.IADD R3, R3, 0x1, -R2 ;  /* 0x0000000103039824 */ /* 0x000fe200078e0a02 */
[C---:B------:R-:W-:Y:S01]  /*eee0*/  ISETP.GT.U32.AND P1, PT, R2.reuse, R11, PT ;  /* 0x0000000b0200720c */ /* 0x040fe20003f24070 */
[----:B-1----:R-:W-:Y:S01]  /*eef0*/  IMAD.MOV.U32 R12, RZ, RZ, R4 ;  /* 0x000000ffff0c7224 */ /* 0x002fe200078e0004 */
[----:B------:R-:W-:Y:S01]  /*ef00*/  ISETP.GT.U32.AND P3, PT, R2, R14, PT ;  /* 0x0000000e0200720c */ /* 0x000fe20003f64070 */
[----:B------:R-:W-:Y:S01]  /*ef10*/  VIADD R13, R0, 0x12d ;  /* 0x0000012d000d7836 */ /* 0x000fe20000000000 */
[----:B------:R-:W-:Y:S01]  /*ef20*/  ISETP.GT.U32.AND P6, PT, R2, R18, PT ;  /* 0x000000120200720c */ /* 0x000fe20003fc4070 */
[C---:B------:R-:W-:Y:S02]  /*ef30*/  VIADD R19, R0.reuse, 0x12e ;  /* 0x0000012e00137836 */ /* 0x040fe40000000000 */
[----:B------:R-:W-:Y:S01]  /*ef40*/  @!P5 IMAD.MOV R12, RZ, RZ, -R12 ;  /* 0x000000ffff0cd224 */ /* 0x000fe200078e0a0c */
[----:B------:R-:W-:Y:S01]  /*ef50*/  IABS R6, R13 ;  /* 0x0000000d00067213 */ /* 0x000fe20000000000 */
[----:B------:R-:W-:Y:S01]  /*ef60*/  @!P2 IMAD.IADD R15, R15, 0x1, -R2 ;  /* 0x000000010f0fa824 */ /* 0x000fe200078e0a02 */
[----:B------:R-:W-:Y:S01]  /*ef70*/  IABS R7, R19 ;  /* 0x0000001300077213 */ /* 0x000fe20000000000 */
[----:B------:R-:W-:Y:S01]  /*ef80*/  VIADD R33, R0, 0x18f ;  /* 0x0000018f00217836 */ /* 0x000fe20000000000 */
[----:B------:R1:W-:Y:S01]  /*ef90*/  STL [R1+0x544], R12 ;  /* 0x0005440c01007387 */ /* 0x0003e20000100800 */
[----:B------:R-:W-:Y:S01]  /*efa0*/  ISETP.GE.AND P5, PT, R5, RZ, PT ;  /* 0x000000ff0500720c */ /* 0x000fe20003fa6270 */
[----:B------:R-:W-:Y:S01]  /*efb0*/  IMAD.HI.U32 R4, R9, R6, RZ ;  /* 0x0000000609047227 */ /* 0x000fe200078e00ff */
[----:B------:R-:W-:-:S02]  /*efc0*/  @!P1 IADD3 R11, PT, PT, R11, -R2, RZ ;  /* 0x800000020b0b9210 */ /* 0x000fc40007ffe0ff */
[----:B------:R-:W-:Y:S01]  /*efd0*/  ISETP.GT.U32.AND P1, PT, R2, R15, PT ;  /* 0x0000000f0200720c */ /* 0x000fe20003f24070 */
[----:B------:R-:W-:Y:S02]  /*efe0*/  IMAD.MOV.U32 R5, RZ, RZ, R7 ;  /* 0x000000ffff057224 */ /* 0x000fe400078e0007 */
[----:B------:R-:W-:Y:S02]  /*eff0*/  IMAD.MOV R4, RZ, RZ, -R4 ;  /* 0x000000ffff047224 */ /* 0x000fe400078e0a04 */
[----:B-1----:R-:W-:Y:S02]  /*f000*/  IMAD.MOV.U32 R12, RZ, RZ, R3 ;  /* 0x000000ffff0c7224 */ /* 0x002fe400078e0003 */
[----:B------:R-:W-:Y:S01]  /*f010*/  @!P3 IMAD.IADD R14, R14, 0x1, -R2 ;  /* 0x000000010e0eb824 */ /* 0x000fe200078e0a02 */
[----:B------:R-:W-:Y:S01]  /*f020*/  ISETP.GE.AND P3, PT, R17, RZ, PT ;  /* 0x000000ff1100720c */ /* 0x000fe20003f66270 */
[----:B------:R-:W-:Y:S01]  /*f030*/  @!P0 IMAD.MOV R12, RZ, RZ, -R12 ;  /* 0x000000ffff0c8224 */ /* 0x000fe200078e0a0c */
[----:B------:R-:W-:Y:S01]  /*f040*/  ISETP.GT.U32.AND P0, PT, R2, R11, PT ;  /* 0x0000000b0200720c */ /* 0x000fe20003f04070 */
[----:B------:R-:W-:-:S03]  /*f050*/  IMAD.HI.U32 R7, R9, R5, RZ ;  /* 0x0000000509077227 */ /* 0x000fc600078e00ff */
[----:B------:R1:W-:Y:S01]  /*f060*/  STL [R1+0x510], R12 ;  /* 0x0005100c01007387 */ /* 0x0003e20000100800 */
[----:B------:R-:W-:Y:S01]  /*f070*/  @!P6 IMAD.IADD R18, R18, 0x1, -R2 ;  /* 0x000000011212e824 */ /* 0x000fe200078e0a02 */
[----:B------:R-:W-:Y:S01]  /*f080*/  ISETP.GE.AND P6, PT, R10, RZ, PT ;  /* 0x000000ff0a00720c */ /* 0x000fe20003fc6270 */
[C---:B------:R-:W-:Y:S02]  /*f090*/  IMAD R4, R2.reuse, R4, R6 ;  /* 0x0000000402047224 */ /* 0x040fe400078e0206 */
[----:B------:R-:W-:Y:S01]  /*f0a0*/  IMAD.MOV R7, RZ, RZ, -R7 ;  /* 0x000000ffff077224 */ /* 0x000fe200078e0a07 */
[C---:B------:R-:W-:Y:S01]  /*f0b0*/  ISETP.GT.U32.AND P2, PT, R2.reuse, R18, PT ;  /* 0x000000120200720c */ /* 0x040fe20003f44070 */
[----:B------:R-:W-:Y:S02]  /*f0c0*/  @!P1 IMAD.IADD R15, R15, 0x1, -R2 ;  /* 0x000000010f0f9824 */ /* 0x000fe400078e0a02 */
[----:B------:R-:W-:Y:S02]  /*f0d0*/  IMAD R3, R2, R7, R5 ;  /* 0x0000000702037224 */ /* 0x000fe400078e0205 */
[----:B-1----:R-:W-:-:S02]  /*f0e0*/  IMAD.MOV.U32 R12, RZ, RZ, R14 ;  /* 0x000000ffff0c7224 */ /* 0x002fc400078e000e */
[----:B------:R-:W-:Y:S01]  /*f0f0*/  VIADD R10, R0, 0x12f ;  /* 0x0000012f000a7836 */ /* 0x000fe20000000000 */
[C---:B------:R-:W-:Y:S01]  /*f100*/  ISETP.GT.U32.AND P1, PT, R2.reuse, R3, PT ;  /* 0x000000030200720c */ /* 0x040fe20003f24070 */
[----:B------:R-:W-:Y:S01]  /*f110*/  @!P4 IMAD.MOV R12, RZ, RZ, -R12 ;  /* 0x000000ffff0cc224 */ /* 0x000fe200078e0a0c */
[----:B------:R-:W-:Y:S01]  /*f120*/  ISETP.GT.U32.AND P4, PT, R2, R4, PT ;  /* 0x000000040200720c */ /* 0x000fe20003f84070 */
[----:B------:R-:W-:Y:S01]  /*f130*/  VIADD R6, R0, 0x130 ;  /* 0x0000013000067836 */ /* 0x000fe20000000000 */
[----:B------:R-:W-:Y:S01]  /*f140*/  IABS R7, R10 ;  /* 0x0000000a00077213 */ /* 0x000fe20000000000 */
[----:B------:R-:W-:Y:S01]  /*f150*/  @!P2 IMAD.IADD R18, R18, 0x1, -R2 ;  /* 0x000000011212a824 */ /* 0x000fe200078e0a02 */
[----:B------:R1:W-:Y:S01]  /*f160*/  STL [R1+0x534], R12 ;  /* 0x0005340c01007387 */ /* 0x0003e20000100800 */
[----:B------:R-:W-:Y:S01]  /*f170*/  ISETP.GE.AND P2, PT, R13, RZ, PT ;  /* 0x000000ff0d00720c */ /* 0x000fe20003f46270 */
[----:B------:R-:W-:Y:S01]  /*f180*/  VIADD R13, R0, 0x131 ;  /* 0x00000131000d7836 */ /* 0x000fe20000000000 */
[----:B------:R-:W-:Y:S01]  /*f190*/  IABS R5, R6 ;  /* 0x0000000600057213 */ /* 0x000fe20000000000 */
[----:B------:R-:W-:-:S04]  /*f1a0*/  IMAD.HI.U32 R16, R9, R7, RZ ;  /* 0x0000000709107227 */ /* 0x000fc800078e00ff */
[--C-:B------:R-:W-:Y:S01]  /*f1b0*/  @!P1 IMAD.IADD R3, R3, 0x1, -R2.reuse ;  /* 0x0000000103039824 */ /* 0x100fe200078e0a02 */
[----:B------:R-:W-:Y:S01]  /*f1c0*/  IADD3 R16, PT, PT, -R16, RZ, RZ ;  /* 0x000000ff10107210 */ /* 0x000fe20007ffe1ff */
[----:B------:R-:W-:Y:S01]  /*f1d0*/  @!P4 IMAD.IADD R4, R4, 0x1, -R2 ;  /* 0x000000010404c824 */ /* 0x000fe200078e0a02 */
[----:B------:R-:W-:Y:S01]  /*f1e0*/  ISETP.GE.AND P4, PT, R10, RZ, PT ;  /* 0x000000ff0a00720c */ /* 0x000fe20003f86270 */
[----:B-1----:R-:W-:Y:S01]  /*f1f0*/  IMAD.MOV.U32 R12, RZ, RZ, R18 ;  /* 0x000000ffff0c7224 */ /* 0x002fe200078e0012 */
[----:B------:R-:W-:Y:S01]  /*f200*/  IABS R10, R13 ;  /* 0x0000000d000a7213 */ /* 0x000fe20000000000 */
[----:B------:R-:W-:Y:S01]  /*f210*/  @!P0 IMAD.IADD R11, R11, 0x1, -R2 ;  /* 0x000000010b0b8824 */ /* 0x000fe200078e0a02 */
[C---:B------:R-:W-:Y:S01]  /*f220*/  ISETP.GT.U32.AND P1, PT, R2.reuse, R4, PT ;  /* 0x000000040200720c */ /* 0x040fe20003f24070 */
[----:B------:R-:W-:Y:S01]  /*f230*/  @!P5 IMAD.MOV R12, RZ, RZ, -R12 ;  /* 0x000000ffff0cd224 */ /* 0x000fe200078e0a0c */
[----:B------:R-:W-:Y:S01]  /*f240*/  ISETP.GT.U32.AND P5, PT, R2, R3, PT ;  /* 0x000000030200720c */ /* 0x000fe20003fa4070 */
[----:B------:R-:W-:Y:S01]  /*f250*/  IMAD.HI.U32 R14, R9, R5, RZ ;  /* 0x00000005090e7227 */ /* 0x000fe200078e00ff */
[----:B------:R-:W-:-:S02]  /*f260*/  ISETP.GE.AND P0, PT, R19, RZ, PT ;  /* 0x000000ff1300720c */ /* 0x000fc40003f06270 */
[----:B------:R1:W-:Y:S01]  /*f270*/  STL [R1+0x514], R12 ;  /* 0x0005140c01007387 */ /* 0x0003e20000100800 */
[C---:B------:R-:W-:Y:S02]  /*f280*/  IMAD R7, R2.reuse, R16, R7 ;  /* 0x0000001002077224 */ /* 0x040fe400078e0207 */
[----:B------:R-:W-:Y:S02]  /*f290*/  IMAD.MOV R14, RZ, RZ, -R14 ;  /* 0x000000ffff0e7224 */ /* 0x000fe400078e0a0e */
[----:B------:R-:W-:Y:S01]  /*f2a0*/  @!P3 IMAD.MOV R15, RZ, RZ, -R15 ;  /* 0x000000ffff0fb224 */ /* 0x000fe200078e0a0f */
[----:B------:R-:W-:Y:S01]  /*f2b0*/  ISETP.GT.U32.AND P3, PT, R2, R7, PT ;  /* 0x000000070200720c */ /* 0x000fe20003f64070 */
[----:B------:R-:W-:Y:S02]  /*f2c0*/  @!P1 IMAD.IADD R4, R4, 0x1, -R2 ;  /* 0x0000000104049824 */ /* 0x000fe400078e0a02 */
[----:B------:R-:W-:Y:S01]  /*f2d0*/  IMAD R5, R2, R14, R5 ;  /* 0x0000000e02057224 */ /* 0x000fe200078e0205 */
[----:B------:R2:W-:Y:S01]  /*f2e0*/  STL [R1+0x51c], R15 ;  /* 0x00051c0f01007387 */ /* 0x0005e20000100800 */
[----:B-1----:R-:W-:-:S02]  /*f2f0*/  IMAD.MOV.U32 R12, RZ, RZ, R11 ;  /* 0x000000ffff0c7224 */ /* 0x002fc400078e000b */
[----:B------:R-:W-:Y:S01]  /*f300*/  IMAD.HI.U32 R11, R9, R10, RZ ;  /* 0x0000000a090b7227 */ /* 0x000fe200078e00ff */
[----:B------:R-:W-:-:S03]  /*f310*/  ISETP.GT.U32.AND P1, PT, R2, R5, PT ;  /* 0x000000050200720c */ /* 0x000fc60003f24070 */
[----:B------:R-:W-:Y:S01]  /*f320*/  @!P6 IMAD.MOV R12, RZ, RZ, -R12 ;  /* 0x000000ffff0ce224 */ /* 0x000fe200078e0a0c */
[----:B------:R-:W-:Y:S01]  /*f330*/  ISETP.GE.AND P6, PT, R6, RZ, PT ;  /* 0x000000ff0600720c */ /* 0x000fe20003fc6270 */
[----:B------:R-:W-:Y:S02]  /*f340*/  IMAD.MOV R6, RZ, RZ, -R11 ;  /* 0x000000ffff067224 */ /* 0x000fe400078e0a0b */
[----:B--2---:R-:W-:Y:S01]  /*f350*/  IMAD.MOV.U32 R15, RZ, RZ, R4 ;  /* 0x000000ffff0f7224 */ /* 0x004fe200078e0004 */
[----:B------:R1:W-:Y:S01]  /*f360*/  STL [R1+0x518], R12 ;  /* 0x0005180c01007387 */ /* 0x0003e20000100800 */
[----:B------:R-:W-:Y:S01]  /*f370*/  IMAD R6, R2, R6, R10 ;  /* 0x0000000602067224 */ /* 0x000fe200078e020a */
[----:B------:R-:W-:Y:S01]  /*f380*/  IADD3 R10, PT, PT, R0, 0x134, RZ ;  /* 0x00000134000a7810 */ /* 0x000fe20007ffe0ff */
[----:B------:R-:W-:Y:S02]  /*f390*/  @!P2 IMAD.MOV R15, RZ, RZ, -R15 ;  /* 0x000000ffff0fa224 */ /* 0x000fe400078e0a0f */
[--C-:B------:R-:W-:Y:S01]  /*f3a0*/  @!P3 IMAD.IADD R7, R7, 0x1, -R2.reuse ;  /* 0x000000010707b824 */ /* 0x100fe200078e0a02 */
[----:B------:R-:W-:Y:S01]  /*f3b0*/  ISETP.GT.U32.AND P2, PT, R2, R6, PT ;  /* 0x000000060200720c */ /* 0x000fe20003f44070 */
[----:B------:R-:W-:Y:S01]  /*f3c0*/  VIADD R11, R0, 0x133 ;  /* 0x00000133000b7836 */ /* 0x000fe20000000000 */
[----:B------:R-:W-:Y:S01]  /*f3d0*/  IABS R14, R10 ;  /* 0x0000000a000e7213 */ /* 0x000fe20000000000 */
[--C-:B------:R-:W-:Y:S01]  /*f3e0*/  @!P1 IMAD.IADD R5, R5, 0x1, -R2.reuse ;  /* 0x0000000105059824 */ /* 0x100fe200078e0a02 */
[C---:B------:R-:W-:Y:S01]  /*f3f0*/  ISETP.GT.U32.AND P3, PT, R2.reuse, R7, PT ;  /* 0x000000070200720c */ /* 0x040fe20003f64070 */
[----:B------:R-:W-:Y:S01]  /*f400*/  @!P5 IMAD.IADD R3, R3, 0x1, -R2 ;  /* 0x000000010303d824 */ /* 0x000fe200078e0a02 */
[----:B------:R-:W-:Y:S01]  /*f410*/  IABS R22, R11 ;  /* 0x0000000b00167213 */ /* 0x000fe20000000000 */
[----:B------:R-:W-:Y:S01]  /*f420*/  IMAD.MOV.U32 R4, RZ, RZ, R14 ;  /* 0x000000ffff047224 */ /* 0x000fe200078e000e */
[----:B------:R-:W-:Y:S01]  /*f430*/  ISETP.GT.U32.AND P1, PT, R2, R5, PT ;  /* 0x000000050200720c */ /* 0x000fe20003f24070 */
[----:B-1----:R-:W-:Y:S01]  /*f440*/  IMAD.MOV.U32 R12, RZ, RZ, R3 ;  /* 0x000000ffff0c7224 */ /* 0x002fe200078e0003 */
[----:B------:R-:W-:Y:S01]  /*f450*/  ISETP.GE.AND P5, PT, R13, RZ, PT ;  /* 0x000000ff0d00720c */ /* 0x000fe20003fa6270 */
[----:B------:R-:W-:Y:S01]  /*f460*/  VIADD R13, R0, 0x132 ;  /* 0x00000132000d7836 */ /* 0x000fe20000000000 */
[----:B------:R1:W-:Y:S01]  /*f470*/  STL [R1+0x530], R15 ;  /* 0x0005300f01007387 */ /* 0x0003e20000100800 */
[----:B------:R-:W-:-:S02]  /*f480*/  @!P2 IMAD.IADD R6, R6, 0x1, -R2 ;  /* 0x000000010606a824 */ /* 0x000fc400078e0a02 */
[----:B------:R-:W-:Y:S01]  /*f490*/  IMAD.HI.U32 R14, R9, R22, RZ ;  /* 0x00000016090e7227 */ /* 0x000fe200078e00ff */
[----:B------:R-:W-:Y:S02]  /*f4a0*/  IABS R21, R13 ;  /* 0x0000000d00157213 */ /* 0x000fe40000000000 */
[C---:B------:R-:W-:Y:S01]  /*f4b0*/  ISETP.GT.U32.AND P2, PT, R2.reuse, R6, PT ;  /* 0x000000060200720c */ /* 0x040fe20003f44070 */
[----:B------:R-:W-:Y:S01]  /*f4c0*/  @!P3 IMAD.IADD R7, R7, 0x1, -R2 ;  /* 0x000000010707b824 */ /* 0x000fe200078e0a02 */
[----:B------:R-:W-:Y:S01]  /*f4d0*/  ISETP.GE.AND P3, PT, R11, RZ, PT ;  /* 0x000000ff0b00720c */ /* 0x000fe20003f66270 */
[----:B------:R-:W-:Y:S01]  /*f4e0*/  IMAD.MOV R11, RZ, RZ, -R14 ;  /* 0x000000ffff0b7224 */ /* 0x000fe200078e0a0e */
[----:B------:R-:W-:Y:S01]  /*f4f0*/  @!P1 IADD3 R5, PT, PT, R5, -R2, RZ ;  /* 0x8000000205059210 */ /* 0x000fe20007ffe0ff */
[----:B------:R-:W-:Y:S01]  /*f500*/  @!P0 IMAD.MOV R12, RZ, RZ, -R12 ;  /* 0x000000ffff0c8224 */ /* 0x000fe200078e0a0c */
[----:B------:R-:W-:Y:S01]  /*f510*/  ISETP.GE.AND P0, PT, R13, RZ, PT ;  /* 0x000000ff0d00720c */ /* 0x000fe20003f06270 */
[----:B------:R-:W-:Y:S01]  /*f520*/  IMAD R22, R2, R11, R22 ;  /* 0x0000000b02167224 */ /* 0x000fe200078e0216 */
[----:B------:R-:W-:Y:S01]  /*f530*/  ISETP.GE.AND P1, PT, R10, RZ, PT ;  /* 0x000000ff0a00720c */ /* 0x000fe20003f26270 */
[----:B------:R-:W-:Y:S01]  /*f540*/  IMAD.HI.U32 R13, R9, R21, RZ ;  /* 0x00000015090d7227 */ /* 0x000fe200078e00ff */
[----:B------:R2:W-:Y:S03]  /*f550*/  STL [R1+0x52c], R12 ;  /* 0x00052c0c01007387 */ /* 0x0005e60000100800 */
[----:B------:R-:W-:Y:S01]  /*f560*/  @!P2 IMAD.IADD R6, R6, 0x1, -R2 ;  /* 0x000000010606a824 */ /* 0x000fe200078e0a02 */
[----:B------:R-:W-:Y:S01]  /*f570*/  ISETP.GT.U32.AND P2, PT, R2, R22, PT ;  /* 0x000000160200720c */ /* 0x000fe20003f44070 */
[----:B------:R-:W-:-:S02]  /*f580*/  IMAD.MOV R13, RZ, RZ, -R13 ;  /* 0x000000ffff0d7224 */ /* 0x000fc400078e0a0d */
[----:B-1----:R-:W-:Y:S02]  /*f590*/  IMAD.MOV.U32 R15, RZ, RZ, R7 ;  /* 0x000000ffff0f7224 */ /* 0x002fe400078e0007 */
[----:B------:R-:W-:-:S04]  /*f5a0*/  IMAD.HI.U32 R3, R9, R4, RZ ;  /* 0x0000000409037227 */ /* 0x000fc800078e00ff */
[----:B--2---:R-:W-:Y:S02]  /*f5b0*/  IMAD.MOV.U32 R12, RZ, RZ, R5 ;  /* 0x000000ffff0c7224 */ /* 0x004fe400078e0005 */
[----:B------:R-:W-:Y:S02]  /*f5c0*/  IMAD R21, R2, R13, R21 ;  /* 0x0000000d02157224 */ /* 0x000fe400078e0215 */
[----:B------:R-:W-:Y:S01]  /*f5d0*/  @!P4 IMAD.MOV R15, RZ, RZ, -R15 ;  /* 0x000000ffff0fc224 */ /* 0x000fe200078e0a0f */
[----:B------:R-:W-:Y:S01]  /*f5e0*/  @!P2 IADD3 R22, PT, PT, R22, -R2, RZ ;  /* 0x800000021616a210 */ /* 0x000fe20007ffe0ff */
[----:B------:R-:W-:Y:S01]  /*f5f0*/  @!P6 IMAD.MOV R12, RZ, RZ, -R12 ;  /* 0x000000ffff0ce224 */ /* 0x000fe200078e0a0c */
[----:B------:R-:W-:Y:S01]  /*f600*/  ISETP.GT.U32.AND P4, PT, R2, R21, PT ;  /* 0x000000150200720c */ /* 0x000fe20003f84070 */
[----:B------:R-:W-:Y:S01]  /*f610*/  VIADD R11, R0, 0x135 ;  /* 0x00000135000b7836 */ /* 0x000fe20000000000 */
[----:B------:R-:W-:Y:S01]  /*f620*/  STL [R1+0x524], R15 ;  /* 0x0005240f01007387 */ /* 0x000fe20000100800 */
[----:B------:R-:W-:Y:S01]  /*f630*/  IMAD.MOV R3, RZ, RZ, -R3 ;  /* 0x000000ffff037224 */ /* 0x000fe200078e0a03 */
[----:B------:R-:W-:Y:S01]  /*f640*/  ISETP.GT.U32.AND P2, PT, R2, R22, PT ;  /* 0x000000160200720c */ /* 0x000fe20003f44070 */
[----:B------:R-:W-:Y:S01]  /*f650*/  VIADD R10, R0, 0x136 ;  /* 0x00000136000a7836 */ /* 0x000fe20000000000 */
[----:B------:R1:W-:Y:S01]  /*f660*/  STL [R1+0x528], R12 ;  /* 0x0005280c01007387 */ /* 0x0003e20000100800 */
[----:B------:R-:W-:Y:S01]  /*f670*/  IMAD R3, R2, R3, R4 ;  /* 0x0000000302037224 */ /* 0x000fe200078e0204 */
[----:B------:R-:W-:Y:S01]  /*f680*/  ISETP.GE.AND P6, PT, R11, RZ, PT ;  /* 0x000000ff0b00720c */ /* 0x000fe20003fc6270 */
[C---:B------:R-:W-:Y:S01]  /*f690*/  VIADD R18, R0.reuse, 0x137 ;  /* 0x0000013700127836 */ /* 0x040fe20000000000 */
[----:B------:R-:W-:Y:S01]  /*f6a0*/  IABS R11, R11 ;  /* 0x0000000b000b7213 */ /* 0x000fe20000000000 */
[----:B------:R-:W-:Y:S01]  /*f6b0*/  VIADD R16, R0, 0x138 ;  /* 0x0000013800107836 */ /* 0x000fe20000000000 */
[----:B------:R-:W-:Y:S01]  /*f6c0*/  IABS R4, R10 ;  /* 0x0000000a00047213 */ /* 0x000fe20000000000 */
[----:B------:R-:W-:Y:S01]  /*f6d0*/  @!P4 IMAD.IADD R21, R21, 0x1, -R2 ;  /* 0x000000011515c824 */ /* 0x000fe200078e0a02 */
[----:B------:R-:W-:Y:S01]  /*f6e0*/  IABS R13, R18 ;  /* 0x00000012000d7213 */ /* 0x000fe20000000000 */
[----:B------:R-:W-:Y:S01]  /*f6f0*/  IMAD.HI.U32 R14, R9, R11, RZ ;  /* 0x0000000b090e7227 */ /* 0x000fe200078e00ff */
[----:B------:R-:W-:-:S02]  /*f700*/  IABS R17, R16 ;  /* 0x0000001000117213 */ /* 0x000fc40000000000 */
[----:B------:R-:W-:Y:S01]  /*f710*/  ISETP.GT.U32.AND P4, PT, R2, R21, PT ;  /* 0x000000150200720c */ /* 0x000fe20003f84070 */
[----:B-1----:R-:W-:Y:S02]  /*f720*/  IMAD.MOV.U32 R12, RZ, RZ, R6 ;  /* 0x000000ffff0c7224 */ /* 0x002fe400078e0006 */
[----:B------:R-:W-:-:S04]  /*f730*/  IMAD.HI.U32 R7, R9, R4, RZ ;  /* 0x0000000409077227 */ /* 0x000fc800078e00ff */
[----:B------:R-:W-:Y:S01]  /*f740*/  @!P5 IMAD.MOV R12, RZ, RZ, -R12 ;  /* 0x000000ffff0cd224 */ /* 0x000fe200078e0a0c */
[C---:B------:R-:W-:Y:S01]  /*f750*/  ISETP.GT.U32.AND P5, PT, R2.reuse, R3, PT ;  /* 0x000000030200720c */ /* 0x040fe20003fa4070 */
[----:B------:R-:W-:Y:S02]  /*f760*/  IMAD.MOV R14, RZ, RZ, -R14 ;  /* 0x000000ffff0e7224 */ /* 0x000fe400078e0a0e */
[----:B------:R-:W-:Y:S01]  /*f770*/  IMAD.MOV R7, RZ, RZ, -R7 ;  /* 0x000000ffff077224 */ /* 0x000fe200078e0a07 */
[----:B------:R1:W-:Y:S01]  /*f780*/  STL [R1+0x520], R12 ;  /* 0x0005200c01007387 */ /* 0x0003e20000100800 */
[C---:B------:R-:W-:Y:S02]  /*f790*/  IMAD R11, R2.reuse, R14, R11 ;  /* 0x0000000e020b7224 */ /* 0x040fe400078e020b */
[----:B------:R-:W-:Y:S02]  /*f7a0*/  IMAD R4, R2, R7, R4 ;  /* 0x0000000702047224 */ /* 0x000fe400078e0204 */
[----:B------:R-:W-:Y:S01]  /*f7b0*/  @!P2 IMAD.IADD R22, R22, 0x1, -R2 ;  /* 0x000000011616a824 */ /* 0x000fe200078e0a02 */
[----:B------:R-:W-:Y:S01]  /*f7c0*/  ISETP.GT.U32.AND P2, PT, R2, R11, PT ;  /* 0x0000000b0200720c */ /* 0x000fe20003f44070 */
[----:B------:R-:W-:-:S04]  /*f7d0*/  IMAD.HI.U32 R15, R9, R13, RZ ;  /* 0x0000000d090f7227 */ /* 0x000fc800078e00ff */
[--C-:B------:R-:W-:Y:S01]  /*f7e0*/  @!P5 IMAD.IADD R3, R3, 0x1, -R2.reuse ;  /* 0x000000010303d824 */ /* 0x100fe200078e0a02 */
[----:B------:R-:W-:Y:S01]  /*f7f0*/  ISETP.GT.U32.AND P5, PT, R2, R4, PT ;  /* 0x000000040200720c */ /* 0x000fe20003fa4070 */
[----:B------:R-:W-:Y:S02]  /*f800*/  IMAD.MOV R6, RZ, RZ, -R15 ;  /* 0x000000ffff067224 */ /* 0x000fe400078e0a0f */
[----:B------:R-:W-:Y:S01]  /*f810*/  @!P4 IMAD.IADD R21, R21, 0x1, -R2 ;  /* 0x000000011515c824 */ /* 0x000fe200078e0a02 */
[----:B------:R-:W-:Y:S01]  /*f820*/  ISETP.GE.AND P4, PT, R10, RZ, PT ;  /* 0x000000ff0a00720c */ /* 0x000fe20003f86270 */
[----:B------:R-:W-:Y:S02]  /*f830*/  IMAD R13, R2, R6, R13 ;  /* 0x00000006020d7224 */ /* 0x000fe400078e020d */
[C---:B------:R-:W-:Y:S02]  /*f840*/  VIADD R7, R0.reuse, 0x139 ;  /* 0x0000013900077836 */ /* 0x040fe40000000000 */
[----:B------:R-:W-:-:S02]  /*f850*/  VIADD R6, R0, 0x13a ;  /* 0x0000013a00067836 */ /* 0x000fc40000000000 */
[--C-:B------:R-:W-:Y:S01]  /*f860*/  @!P2 IMAD.IADD R11, R11, 0x1, -R2.reuse ;  /* 0x000000010b0ba824 */ /* 0x100fe200078e0a02 */
[----:B------:R-:W-:Y:S01]  /*f870*/  IABS R14, R7 ;  /* 0x00000007000e7213 */ /* 0x000fe20000000000 */
[----:B-1----:R-:W-:Y:S01]  /*f880*/  IMAD.MOV.U32 R12, RZ, RZ, R21 ;  /* 0x000000ffff0c7224 */ /* 0x002fe200078e0015 */
[----:B------:R-:W-:Y:S01]  /*f890*/  IABS R19, R6 ;  /* 0x0000000600137213 */ /* 0x000fe20000000000 */
[----:B------:R-:W-:Y:S01]  /*f8a0*/  @!P5 IMAD.IADD R4, R4, 0x1, -R2 ;  /* 0x000000010404d824 */ /* 0x000fe200078e0a02 */
[C---:B------:R-:W-:Y:S01]  /*f8b0*/  ISETP.GT.U32.AND P2, PT, R2.reuse, R3, PT ;  /* 0x000000030200720c */ /* 0x040fe20003f44070 */
[----:B------:R-:W-:Y:S01]  /*f8c0*/  IMAD.HI.U32 R5, R9, R17, RZ ;  /* 0x0000001109057227 */ /* 0x000fe200078e00ff */
[----:B------:R-:W-:-:S03]  /*f8d0*/  ISETP.GT.U32.AND P5, PT, R2, R11, PT ;  /* 0x0000000b0200720c */ /* 0x000fc60003fa4070 */
[----:B------:R-:W-:Y:S01]  /*f8e0*/  @!P0 IMAD.MOV R12, RZ, RZ, -R12 ;  /* 0x000000ffff0c8224 */ /* 0x000fe200078e0a0c */
[----:B------:R-:W-:Y:S01]  /*f8f0*/  ISETP.GT.U32.AND P0, PT, R2, R4, PT ;  /* 0x000000040200720c */ /* 0x000fe20003f04070 */
[----:B------:R-:W-:Y:S02]  /*f900*/  IMAD.MOV R5, RZ, RZ, -R5 ;  /* 0x000000ffff057224 */ /* 0x000fe400078e0a05 */
[C---:B------:R-:W-:Y:S01]  /*f910*/  IMAD.HI.U32 R23, R9.reuse, R14, RZ ;  /* 0x0000000e09177227 */ /* 0x040fe200078e00ff */
[----:B------:R1:W-:Y:S03]  /*f920*/  STL [R1+0x508], R12 ;  /* 0x0005080c01007387 */ /* 0x0003e60000100800 */
[----:B------:R-:W-:-:S04]  /*f930*/  IMAD.HI.U32 R21, R9, R19, RZ ;  /* 0x0000001309157227 */ /* 0x000fc800078e00ff */
[----:B------:R-:W-:Y:S01]  /*f940*/  IMAD R17, R2, R5, R17 ;  /* 0x0000000502117224 */ /* 0x000fe200078e0211 */
[----:B------:R-:W-:Y:S01]  /*f950*/  IADD3 R5, PT, PT, R0, 0x13c, RZ ;  /* 0x0000013c00057810 */ /* 0x000fe20007ffe0ff */
[----:B------:R-:W-:Y:S02]  /*f960*/  IMAD.MOV R23, RZ, RZ, -R23 ;  /* 0x000000ffff177224 */ /* 0x000fe400078e0a17 */
[----:B------:R-:W-:Y:S01]  /*f970*/  IMAD.MOV R21, RZ, RZ, -R21 ;  /* 0x000000ffff157224 */ /* 0x000fe200078e0a15 */
[----:B------:R-:W-:Y:S01]  /*f980*/  IABS R15, R5 ;  /* 0x00000005000f7213 */ /* 0x000fe20000000000 */
[----:B-1----:R-:W-:Y:S02]  /*f990*/  IMAD.MOV.U32 R12, RZ, RZ, R22 ;  /* 0x000000ffff0c7224 */ /* 0x002fe400078e0016 */
[----:B------:R-:W-:Y:S01]  /*f9a0*/  @!P2 IMAD.IADD R3, R3, 0x1, -R2 ;  /* 0x000000010303a824 */ /* 0x000fe200078e0a02 */
[C---:B------:R-:W-:Y:S01]  /*f9b0*/  ISETP.GT.U32.AND P2, PT, R2.reuse, R17, PT ;  /* 0x000000110200720c */ /* 0x040fe20003f44070 */
[----:B------:R-:W-:-:S02]  /*f9c0*/  IMAD R14, R2, R23, R14 ;  /* 0x00000017020e7224 */ /* 0x000fc400078e020e */
[----:B------:R-:W-:Y:S02]  /*f9d0*/  IMAD R19, R2, R21, R19 ;  /* 0x0000001502137224 */ /* 0x000fe400078e0213 */
[----:B------:R-:W-:Y:S02]  /*f9e0*/  VIADD R10, R0, 0x13b ;  /* 0x0000013b000a7836 */ /* 0x000fe40000000000 */
[----:B------:R-:W-:Y:S01]  /*f9f0*/  @!P3 IMAD.MOV R12, RZ, RZ, -R12 ;  /* 0x000000ffff0cb224 */ /* 0x000fe200078e0a0c */
[C---:B------:R-:W-:Y:S01]  /*fa00*/  ISETP.GT.U32.AND P3, PT, R2.reuse, R13, PT ;  /* 0x0000000d0200720c */ /* 0x040fe20003f64070 */
[--C-:B------:R-:W-:Y:S01]  /*fa10*/  @!P5 IMAD.IADD R11, R11, 0x1, -R2.reuse ;  /* 0x000000010b0bd824 */ /* 0x100fe200078e0a02 */
[----:B------:R-:W-:Y:S01]  /*fa20*/  ISETP.GT.U32.AND P5, PT, R2, R14, PT ;  /* 0x0000000e0200720c */ /* 0x000fe20003fa4070 */
[--C-:B------:R-:W-:Y:S01]  /*fa30*/  @!P0 IMAD.IADD R4, R4, 0x1, -R2.reuse ;  /* 0x0000000104048824 */ /* 0x100fe200078e0a02 */
[----:B------:R-:W-:Y:S01]  /*fa40*/  ISETP.GT.U32.AND P0, PT, R2, R19, PT ;  /* 0x000000130200720c */ /* 0x000fe20003f04070 */
[----:B------:R-:W-:Y:S01]  /*fa50*/  @!P2 IMAD.IADD R17, R17, 0x1, -R2 ;  /* 0x000000011111a824 */ /* 0x000fe200078e0a02 */
[----:B------:R-:W-:Y:S01]  /*fa60*/  IABS R20, R10 ;  /* 0x0000000a00147213 */ /* 0x000fe20000000000 */
[----:B------:R-:W-:Y:S01]  /*fa70*/  IMAD.MOV.U32 R24, RZ, RZ, R3 ;  /* 0x000000ffff187224 */ /* 0x000fe200078e0003 */
[----:B------:R1:W-:Y:S01]  /*fa80*/  STL [R1+0x50c], R12 ;  /* 0x00050c0c01007387 */ /* 0x0003e20000100800 */
[----:B------:R-:W-:Y:S01]  /*fa90*/  IMAD.HI.U32 R23, R9, R15, RZ ;  /* 0x0000000f09177227 */ /* 0x000fe200078e00ff */
[----:B------:R-:W-:-:S03]  /*faa0*/  ISETP.GE.AND P2, PT, R16, RZ, PT ;  /* 0x000000ff1000720c */ /* 0x000fc60003f46270 */
[----:B------:R-:W-:-:S04]  /*fab0*/  IMAD.HI.U32 R22, R9, R20, RZ ;  /* 0x0000001409167227 */ /* 0x000fc800078e00ff */
[--C-:B------:R-:W-:Y:S01]  /*fac0*/  @!P3 IMAD.IADD R13, R13, 0x1, -R2.reuse ;  /* 0x000000010d0db824 */ /* 0x100fe200078e0a02 */
[----:B------:R-:W-:Y:S01]  /*fad0*/  IADD3 R22, PT, PT, -R22, RZ, RZ ;  /* 0x000000ff16167210 */ /* 0x000fe20007ffe1ff */
[--C-:B------:R-:W-:Y:S01]  /*fae0*/  @!P5 IMAD.IADD R14, R14, 0x1, -R2.reuse ;  /* 0x000000010e0ed824 */ /* 0x100fe200078e0a02 */
[----:B------:R-:W-:Y:S01]  /*faf0*/  ISETP.GE.AND P3, PT, R18, RZ, PT ;  /* 0x000000ff1200720c */ /* 0x000fe20003f66270 */
[----:B------:R-:W-:Y:S01]  /*fb00*/  @!P0 IMAD.IADD R19, R19, 0x1, -R2 ;  /* 0x0000000113138824 */ /* 0x000fe200078e0a02 */
[C---:B------:R-:W-:Y:S01]  /*fb10*/  ISETP.GT.U32.AND P0, PT, R2.reuse, R17, PT ;  /* 0x000000110200720c */ /* 0x040fe20003f04070 */
[----:B-1----:R-:W-:Y:S01]  /*fb20*/  IMAD.MOV.U32 R12, RZ, RZ, R11 ;  /* 0x000000ffff0c7224 */ /* 0x002fe200078e000b */
[C---:B------:R-:W-:Y:S01]  /*fb30*/  ISETP.GT.U32.AND P5, PT, R2.reuse, R13, PT ;  /* 0x0000000d0200720c */ /* 0x040fe20003fa4070 */
[C---:B------:R-:W-:Y:S02]  /*fb40*/  IMAD R20, R2.reuse, R22, R20 ;  /* 0x0000001602147224 */ /* 0x040fe400078e0214 */
[----:B------:R-:W-:Y:S01]  /*fb50*/  @!P1 IMAD.MOV R24, RZ, RZ, -R24 ;  /* 0x000000ffff189224 */ /* 0x000fe200078e0a18 */
[----:B------:R-:W-:Y:S01]  /*fb60*/  ISETP.GT.U32.AND P1, PT, R2, R14, PT ;  /* 0x0000000e0200720c */ /* 0x000fe20003f24070 */
[----:B------:R-:W-:Y:S01]  /*fb70*/  IMAD.MOV.U32 R11, RZ, RZ, R4 ;  /* 0x000000ffff0b7224 */ /* 0x000fe200078e0004 */
[----:B------:R-:W-:Y:S01]  /*fb80*/  @!P6 IADD3 R12, PT, PT, -R12, RZ, RZ ;  /* 0x000000ff0c0ce210 */ /* 0x000fe20007ffe1ff */
[----:B------:R-:W-:Y:S01]  /*fb90*/  IMAD.MOV R23, RZ, RZ, -R23 ;  /* 0x000000ffff177224 */ /* 0x000fe200078e0a17 */
[C---:B------:R-:W-:Y:S01]  /*fba0*/  ISETP.GT.U32.AND P6, PT, R2.reuse, R19, PT ;  /* 0x000000130200720c */ /* 0x040fe20003fc4070 */
[----:B------:R-:W-:Y:S01]  /*fbb0*/  @!P4 IMAD.MOV R11, RZ, RZ, -R11 ;  /* 0x000000ffff0bc224 */ /* 0x000fe200078e0a0b */
[C---:B------:R-:W-:Y:S01]  /*fbc0*/  ISETP.GT.U32.AND P4, PT, R2.reuse, R20, PT ;  /* 0x000000140200720c */ /* 0x040fe20003f84070 */
[----:B------:R-:W-:Y:S01]  /*fbd0*/  IMAD R15, R2, R23, R15 ;  /* 0x00000017020f7224 */ /* 0x000fe200078e020f */
[----:B------:R-:W-:Y:S01]  /*fbe0*/  STL [R1+0x4fc], R24 ;  /* 0x0004fc1801007387 */ /* 0x000fe20000100800 */
[----:B------:R-:W-:-:S02]  /*fbf0*/  VIADD R18, R0, 0x13d ;  /* 0x0000013d00127836 */ /* 0x000fc40000000000 */
[--C-:B------:R-:W-:Y:S01]  /*fc00*/  @!P0 IMAD.IADD R17, R17, 0x1, -R2.reuse ;  /* 0x0000000111118824 */ /* 0x100fe200078e0a02 */
[----:B------:R-:W-:Y:S01]  /*fc10*/  ISETP.GT.U32.AND P0, PT, R2, R15, PT ;  /* 0x0000000f0200720c */ /* 0x000fe20003f04070 */
[----:B------:R-:W-:Y:S01]  /*fc20*/  VIADD R16, R0, 0x13e ;  /* 0x0000013e00107836 */ /* 0x000fe20000000000 */
[----:B------:R-:W-:Y:S01]  /*fc30*/  IABS R3, R18 ;  /* 0x0000001200037213 */ /* 0x000fe20000000000 */
[--C-:B------:R-:W-:Y:S01]  /*fc40*/  @!P5 IMAD.IADD R13, R13, 0x1, -R2.reuse ;  /* 0x000000010d0dd824 */ /* 0x100fe200078e0a02 */
[----:B------:R-:W-:Y:S01]  /*fc50*/  ISETP.GE.AND P5, PT, R7, RZ, PT ;  /* 0x000000ff0700720c */ /* 0x000fe20003fa6270 */
[--C-:B------:R-:W-:Y:S01]  /*fc60*/  @!P1 IMAD.IADD R14, R14, 0x1, -R2.reuse ;  /* 0x000000010e0e9824 */ /* 0x100fe200078e0a02 */
[----:B------:R-:W-:Y:S01]  /*fc70*/  ISETP.GE.AND P1, PT, R6, RZ, PT ;  /* 0x000000ff0600720c */ /* 0x000fe20003f26270 */
[----:B------:R-:W-:Y:S01]  /*fc80*/  IMAD.HI.U32 R6, R9, R3, RZ ;  /* 0x0000000309067227 */ /* 0x000fe200078e00ff */
[----:B------:R-:W-:Y:S01]  /*fc90*/  IABS R4, R16 ;  /* 0x0000001000047213 */ /* 0x000fe20000000000 */
[----:B------:R-:W-:Y:S02]  /*fca0*/  STL [R1+0x504], R12 ;  /* 0x0005040c01007387 */ /* 0x000fe40000100800 */
[----:B------:R-:W-:Y:S01]  /*fcb0*/  @!P4 IMAD.IADD R20, R20, 0x1, -R2 ;  /* 0x000000011414c824 */ /* 0x000fe200078e0a02 */
[----:B------:R-:W-:Y:S01]  /*fcc0*/  ISETP.GE.AND P4, PT, R5, RZ, PT ;  /* 0x000000ff0500720c */ /* 0x000fe20003f86270 */
[----:B------:R-:W-:Y:S01]  /*fcd0*/  IMAD.MOV R5, RZ, RZ, -R6 ;  /* 0x000000ffff057224 */ /* 0x000fe200078e0a06 */
[----:B------:R1:W-:Y:S01]  /*fce0*/  STL [R1+0x500], R11 ;  /* 0x0005000b01007387 */ /* 0x0003e20000100800 */
[----:B------:R-:W-:Y:S01]  /*fcf0*/  @!P6 IMAD.IADD R19, R19, 0x1, -R2 ;  /* 0x000000011313e824 */ /* 0x000fe200078e0a02 */
[----:B------:R-:W-:Y:S01]  /*fd00*/  ISETP.GE.AND P6, PT, R10, RZ, PT ;  /* 0x000000ff0a00720c */ /* 0x000fe20003fc6270 */
[----:B------:R-:W-:-:S02]  /*fd10*/  IMAD.MOV.U32 R7, RZ, RZ, R4 ;  /* 0x000000ffff077224 */ /* 0x000fc400078e0004 */
[----:B------:R-:W-:Y:S01]  /*fd20*/  @!P0 IMAD.IADD R15, R15, 0x1, -R2 ;  /* 0x000000010f0f8824 */ /* 0x000fe200078e0a02 */
[C---:B------:R-:W-:Y:S01]  /*fd30*/  ISETP.GT.U32.AND P0, PT, R2.reuse, R20, PT ;  /* 0x000000140200720c */ /* 0x040fe20003f04070 */
[----:B------:R-:W-:Y:S02]  /*fd40*/  IMAD R3, R2, R5, R3 ;  /* 0x0000000502037224 */ /* 0x000fe400078e0203 */
[----:B------:R-:W-:Y:S01]  /*fd50*/  IMAD.MOV.U32 R10, RZ, RZ, R14 ;  /* 0x000000ffff0a7224 */ /* 0x000fe200078e000e */
[----:B-1----:R-:W-:Y:S01]  /*fd60*/  MOV R11, R17 ;  /* 0x00000011000b7202 */ /* 0x002fe20000000f00 */
[----:B------:R-:W-:-:S04]  /*fd70*/  IMAD.HI.U32 R4, R9, R7, RZ ;  /* 0x0000000709047227 */ /* 0x000fc800078e00ff */
[----:B------:R-:W-:Y:S01]  /*fd80*/  @!P5 IMAD.MOV R10, RZ, RZ, -R10 ;  /* 0x000000ffff0ad224 */ /* 0x000fe200078e0a0a */
[C---:B------:R-:W-:Y:S01]  /*fd90*/  ISETP.GT.U32.AND P5, PT, R2.reuse, R3, PT ;  /* 0x000000030200720c */ /* 0x040fe20003fa4070 */
[----:B------:R-:W-:Y:S02]  /*fda0*/  IMAD.MOV.U32 R12, RZ, RZ, R13 ;  /* 0x000000ffff0c7224 */ /* 0x000fe400078e000d */
[----:B------:R-:W-:Y:S01]  /*fdb0*/  @!P2 IMAD.MOV R11, RZ, RZ, -R11 ;  /* 0x000000ffff0ba224 */ /* 0x000fe200078e0a0b */
[----:B------:R-:W-:Y:S01]  /*fdc0*/  ISETP.GT.U32.AND P2, PT, R2, R15, PT ;  /* 0x0000000f0200720c */ /* 0x000fe20003f44070 */
[----:B------:R-:W-:Y:S02]  /*fdd0*/  IMAD.MOV R4, RZ, RZ, -R4 ;  /* 0x000000ffff047224 */ /* 0x000fe400078e0a04 */
[----:B------:R-:W-:Y:S01]  /*fde0*/  @!P3 IMAD.MOV R12, RZ, RZ, -R12 ;  /* 0x000000ffff0cb224 */ /* 0x000fe200078e0a0c */
[----:B------:R-:W-:Y:S01]  /*fdf0*/  ISETP.GE.AND P3, PT, R18, RZ, PT ;  /* 0x000000ff1200720c */ /* 0x000fe20003f66270 */
[----:B------:R-:W-:-:S02]  /*fe00*/  IMAD R7, R2, R4, R7 ;  /* 0x0000000402077224 */ /* 0x000fc400078e0207 */
[----:B------:R-:W-:Y:S01]  /*fe10*/  IMAD.MOV.U32 R6, RZ, RZ, R19 ;  /* 0x000000ffff067224 */ /* 0x000fe200078e0013 */
[----:B------:R-:W-:Y:S01]  /*fe20*/  STL [R1+0x4f8], R12 ;  /* 0x0004f80c01007387 */ /* 0x000fe20000100800 */
[----:B------:R-:W-:Y:S02]  /*fe30*/  VIADD R5, R0, 0x13f ;  /* 0x0000013f00057836 */ /* 0x000fe40000000000 */
[----:B------:R-:W-:Y:S01]  /*fe40*/  @!P0 IMAD.IADD R20, R20, 0x1, -R2 ;  /* 0x0000000114148824 */ /* 0x000fe200078e0a02 */
[----:B------:R1:W-:Y:S01]  /*fe50*/  STL [R1+0x4e8], R11 ;  /* 0x0004e80b01007387 */ /* 0x0003e20000100800 */
[----:B------:R-:W-:Y:S01]  /*fe60*/  @!P1 IMAD.MOV R6, RZ, RZ, -R6 ;  /* 0x000000ffff069224 */ /* 0x000fe200078e0a06 */
[----:B------:R-:W-:Y:S01]  /*fe70*/  ISETP.GT.U32.AND P1, PT, R2, R7, PT ;  /* 0x000000070200720c */ /* 0x000fe20003f24070 */
[--C-:B------:R-:W-:Y:S01]  /*fe80*/  @!P5 IMAD.IADD R3, R3, 0x1, -R2.reuse ;  /* 0x000000010303d824 */ /* 0x100fe200078e0a02 */
[----:B------:R2:W-:Y:S01]  /*fe90*/  STL [R1+0x4e0], R10 ;  /* 0x0004e00a01007387 */ /* 0x0005e20000100800 */
[----:B------:R-:W-:Y:S01]  /*fea0*/  @!P2 IMAD.IADD R15, R15, 0x1, -R2 ;  /* 0x000000010f0fa824 */ /* 0x000fe200078e0a02 */
[----:B------:R-:W-:Y:S01]  /*feb0*/  ISETP.GE.AND P2, PT, R5, RZ, PT ;  /* 0x000000ff0500720c */ /* 0x000fe20003f46270 */
[----:B------:R-:W-:Y:S01]  /*fec0*/  VIADD R4, R0, 0x140 ;  /* 0x0000014000047836 */ /* 0x000fe20000000000 */
[----:B------:R3:W-:Y:S01]  /*fed0*/  STL [R1+0x4c4], R6 ;  /* 0x0004c40601007387 */ /* 0x0007e20000100800 */
[----:B------:R-:W-:Y:S01]  /*fee0*/  ISETP.GE.AND P0, PT, R16, RZ, PT ;  /* 0x000000ff1000720c */ /* 0x000fe20003f06270 */
[----:B-1----:R-:W-:-:S02]  /*fef0*/  IMAD.MOV.U32 R11, RZ, RZ, R20 ;  /* 0x000000ffff0b7224 */ /* 0x002fc400078e0014 */
[----:B------:R-:W-:Y:S01]  /*ff00*/  ISETP.GE.AND P5, PT, R4, RZ, PT ;  /* 0x000000ff0400720c */ /* 0x000fe20003fa6270 */
[----:B------:R-:W-:Y:S01]  /*ff10*/  VIADD R13, R0, 0x141 ;  /* 0x00000141000d7836 */ /* 0x000fe20000000000 */
[----:B--2---:R-:W-:Y:S01]  /*ff20*/  IABS R10, R5 ;  /* 0x00000005000a7213 */ /* 0x004fe20000000000 */
[----:B------:R-:W-:Y:S01]  /*ff30*/  @!P6 IMAD.MOV R11, RZ, RZ, -R11 ;  /* 0x000000ffff0be224 */ /* 0x000fe200078e0a0b */
[----:B------:R-:W-:Y:S01]  /*ff40*/  ISETP.GT.U32.AND P6, PT, R2, R3, PT ;  /* 0x000000030200720c */ /* 0x000fe20003fc4070 */
[----:B------:R-:W-:Y:S01]  /*ff50*/  @!P1 IMAD.IADD R7, R7, 0x1, -R2 ;  /* 0x0000000107079824 */ /* 0x000fe200078e0a02 */
[----:B------:R-:W-:Y:S01]  /*ff60*/  MOV R5, R10 ;  /* 0x0000000a00057202 */ /* 0x000fe20000000f00 */
[----:B------:R-:W-:Y:S01]  /*ff70*/  VIADD R20, R0, 0x145 ;  /* 0x0000014500147836 */ /* 0x000fe20000000000 */
[----:B---3--:R-:W-:Y:S01]  /*ff80*/  IABS R6, R4 ;  /* 0x0000000400067213 */ /* 0x008fe20000000000 */
[----:B------:R1:W-:Y:S01]  /*ff90*/  STL [R1+0x4d8], R11 ;  /* 0x0004d80b01007387 */ /* 0x0003e20000100800 */
[----:B------:R-:W-:Y:S01]  /*ffa0*/  ISETP.GT.U32.AND P1, PT, R2, R7, PT ;  /* 0x000000070200720c */ /* 0x000fe20003f24070 */
[----:B------:R-:W-:-:S04]  /*ffb0*/  IMAD.HI.U32 R10, R9, R5, RZ ;  /* 0x00000005090a7227 */ /* 0x000fc800078e00ff */
[----:B------:R-:W-:Y:S02]  /*ffc0*/  IMAD.MOV R10, RZ, RZ, -R10 ;  /* 0x000000ffff0a7224 */ /* 0x000fe400078e0a0a */
[----:B------:R-:W-:-:S04]  /*ffd0*/  IMAD.HI.U32 R4, R9, R6, RZ ;  /* 0x0000000609047227 */ /* 0x000fc800078e00ff */
[C---:B------:R-:W-:Y:S02]  /*ffe0*/  IMAD R5, R2.reuse, R10, R5 ;  /* 0x0000000a02057224 */ /* 0x040fe400078e0205 */
[----:B------:R-:W-:Y:S01]  /*fff0*/  IMAD.MOV R4, RZ, RZ, -R4 ;  /* 0x000000ffff047224 */ /* 0x000fe200078e0a04 */
[----:B------:R-:W-:Y:S01]  /*10000*/  @!P1 IADD3 R7, PT, PT, R7, -R2, RZ ;  /* 0x8000000207079210 */ /* 0x000fe20007ffe0ff */
[----:B------:R-:W-:Y:S01]  /*10010*/  @!P6 IMAD.IADD R3, R3, 0x1, -R2 ;  /* 0x000000010303e824 */ /* 0x000fe200078e0a02 */
[C---:B------:R-:W-:Y:S01]  /*10020*/  ISETP.GT.U32.AND P6, PT, R2.reuse, R5, PT ;  /* 0x000000050200720c */ /* 0x040fe20003fc4070 */
[----:B-1----:R-:W-:Y:S02]  /*10030*/  IMAD.MOV.U32 R11, RZ, RZ, R15 ;  /* 0x000000ffff0b7224 */ /* 0x002fe400078e000f */
[----:B------:R-:W-:Y:S02]  /*10040*/  IMAD R6, R2, R4, R6 ;  /* 0x0000000402067224 */ /* 0x000fe400078e0206 */
[----:B------:R-:W-:-:S02]  /*10050*/  IMAD.MOV.U32 R15, RZ, RZ, R3 ;  /* 0x000000ffff0f7224 */ /* 0x000fc400078e0003 */
[----:B------:R-:W-:Y:S01]  /*10060*/  @!P4 IMAD.MOV R11, RZ, RZ, -R11 ;  /* 0x000000ffff0bc224 */ /* 0x000fe200078e0a0b */
[----:B------:R-:W-:Y:S01]  /*10070*/  ISETP.GE.AND P4, PT, R13, RZ, PT ;  /* 0x000000ff0d00720c */ /* 0x000fe20003f86270 */
[----:B------:R-:W-:Y:S01]  /*10080*/  @!P3 IMAD.MOV R15, RZ, RZ, -R15 ;  /* 0x000000ffff0fb224 */ /* 0x000fe200078e0a0f */
[----:B------:R-:W-:Y:S01]  /*10090*/  ISETP.GT.U32.AND P3, PT, R2, R6, PT ;  /* 0x000000060200720c */ /* 0x000fe20003f64070 */
[----:B------:R-:W-:Y:S01]  /*100a0*/  VIADD R10, R0, 0x143 ;  /* 0x00000143000a7836 */ /* 0x000fe20000000000 */
[----:B------:R-:W-:Y:S01]  /*100b0*/  IABS R13, R13 ;  /* 0x0000000d000d7213 */ /* 0x000fe20000000000 */
[----:B------:R-:W-:Y:S01]  /*100c0*/  @!P6 IMAD.IADD R5, R5, 0x1, -R2 ;  /* 0x000000010505e824 */ /* 0x000fe200078e0a02 */
[----:B------:R1:W-:Y:S01]  /*100d0*/  STL [R1+0x4dc], R11 ;  /* 0x0004dc0b01007387 */ /* 0x0003e20000100800 */
[----:B------:R-:W-:Y:S02]  /*100e0*/  IMAD.MOV.U32 R12, RZ, RZ, R7 ;  /* 0x000000ffff0c7224 */ /* 0x000fe400078e0007 */
[----:B------:R-:W-:Y:S01]  /*100f0*/  IMAD.HI.U32 R14, R9, R13, RZ ;  /* 0x0000000d090e7227 */ /* 0x000fe200078e00ff */
[----:B------:R-:W-:Y:S01]  /*10100*/  ISETP.GT.U32.AND P6, PT, R2, R5, PT ;  /* 0x000000050200720c */ /* 0x000fe20003fc4070 */
[----:B------:R2:W-:Y:S02]  /*10110*/  STL [R1+0x4f4], R15 ;  /* 0x0004f40f01007387 */ /* 0x0005e40000100800 */
[----:B------:R-:W-:Y:S01]  /*10120*/  @!P0 IMAD.MOV R12, RZ, RZ, -R12 ;  /* 0x000000ffff0c8224 */ /* 0x000fe200078e0a0c */
[----:B------:R-:W-:Y:S01]  /*10130*/  ISETP.GE.AND P0, PT, R10, RZ, PT ;  /* 0x000000ff0a00720c */ /* 0x000fe20003f06270 */
[----:B------:R-:W-:Y:S01]  /*10140*/  @!P3 IMAD.IADD R6, R6, 0x1, -R2 ;  /* 0x000000010606b824 */ /* 0x000fe200078e0a02 */
[----:B------:R-:W-:Y:S01]  /*10150*/  IABS R10, R10 ;  /* 0x0000000a000a7213 */ /* 0x000fe20000000000 */
[C---:B-1----:R-:W-:Y:S01]  /*10160*/  VIADD R11, R0.reuse, 0x142 ;  /* 0x00000142000b7836 */ /* 0x042fe20000000000 */
[----:B------:R1:W-:Y:S01]  /*10170*/  STL [R1+0x4f0], R12 ;  /* 0x0004f00c01007387 */ /* 0x0003e20000100800 */
[----:B------:R-:W-:Y:S01]  /*10180*/  VIADD R4, R0, 0x144 ;  /* 0x0000014400047836 */ /* 0x000fe20000000000 */
[----:B------:R-:W-:Y:S01]  /*10190*/  ISETP.GT.U32.AND P3, PT, R2, R6, PT ;  /* 0x000000060200720c */ /* 0x000fe20003f64070 */
[----:B------:R-:W-:Y:S01]  /*101a0*/  IMAD.MOV R14, RZ, RZ, -R14 ;  /* 0x000000ffff0e7224 */ /* 0x000fe200078e0a0e */
[----:B------:R-:W-:Y:S01]  /*101b0*/  ISETP.GE.AND P1, PT, R11, RZ, PT ;  /* 0x000000ff0b00720c */ /* 0x000fe20003f26270 */
[----:B--2---:R-:W-:Y:S01]  /*101c0*/  IMAD.HI.U32 R15, R9, R10, RZ ;  /* 0x0000000a090f7227 */ /* 0x004fe200078e00ff */
[----:B------:R-:W-:-:S02]  /*101d0*/  IABS R11, R11 ;  /* 0x0000000b000b7213 */ /* 0x000fc40000000000 */
[----:B------:R-:W-:Y:S01]  /*101e0*/  IABS R7, R4 ;  /* 0x0000000400077213 */ /* 0x000fe20000000000 */
[----:B------:R-:W-:Y:S01]  /*101f0*/  IMAD R13, R2, R14, R13 ;  /* 0x0000000e020d7224 */ /* 0x000fe200078e020d */
[----:B------:R-:W-:Y:S01]  /*10200*/  @!P6 IADD3 R5, PT, PT, R5, -R2, RZ ;  /* 0x800000020505e210 */ /* 0x000fe20007ffe0ff */
[----:B------:R-:W-:-:S03]  /*10210*/  IMAD.HI.U32 R3, R9, R11, RZ ;  /* 0x0000000b09037227 */ /* 0x000fc600078e00ff */
[----:B------:R-:W-:Y:S01]  /*10220*/  ISETP.GT.U32.AND P6, PT, R2, R13, PT ;  /* 0x0000000d0200720c */ /* 0x000fe20003fc4070 */
[----:B------:R-:W-:Y:S02]  /*10230*/  IMAD.MOV R15, RZ, RZ, -R15 ;  /* 0x000000ffff0f7224 */ /* 0x000fe400078e0a0f */
[----:B------:R-:W-:Y:S02]  /*10240*/  IMAD.MOV R3, RZ, RZ, -R3 ;  /* 0x000000ffff037224 */ /* 0x000fe400078e0a03 */
[----:B------:R-:W-:-:S04]  /*10250*/  IMAD.HI.U32 R14, R9, R7, RZ ;  /* 0x00000007090e7227 */ /* 0x000fc800078e00ff */
[C---:B------:R-:W-:Y:S02]  /*10260*/  IMAD R10, R2.reuse, R15, R10 ;  /* 0x0000000f020a7224 */ /* 0x040fe400078e020a */
[----:B------:R-:W-:Y:S01]  /*10270*/  IMAD R11, R2, R3, R11 ;  /* 0x00000003020b7224 */ /* 0x000fe200078e020b */
[----:B------:R-:W-:Y:S01]  /*10280*/  IABS R3, R20 ;  /* 0x0000001400037213 */ /* 0x000fe20000000000 */
[----:B-1----:R-:W-:Y:S02]  /*10290*/  IMAD.MOV.U32 R12, RZ, RZ, R5 ;  /* 0x000000ffff0c7224 */ /* 0x002fe400078e0005 */
[----:B------:R-:W-:Y:S02]  /*102a0*/  IMAD.MOV R14, RZ, RZ, -R14 ;  /* 0x000000ffff0e7224 */ /* 0x000fe400078e0a0e */
[----:B------:R-:W-:Y:S01]  /*102b0*/  @!P3 IMAD.IADD R6, R6, 0x1, -R2 ;  /* 0x000000010606b824 */ /* 0x000fe200078e0a02 */
[C---:B------:R-:W-:Y:S01]  /*102c0*/  ISETP.GT.U32.AND P3, PT, R2.reuse, R10, PT ;  /* 0x0000000a0200720c */ /* 0x040fe20003f64070 */
[----:B------:R-:W-:Y:S01]  /*102d0*/  @!P2 IMAD.MOV R12, RZ, RZ, -R12 ;  /* 0x000000ffff0ca224 */ /* 0x000fe200078e0a0c */
[C---:B------:R-:W-:Y:S01]  /*102e0*/  ISETP.GT.U32.AND P2, PT, R2.reuse, R11, PT ;  /* 0x0000000b0200720c */ /* 0x040fe20003f44070 */
[----:B------:R-:W-:-:S02]  /*102f0*/  IMAD R7, R2, R14, R7 ;  /* 0x0000000e02077224 */ /* 0x000fc400078e0207 */
[----:B------:R-:W-:Y:S01]  /*10300*/  @!P6 IMAD.IADD R13, R13, 0x1, -R2 ;  /* 0x000000010d0de824 */ /* 0x000fe200078e0a02 */
[----:B------:R1:W-:Y:S01]  /*10310*/  STL [R1+0x4ec], R12 ;  /* 0x0004ec0c01007387 */ /* 0x0003e20000100800 */
[----:B------:R-:W-:Y:S01]  /*10320*/  VIADD R17, R0, 0x146 ;  /* 0x0000014600117836 */ /* 0x000fe20000000000 */
[----:B------:R-:W-:Y:S01]  /*10330*/  ISETP.GT.U32.AND P6, PT, R2, R7, PT ;  /* 0x000000070200720c */ /* 0x000fe20003fc4070 */
[----:B------:R-:W-:-:S03]  /*10340*/  IMAD.HI.U32 R5, R9, R3, RZ ;  /* 0x0000000309057227 */ /* 0x000fc600078e00ff */
[----:B------:R-:W-:Y:S01]  /*10350*/  IABS R15, R17 ;  /* 0x00000011000f7213 */ /* 0x000fe20000000000 */
[----:B------:R-:W-:Y:S01]  /*10360*/  IMAD.MOV R5, RZ, RZ, -R5 ;  /* 0x000000ffff057224 */ /* 0x000fe200078e0a05 */
[----:B------:R-:W-:Y:S01]  /*10370*/  @!P3 IADD3 R10, PT, PT, R10, -R2, RZ ;  /* 0x800000020a0ab210 */ /* 0x000fe20007ffe0ff */
[----:B------:R-:W-:Y:S01]  /*10380*/  @!P2 IMAD.IADD R11, R11, 0x1, -R2 ;  /* 0x000000010b0ba824 */ /* 0x000fe200078e0a02 */
[C---:B------:R-:W-:Y:S01]  /*10390*/  ISETP.GT.U32.AND P2, PT, R2.reuse, R13, PT ;  /* 0x0000000d0200720c */ /* 0x040fe20003f44070 */
[----:B-1----:R-:W-:Y:S02]  /*103a0*/  IMAD.MOV.U32 R12, RZ, RZ, R6 ;  /* 0x000000ffff0c7224 */ /* 0x002fe400078e0006 */
[----:B------:R-:W-:Y:S01]  /*103b0*/  IMAD.HI.U32 R6, R9, R15, RZ ;  /* 0x0000000f09067227 */ /* 0x000fe200078e00ff */
[----:B------:R-:W-:-:S03]  /*103c0*/  ISETP.GT.U32.AND P3, PT, R2, R11, PT ;  /* 0x0000000b0200720c */ /* 0x000fc60003f64070 */
[----:B------:R-:W-:Y:S01]  /*103d0*/  @!P5 IMAD.MOV R12, RZ, RZ, -R12 ;  /* 0x000000ffff0cd224 */ /* 0x000fe200078e0a0c */
[C---:B------:R-:W-:Y:S01]  /*103e0*/  ISETP.GT.U32.AND P5, PT, R2.reuse, R10, PT ;  /* 0x0000000a0200720c */ /* 0x040fe20003fa4070 */
[----:B------:R-:W-:Y:S02]  /*103f0*/  @!P6 IMAD.IADD R7, R7, 0x1, -R2 ;  /* 0x000000010707e824 */ /* 0x000fe400078e0a02 */
[----:B------:R-:W-:Y:S01]  /*10400*/  IMAD.MOV R6, RZ, RZ, -R6 ;  /* 0x000000ffff067224 */ /* 0x000fe200078e0a06 */
[----:B------:R1:W-:Y:S01]  /*10410*/  STL [R1+0x4e4], R12 ;  /* 0x0004e40c01007387 */ /* 0x0003e20000100800 */
[C---:B------:R-:W-:Y:S01]  /*10420*/  IMAD R3, R2.reuse, R5, R3 ;  /* 0x0000000502037224 */ /* 0x040fe200078e0203 */
[C---:B------:R-:W-:Y:S01]  /*10430*/  ISETP.GT.U32.AND P6, PT, R2.reuse, R7, PT ;  /* 0x000000070200720c */ /* 0x040fe20003fc4070 */
[C---:B------:R-:W-:Y:S02]  /*10440*/  IMAD R15, R2.reuse, R6, R15 ;  /* 0x00000006020f7224 */ /* 0x040fe400078e020f */
[----:B------:R-:W-:Y:S01]  /*10450*/  @!P2 IMAD.IADD R13, R13, 0x1, -R2 ;  /* 0x000000010d0da824 */ /* 0x000fe200078e0a02 */
[----:B------:R-:W-:Y:S01]  /*10460*/  ISETP.GT.U32.AND P2, PT, R2, R3, PT ;  /* 0x000000030200720c */ /* 0x000fe20003f44070 */
[----:B------:R-:W-:-:S02]  /*10470*/  VIADD R5, R0, 0x148 ;  /* 0x0000014800057836 */ /* 0x000fc40000000000 */
[--C-:B------:R-:W-:Y:S01]  /*10480*/  @!P5 IMAD.IADD R10, R10, 0x1, -R2.reuse ;  /* 0x000000010a0ad824 */ /* 0x100fe200078e0a02 */
[----:B------:R-:W-:Y:S01]  /*10490*/  ISETP.GT.U32.AND P5, PT, R2, R15, PT ;  /* 0x0000000f0200720c */ /* 0x000fe20003fa4070 */
[C---:B------:R-:W-:Y:S01]  /*104a0*/  VIADD R6, R0.reuse, 0x149 ;  /* 0x0000014900067836 */ /* 0x040fe20000000000 */
[----:B------:R-:W-:Y:S01]  /*104b0*/  IABS R18, R5 ;  /* 0x0000000500127213 */ /* 0x000fe20000000000 */
[----:B------:R-:W-:Y:S02]  /*104c0*/  VIADD R14, R0, 0x147 ;  /* 0x00000147000e7836 */ /* 0x000fe40000000000 */
[--C-:B------:R-:W-:Y:S01]  /*104d0*/  @!P6 IMAD.IADD R7, R7, 0x1, -R2.reuse ;  /* 0x000000010707e824 */ /* 0x100fe200078e0a02 */
[----:B------:R-:W-:Y:S01]  /*104e0*/  ISETP.GE.AND P6, PT, R20, RZ, PT ;  /* 0x000000ff1400720c */ /* 0x000fe20003fc6270 */
[----:B------:R-:W-:Y:S01]  /*104f0*/  @!P3 IMAD.IADD R11, R11, 0x1, -R2 ;  /* 0x000000010b0bb824 */ /* 0x000fe200078e0a02 */
[----:B------:R-:W-:Y:S01]  /*10500*/  IABS R20, R6 ;  /* 0x0000000600147213 */ /* 0x000fe20000000000 */
[----:B------:R-:W-:Y:S01]  /*10510*/  IMAD.MOV.U32 R21, RZ, RZ, R13 ;  /* 0x000000ffff157224 */ /* 0x000fe200078e000d */
[----:B------:R-:W-:Y:S01]  /*10520*/  ISETP.GE.AND P3, PT, R4, RZ, PT ;  /* 0x000000ff0400720c */ /* 0x000fe20003f66270 */
[----:B------:R-:W-:Y:S01]  /*10530*/  IMAD.HI.U32 R4, R9, R18, RZ ;  /* 0x0000001209047227 */ /* 0x000fe200078e00ff */
[----:B------:R-:W-:-:S02]  /*10540*/  IABS R19, R14 ;  /* 0x0000000e00137213 */ /* 0x000fc40000000000 */
[----:B------:R-:W-:Y:S01]  /*10550*/  @!P2 IADD3 R3, PT, PT, R3, -R2, RZ ;  /* 0x800000020303a210 */ /* 0x000fe20007ffe0ff */
[----:B------:R-:W-:Y:S01]  /*10560*/  @!P5 IMAD.IADD R15, R15, 0x1, -R2 ;  /* 0x000000010f0fd824 */ /* 0x000fe200078e0a02 */
[----:B------:R-:W-:Y:S01]  /*10570*/  ISETP.GE.AND P2, PT, R17, RZ, PT ;  /* 0x000000ff1100720c */ /* 0x000fe20003f46270 */
[----:B------:R-:W-:Y:S02]  /*10580*/  IMAD.MOV.U32 R17, RZ, RZ, R20 ;  /* 0x000000ffff117224 */ /* 0x000fe400078e0014 */
[----:B------:R-:W-:Y:S01]  /*10590*/  IMAD.MOV R4, RZ, RZ, -R4 ;  /* 0x000000ffff047224 */ /* 0x000fe200078e0a04 */
[----:B------:R-:W-:Y:S01]  /*105a0*/  ISETP.GT.U32.AND P5, PT, R2, R15, PT ;  /* 0x0000000f0200720c */ /* 0x000fe20003fa4070 */
[----:B------:R-:W-:-:S04]  /*105b0*/  IMAD.HI.U32 R16, R9, R19, RZ ;  /* 0x0000001309107227 */ /* 0x000fc800078e00ff */
[----:B------:R-:W-:-:S04]  /*105c0*/  IMAD.HI.U32 R13, R9, R17, RZ ;  /* 0x00000011090d7227 */ /* 0x000fc800078e00ff */
[C---:B------:R-:W-:Y:S02]  /*105d0*/  IMAD R18, R2.reuse, R4, R18 ;  /* 0x0000000402127224 */ /* 0x040fe400078e0212 */
[----:B------:R-:W-:Y:S02]  /*105e0*/  IMAD.MOV R16, RZ, RZ, -R16 ;  /* 0x000000ffff107224 */ /* 0x000fe400078e0a10 */
[----:B-1----:R-:W-:Y:S02]  /*105f0*/  IMAD.MOV.U32 R12, RZ, RZ, R11 ;  /* 0x000000ffff0c7224 */ /* 0x002fe400078e000b */
[----:B------:R-:W-:Y:S01]  /*10600*/  @!P4 IMAD.MOV R21, RZ, RZ, -R21 ;  /* 0x000000ffff15c224 */ /* 0x000fe200078e0a15 */
[C---:B------:R-:W-:Y:S01]  /*10610*/  ISETP.GT.U32.AND P4, PT, R2.reuse, R3, PT ;  /* 0x000000030200720c */ /* 0x040fe20003f84070 */
[----:B------:R-:W-:Y:S02]  /*10620*/  IMAD.MOV R11, RZ, RZ, -R13 ;  /* 0x000000ffff0b7224 */ /* 0x000fe400078e0a0d */
[----:B------:R-:W-:Y:S01]  /*10630*/  @!P3 IMAD.MOV R7, RZ, RZ, -R7 ;  /* 0x000000ffff07b224 */ /* 0x000fe200078e0a07 */
[C---:B------:R-:W-:Y:S01]  /*10640*/  ISETP.GT.U32.AND P3, PT, R2.reuse, R18, PT ;  /* 0x000000120200720c */ /* 0x040fe20003f64070 */
[C---:B------:R-:W-:Y:S01]  /*10650*/  IMAD R19, R2.reuse, R16, R19 ;  /* 0x0000001002137224 */ /* 0x040fe200078e0213 */
[----:B------:R1:W-:Y:S01]  /*10660*/  STL [R1+0x4d4], R21 ;  /* 0x0004d41501007387 */ /* 0x0003e20000100800 */
[----:B------:R-:W-:-:S02]  /*10670*/  IMAD R17, R2, R11, R17 ;  /* 0x0000000b02117224 */ /* 0x000fc400078e0211 */
[----:B------:R-:W-:Y:S01]  /*10680*/  @!P1 IMAD.MOV R12, RZ, RZ, -R12 ;  /* 0x000000ffff0c9224 */ /* 0x000fe200078e0a0c */
[C---:B------:R-:W-:Y:S01]  /*10690*/  ISETP.GT.U32.AND P1, PT, R2.reuse, R19, PT ;  /* 0x000000130200720c */ /* 0x040fe20003f24070 */
[----:B------:R-:W-:Y:S01]  /*106a0*/  @!P5 IMAD.IADD R15, R15, 0x1, -R2 ;  /* 0x000000010f0fd824 */ /* 0x000fe200078e0a02 */
[----:B------:R-:W-:Y:S01]  /*106b0*/  ISETP.GT.U32.AND P5, PT, R2, R17, PT ;  /* 0x000000110200720c */ /* 0x000fe20003fa4070 */
[----:B------:R-:W-:Y:S01]  /*106c0*/  @!P0 IMAD.MOV R10, RZ, RZ, -R10 ;  /* 0x000000ffff0a8224 */ /* 0x000fe200078e0a0a */
[----:B------:R-:W-:Y:S01]  /*106d0*/  STL [R1+0x4c8], R12 ;  /* 0x0004c80c01007387 */ /* 0x000fe20000100800 */
[--C-:B------:R-:W-:Y:S01]  /*106e0*/  @!P4 IMAD.IADD R3, R3, 0x1, -R2.reuse ;  /* 0x000000010303c824 */ /* 0x100fe200078e0a02 */
[----:B------:R-:W-:Y:S01]  /*106f0*/  ISETP.GE.AND P4, PT, R5, RZ, PT ;  /* 0x000000ff0500720c */ /* 0x000fe20003f86270 */
[--C-:B------:R-:W-:Y:S01]  /*10700*/  @!P3 IMAD.IADD R18, R18, 0x1, -R2.reuse ;  /* 0x000000011212b824 */ /* 0x100fe200078e0a02 */
[----:B------:R2:W-:Y:S01]  /*10710*/  STL [R1+0x4d0], R10 ;  /* 0x0004d00a01007387 */ /* 0x0005e20000100800 */
[C---:B------:R-:W-:Y:S01]  /*10720*/  IADD3 R5, PT, PT, R0.reuse, 0x14b, RZ ;  /* 0x0000014b00057810 */ /* 0x040fe20007ffe0ff */
[----:B------:R-:W-:Y:S01]  /*10730*/  VIADD R4, R0, 0x14a ;  /* 0x0000014a00047836 */ /* 0x000fe20000000000 */
[----:B------:R-:W-:Y:S01]  /*10740*/  ISETP.GE.AND P0, PT, R14, RZ, PT ;  /* 0x000000ff0e00720c */ /* 0x000fe20003f06270 */
[----:B------:R3:W-:Y:S01]  /*10750*/  STL [R1+0x4cc], R7 ;  /* 0x0004cc0701007387 */ /* 0x0007e20000100800 */
[--C-:B------:R-:W-:Y:S01]  /*10760*/  @!P1 IMAD.IADD R19, R19, 0x1, -R2.reuse ;  /* 0x0000000113139824 */ /* 0x100fe200078e0a02 */
[----:B------:R-:W-:Y:S01]  /*10770*/  ISETP.GT.U32.AND P3, PT, R2, R18, PT ;  /* 0x000000120200720c */ /* 0x000fe20003f64070 */
[----:B------:R-:W-:Y:S01]  /*10780*/  @!P5 IMAD.IADD R17, R17, 0x1, -R2 ;  /* 0x000000011111d824 */ /* 0x000fe200078e0a02 */
[----:B------:R-:W-:Y:S01]  /*10790*/  ISETP.GE.AND P1, PT, R6, RZ, PT ;  /* 0x000000ff0600720c */ /* 0x000fe20003f26270 */
[----:B-1----:R-:W-:Y:S01]  /*107a0*/  IMAD.MOV.U32 R21, RZ, RZ, R15 ;  /* 0x000000ffff157224 */ /* 0x002fe200078e000f */
[----:B------:R-:W-:Y:S01]  /*107b0*/  IABS R6, R5 ;  /* 0x0000000500067213 */ /* 0x000fe20000000000 */
[----:B--2---:R-:W-:Y:S01]  /*107c0*/  IMAD.MOV.U32 R10, RZ, RZ, R3 ;  /* 0x000000ffff0a7224 */ /* 0x004fe200078e0003 */
[----:B------:R-:W-:Y:S01]  /*107d0*/  ISETP.GT.U32.AND P5, PT, R2, R17, PT ;  /* 0x000000110200720c */ /* 0x000fe20003fa4070 */
[----:B------:R-:W-:Y:S01]  /*107e0*/  VIADD R3, R0, 0x14d ;  /* 0x0000014d00037836 */ /* 0x000fe20000000000 */
[----:B------:R-:W-:Y:S01]  /*107f0*/  IABS R14, R4 ;  /* 0x00000004000e7213 */ /* 0x000fe20000000000 */
[----:B------:R-:W-:Y:S01]  /*10800*/  @!P6 IMAD.MOV R10, RZ, RZ, -R10 ;  /* 0x000000ffff0ae224 */ /* 0x000fe200078e0a0a */
[----:B------:R-:W-:Y:S01]  /*10810*/  ISETP.GT.U32.AND P6, PT, R2, R19, PT ;  /* 0x000000130200720c */ /* 0x000fe20003fc4070 */
[----:B---3--:R-:W-:-:S02]  /*10820*/  VIADD R7, R0, 0x14c ;  /* 0x0000014c00077836 */ /* 0x008fc40000000000 */
[----:B------:R-:W-:Y:S01]  /*10830*/  IMAD.HI.U32 R11, R9, R14, RZ ;  /* 0x0000000e090b7227 */ /* 0x000fe200078e00ff */
[----:B------:R1:W-:Y:S02]  /*10840*/  STL [R1+0x4c0], R10 ;  /* 0x0004c00a01007387 */ /* 0x0003e40000100800 */
[----:B------:R-:W-:Y:S01]  /*10850*/  IABS R16, R7 ;  /* 0x0000000700107213 */ /* 0x000fe20000000000 */
[--C-:B------:R-:W-:Y:S01]  /*10860*/  @!P3 IMAD.IADD R18, R18, 0x1, -R2.reuse ;  /* 0x000000011212b824 */ /* 0x100fe200078e0a02 */
[----:B------:R-:W-:Y:S01]  /*10870*/  ISETP.GE.AND P3, PT, R4, RZ, PT ;  /* 0x000000ff0400720c */ /* 0x000fe20003f66270 */
[----:B------:R-:W-:Y:S02]  /*10880*/  IMAD.MOV R11, RZ, RZ, -R11 ;  /* 0x000000ffff0b7224 */ /* 0x000fe400078e0a0b */
[----:B------:R-:W-:Y:S02]  /*10890*/  @!P5 IMAD.IADD R17, R17, 0x1, -R2 ;  /* 0x000000011111d824 */ /* 0x000fe400078e0a02 */
[----:B------:R-:W-:Y:S01]  /*108a0*/  IMAD R14, R2, R11, R14 ;  /* 0x0000000b020e7224 */ /* 0x000fe200078e020e */
[----:B------:R-:W-:Y:S01]  /*108b0*/  IABS R11, R3 ;  /* 0x00000003000b7213 */ /* 0x000fe20000000000 */
[----:B-1----:R-:W-:-:S04]  /*108c0*/  IMAD.HI.U32 R10, R9, R6, RZ ;  /* 0x00000006090a7227 */ /* 0x002fc800078e00ff */
[----:B------:R-:W-:Y:S01]  /*108d0*/  IMAD.MOV R13, RZ, RZ, -R10 ;  /* 0x000000ffff0d7224 */ /* 0x000fe200078e0a0a */
[----:B------:R-:W-:Y:S01]  /*108e0*/  MOV R10, R11 ;  /* 0x0000000b000a7202 */ /* 0x000fe20000000f00 */
[----:B------:R-:W-:Y:S01]  /*108f0*/  @!P6 IMAD.IADD R19, R19, 0x1, -R2 ;  /* 0x000000011313e824 */ /* 0x000fe200078e0a02 */
[C---:B------:R-:W-:Y:S01]  /*10900*/  ISETP.GT.U32.AND P6, PT, R2.reuse, R14, PT ;  /* 0x0000000e0200720c */ /* 0x040fe20003fc4070 */
[----:B------:R-:W-:Y:S02]  /*10910*/  IMAD R4, R2, R13, R6 ;  /* 0x0000000d02047224 */ /* 0x000fe400078e0206 */
[----:B------:R-:W-:Y:S02]  /*10920*/  VIADD R6, R0, 0x14e ;  /* 0x0000014e00067836 */ /* 0x000fe40000000000 */
[----:B------:R-:W-:Y:S01]  /*10930*/  IMAD.MOV.U32 R12, RZ, RZ, R19 ;  /* 0x000000ffff0c7224 */ /* 0x000fe200078e0013 */
[----:B------:R-:W-:Y:S01]  /*10940*/  ISETP.GT.U32.AND P5, PT, R2, R4, PT ;  /* 0x000000040200720c */ /* 0x000fe20003fa4070 */
[----:B------:R-:W-:Y:S01]  /*10950*/  @!P2 IMAD.MOV R21, RZ, RZ, -R21 ;  /* 0x000000ffff15a224 */ /* 0x000fe200078e0a15 */
[----:B------:R-:W-:Y:S01]  /*10960*/  IABS R13, R6 ;  /* 0x00000006000d7213 */ /* 0x000fe20000000000 */
[----:B------:R-:W-:-:S03]  /*10970*/  IMAD.HI.U32 R20, R9, R16, RZ ;  /* 0x0000001009147227 */ /* 0x000fc600078e00ff */
[----:B------:R-:W-:Y:S01]  /*10980*/  STL [R1+0x464], R21 ;  /* 0x0004641501007387 */ /* 0x000fe20000100800 */
[----:B------:R-:W-:-:S04]  /*10990*/  IMAD.HI.U32 R15, R9, R13, RZ ;  /* 0x0000000d090f7227 */ /* 0x000fc800078e00ff */
[--C-:B------:R-:W-:Y:S01]  /*109a0*/  @!P6 IMAD.IADD R14, R14, 0x1, -R2.reuse ;  /* 0x000000010e0ee824 */ /* 0x100fe200078e0a02 */
[----:B------:R-:W-:Y:S01]  /*109b0*/  IADD3 R15, PT, PT, -R15, RZ, RZ ;  /* 0x000000ff0f0f7210 */ /* 0x000fe20007ffe1ff */
[----:B------:R-:W-:Y:S01]  /*109c0*/  @!P5 IMAD.IADD R4, R4, 0x1, -R2 ;  /* 0x000000010404d824 */ /* 0x000fe200078e0a02 */
[----:B------:R-:W-:Y:S01]  /*109d0*/  ISETP.GE.AND P6, PT, R5, RZ, PT ;  /* 0x000000ff0500720c */ /* 0x000fe20003fc6270 */
[----:B------:R-:W-:Y:S01]  /*109e0*/  @!P0 IMAD.MOV R12, RZ, RZ, -R12 ;  /* 0x000000ffff0c8224 */ /* 0x000fe200078e0a0c */
[C---:B------:R-:W-:Y:S01]  /*109f0*/  ISETP.GT.U32.AND P2, PT, R2.reuse, R14, PT ;  /* 0x0000000e0200720c */ /* 0x040fe20003f44070 */
[----:B------:R-:W-:Y:S01]  /*10a00*/  IMAD.MOV R20, RZ, RZ, -R20 ;  /* 0x000000ffff147224 */ /* 0x000fe200078e0a14 */
[C---:B------:R-:W-:Y:S01]  /*10a10*/  ISETP.GT.U32.AND P5, PT, R2.reuse, R4, PT ;  /* 0x000000040200720c */ /* 0x040fe20003fa4070 */
[C---:B------:R-:W-:Y:S01]  /*10a20*/  IMAD R13, R2.reuse, R15, R13 ;  /* 0x0000000f020d7224 */ /* 0x040fe200078e020d */
[----:B------:R1:W-:Y:S01]  /*10a30*/  STL [R1+0x490], R12 ;  /* 0x0004900c01007387 */ /* 0x0003e20000100800 */
[----:B------:R-:W-:-:S02]  /*10a40*/  IMAD R16, R2, R20, R16 ;  /* 0x0000001402107224 */ /* 0x000fc400078e0210 */
[----:B------:R-:W-:-:S03]  /*10a50*/  IMAD.HI.U32 R11, R9, R10, RZ ;  /* 0x0000000a090b7227 */ /* 0x000fc600078e00ff */
[----:B------:R-:W-:Y:S01]  /*10a60*/  ISETP.GT.U32.AND P0, PT, R2, R16, PT ;  /* 0x000000100200720c */ /* 0x000fe20003f04070 */
[----:B------:R-:W-:Y:S01]  /*10a70*/  @!P4 IMAD.MOV R18, RZ, RZ, -R18 ;  /* 0x000000ffff12c224 */ /* 0x000fe200078e0a12 */
[----:B------:R-:W-:Y:S01]  /*10a80*/  ISETP.GE.AND P4, PT, R7, RZ, PT ;  /* 0x000000ff0700720c */ /* 0x000fe20003f86270 */
[----:B------:R-:W-:Y:S02]  /*10a90*/  IMAD.MOV R11, RZ, RZ, -R11 ;  /* 0x000000ffff0b7224 */ /* 0x000fe400078e0a0b */
[----:B-1----:R-:W-:Y:S01]  /*10aa0*/  IMAD.MOV.U32 R12, RZ, RZ, R17 ;  /* 0x000000ffff0c7224 */ /* 0x002fe200078e0011 */
[----:B------:R-:W-:Y:S01]  /*10ab0*/  STL [R1+0x468], R18 ;  /* 0x0004681201007387 */ /* 0x000fe20000100800 */
[----:B------:R-:W-:Y:S01]  /*10ac0*/  @!P5 IMAD.IADD R4, R4, 0x1, -R2 ;  /* 0x000000010404d824 */ /* 0x000fe200078e0a02 */
[----:B------:R-:W-:Y:S01]  /*10ad0*/  ISETP.GT.U32.AND P5, PT, R2, R13, PT ;  /* 0x0000000d0200720c */ /* 0x000fe20003fa4070 */
[----:B------:R-:W-:Y:S02]  /*10ae0*/  @!P1 IMAD.MOV R12, RZ, RZ, -R12 ;  /* 0x000000ffff0c9224 */ /* 0x000fe400078e0a0c */
[----:B------:R-:W-:Y:S01]  /*10af0*/  @!P2 IMAD.IADD R14, R14, 0x1, -R2 ;  /* 0x000000010e0ea824 */ /* 0x000fe200078e0a02 */
[----:B------:R-:W-:Y:S01]  /*10b00*/  ISETP.GE.AND P2, PT, R3, RZ, PT ;  /* 0x000000ff0300720c */ /* 0x000fe20003f46270 */
[----:B------:R-:W-:Y:S01]  /*10b10*/  IMAD R10, R2, R11, R10 ;  /* 0x0000000b020a7224 */ /* 0x000fe200078e020a */
[----:B------:R1:W-:Y:S01]  /*10b20*/  STL [R1+0x4b0], R12 ;  /* 0x0004b00c01007387 */ /* 0x0003e20000100800 */
[----:B------:R-:W-:-:S02]  /*10b30*/  VIADD R3, R0, 0x150 ;  /* 0x0000015000037836 */ /* 0x000fc40000000000 */
[----:B------:R-:W-:Y:S01]  /*10b40*/  VIADD R5, R0, 0x14f ;  /* 0x0000014f00057836 */ /* 0x000fe20000000000 */
[----:B------:R-:W-:Y:S01]  /*10b50*/  ISETP.GT.U32.AND P1, PT, R2, R10, PT ;  /* 0x0000000a0200720c */ /* 0x000fe20003f24070 */
[--C-:B------:R-:W-:Y:S01]  /*10b60*/  @!P0 IMAD.IADD R16, R16, 0x1, -R2.reuse ;  /* 0x0000000110108824 */ /* 0x100fe200078e0a02 */
[----:B------:R-:W-:Y:S01]  /*10b70*/  IABS R15, R3 ;  /* 0x00000003000f7213 */ /* 0x000fe20000000000 */
[----:B------:R-:W-:Y:S01]  /*10b80*/  @!P5 IMAD.IADD R13, R13, 0x1, -R2 ;  /* 0x000000010d0dd824 */ /* 0x000fe200078e0a02 */
[----:B------:R-:W-:Y:S01]  /*10b90*/  IABS R11, R5 ;  /* 0x00000005000b7213 */ /* 0x000fe20000000000 */
[----:B------:R-:W-:Y:S01]  /*10ba0*/  VIADD R20, R0, 0x164 ;  /* 0x0000016400147836 */ /* 0x000fe20000000000 */
[----:B------:R-:W-:Y:S01]  /*10bb0*/  ISETP.GE.AND P0, PT, R6, RZ, PT ;  /* 0x000000ff0600720c */ /* 0x000fe20003f06270 */
[----:B-1----:R-:W-:Y:S01]  /*10bc0*/  IMAD.MOV.U32 R12, RZ, RZ, R14 ;  /* 0x000000ffff0c7224 */ /* 0x002fe200078e000e */
[----:B------:R-:W-:Y:S01]  /*10bd0*/  ISETP.GT.U32.AND P5, PT, R2, R13, PT ;  /* 0x0000000d0200720c */ /* 0x000fe20003fa4070 */
[----:B------:R-:W-:Y:S01]  /*10be0*/  IMAD.HI.U32 R7, R9, R11, RZ ;  /* 0x0000000b09077227 */ /* 0x000fe200078e00ff */
[----:B------:R-:W-:-:S03]  /*10bf0*/  IABS R21, R20 ;  /* 0x0000001400157213 */ /* 0x000fc60000000000 */
[----:B------:R-:W-:Y:S01]  /*10c00*/  @!P3 IMAD.MOV R12, RZ, RZ, -R12 ;  /* 0x000000ffff0cb224 */ /* 0x000fe200078e0a0c */
[----:B------:R-:W-:Y:S01]  /*10c10*/  ISETP.GT.U32.AND P3, PT, R2, R16, PT ;  /* 0x000000100200720c */ /* 0x000fe20003f64070 */
[----:B------:R-:W-:Y:S01]  /*10c20*/  VIADD R6, R0, 0x151 ;  /* 0x0000015100067836 */ /* 0x000fe20000000000 */
[----:B------:R-:W-:Y:S01]  /*10c30*/  @!P1 IADD3 R10, PT, PT, R10, -R2, RZ ;  /* 0x800000020a0a9210 */ /* 0x000fe20007ffe0ff */
[----:B------:R-:W-:Y:S01]  /*10c40*/  IMAD.MOV R7, RZ, RZ, -R7 ;  /* 0x000000ffff077224 */ /* 0x000fe200078e0a07 */
[----:B------:R1:W-:Y:S01]  /*10c50*/  STL [R1+0x4b4], R12 ;  /* 0x0004b40c01007387 */ /* 0x0003e20000100800 */
[----:B------:R-:W-:Y:S01]  /*10c60*/  IMAD.HI.U32 R24, R9, R21, RZ ;  /* 0x0000001509187227 */ /* 0x000fe200078e00ff */
[C---:B------:R-:W-:Y:S02]  /*10c70*/  ISETP.GT.U32.AND P1, PT, R2.reuse, R10, PT ;  /* 0x0000000a0200720c */ /* 0x040fe40003f24070 */
[----:B------:R-:W-:Y:S01]  /*10c80*/  IABS R14, R6 ;  /* 0x00000006000e7213 */ /* 0x000fe20000000000 */
[----:B------:R-:W-:-:S02]  /*10c90*/  IMAD R11, R2, R7, R11 ;  /* 0x00000007020b7224 */ /* 0x000fc400078e020b */
[--C-:B------:R-:W-:Y:S02]  /*10ca0*/  @!P5 IMAD.IADD R13, R13, 0x1, -R2.reuse ;  /* 0x000000010d0dd824 */ /* 0x100fe400078e0a02 */
[----:B------:R-:W-:Y:S01]  /*10cb0*/  @!P3 IMAD.IADD R16, R16, 0x1, -R2 ;  /* 0x000000011010b824 */ /* 0x000fe200078e0a02 */
[----:B------:R-:W-:Y:S01]  /*10cc0*/  ISETP.GT.U32.AND P3, PT, R2, R11, PT ;  /* 0x0000000b0200720c */ /* 0x000fe20003f64070 */
[----:B-1----:R-:W-:Y:S02]  /*10cd0*/  IMAD.MOV.U32 R12, RZ, RZ, R4 ;  /* 0x000000ffff0c7224 */ /* 0x002fe400078e0004 */
[----:B------:R-:W-:-:S04]  /*10ce0*/  IMAD.HI.U32 R4, R9, R15, RZ ;  /* 0x0000000f09047227 */ /* 0x000fc800078e00ff */
[----:B------:R-:W-:Y:S02]  /*10cf0*/  IMAD.MOV R4, RZ, RZ, -R4 ;  /* 0x000000ffff047224 */ /* 0x000fe400078e0a04 */
[----:B------:R-:W-:-:S04]  /*10d00*/  IMAD.HI.U32 R17, R9, R14, RZ ;  /* 0x0000000e09117227 */ /* 0x000fc800078e00ff */
[----:B------:R-:W-:Y:S01]  /*10d10*/  IMAD R15, R2, R4, R15 ;  /* 0x00000004020f7224 */ /* 0x000fe200078e020f */
[----:B------:R-:W-:Y:S01]  /*10d20*/  IADD3 R17, PT, PT, -R17, RZ, RZ ;  /* 0x000000ff11117210 */ /* 0x000fe20007ffe1ff */
[----:B------:R-:W-:Y:S01]  /*10d30*/  @!P6 IMAD.MOV R12, RZ, RZ, -R12 ;  /* 0x000000ffff0ce224 */ /* 0x000fe200078e0a0c */
[----:B------:R-:W-:Y:S01]  /*10d40*/  ISETP.GE.AND P6, PT, R5, RZ, PT ;  /* 0x000000ff0500720c */ /* 0x000fe20003fc6270 */
[----:B------:R-:W-:Y:S01]  /*10d50*/  VIADD R4, R0, 0x152 ;  /* 0x0000015200047836 */ /* 0x000fe20000000000 */
[----:B------:R-:W-:Y:S01]  /*10d60*/  ISETP.GT.U32.AND P5, PT, R2, R15, PT ;  /* 0x0000000f0200720c */ /* 0x000fe20003fa4070 */
[----:B------:R-:W-:Y:S01]  /*10d70*/  @!P1 IMAD.IADD R10, R10, 0x1, -R2 ;  /* 0x000000010a0a9824 */ /* 0x000fe200078e0a02 */
[----:B------:R1:W-:Y:S01]  /*10d80*/  STL [R1+0x4bc], R12 ;  /* 0x0004bc0c01007387 */ /* 0x0003e20000100800 */
[----:B------:R-:W-:Y:S01]  /*10d90*/  ISETP.GE.AND P1, PT, R3, RZ, PT ;  /* 0x000000ff0300720c */ /* 0x000fe20003f26270 */
[----:B------:R-:W-:Y:S01]  /*10da0*/  IMAD R14, R2, R17, R14 ;  /* 0x00000011020e7224 */ /* 0x000fe200078e020e */
[----:B------:R-:W-:Y:S01]  /*10db0*/  IABS R3, R4 ;  /* 0x0000000400037213 */ /* 0x000fe20000000000 */
[----:B------:R-:W-:Y:S01]  /*10dc0*/  @!P3 IMAD.IADD R11, R11, 0x1, -R2 ;  /* 0x000000010b0bb824 */ /* 0x000fe200078e0a02 */
[----:B------:R-:W-:Y:S01]  /*10dd0*/  ISETP.GE.AND P3, PT, R6, RZ, PT ;  /* 0x000000ff0600720c */ /* 0x000fe20003f66270 */
[----:B------:R-:W-:-:S02]  /*10de0*/  VIADD R5, R0, 0x153 ;  /* 0x0000015300057836 */ /* 0x000fc40000000000 */
[----:B------:R-:W-:-:S03]  /*10df0*/  IMAD.HI.U32 R6, R9, R3, RZ ;  /* 0x0000000309067227 */ /* 0x000fc600078e00ff */
[----:B------:R-:W-:Y:S01]  /*10e00*/  IABS R7, R5 ;  /* 0x0000000500077213 */ /* 0x000fe20000000000 */
[----:B------:R-:W-:Y:S02]  /*10e10*/  @!P5 IMAD.IADD R15, R15, 0x1, -R2 ;  /* 0x000000010f0fd824 */ /* 0x000fe400078e0a02 */
[----:B-1----:R-:W-:Y:S02]  /*10e20*/  IMAD.MOV.U32 R12, RZ, RZ, R16 ;  /* 0x000000ffff0c7224 */ /* 0x002fe400078e0010 */
[----:B------:R-:W-:Y:S01]  /*10e30*/  IMAD.MOV.U32 R16, RZ, RZ, R10 ;  /* 0x000000ffff107224 */ /* 0x000fe200078e000a */
[C---:B------:R-:W-:Y:S01]  /*10e40*/  ISETP.GT.U32.AND P5, PT, R2.reuse, R15, PT ;  /* 0x0000000f0200720c */ /* 0x040fe20003fa4070 */
[----:B------:R-:W-:Y:S01]  /*10e50*/  @!P4 IMAD.MOV R12, RZ, RZ, -R12 ;  /* 0x000000ffff0cc224 */ /* 0x000fe200078e0a0c */
[C---:B------:R-:W-:Y:S01]  /*10e60*/  ISETP.GT.U32.AND P4, PT, R2.reuse, R11, PT ;  /* 0x0000000b0200720c */ /* 0x040fe20003f84070 */
[----:B------:R-:W-:Y:S01]  /*10e70*/  @!P2 IMAD.MOV R16, RZ, RZ, -R16 ;  /* 0x000000ffff10a224 */ /* 0x000fe200078e0a10 */
[----:B------:R-:W-:Y:S01]  /*10e80*/  ISETP.GT.U32.AND P2, PT, R2, R14, PT ;  /* 0x0000000e0200720c */ /* 0x000fe20003f44070 */
[----:B------:R-:W-:Y:S01]  /*10e90*/  IMAD.MOV R6, RZ, RZ, -R6 ;  /* 0x000000ffff067224 */ /* 0x000fe200078e0a06 */
[----:B------:R1:W-:Y:S01]  /*10ea0*/  STL [R1+0x4b8], R12 ;  /* 0x0004b80c01007387 */ /* 0x0003e20000100800 */
[----:B------:R-:W-:-:S03]  /*10eb0*/  IMAD.HI.U32 R10, R9, R7, RZ ;  /* 0x00000007090a7227 */ /* 0x000fc600078e00ff */
[----:B------:R2:W-:Y:S01]  /*10ec0*/  STL [R1+0x49c], R16 ;  /* 0x00049c1001007387 */ /* 0x0005e20000100800 */
[C---:B------:R-:W-:Y:S02]  /*10ed0*/  IMAD R3, R2.reuse, R6, R3 ;  /* 0x0000000602037224 */ /* 0x040fe400078e0203 */
[--C-:B------:R-:W-:Y:S02]  /*10ee0*/  @!P5 IMAD.IADD R15, R15, 0x1, -R2.reuse ;  /* 0x000000010f0fd824 */ /* 0x100fe400078e0a02 */
[--C-:B------:R-:W-:Y:S01]  /*10ef0*/  @!P4 IMAD.IADD R11, R11, 0x1, -R2.reuse ;  /* 0x000000010b0bc824 */ /* 0x100fe200078e0a02 */
[----:B------:R-:W-:Y:S01]  /*10f00*/  ISETP.GT.U32.AND P5, PT, R2, R3, PT ;  /* 0x000000030200720c */ /* 0x000fe20003fa4070 */
[----:B-1----:R-:W-:Y:S01]  /*10f10*/  IMAD.MOV.U32 R12, RZ, RZ, R13 ;  /* 0x000000ffff0c7224 */ /* 0x002fe200078e000d */
[----:B------:R-:W-:Y:S01]  /*10f20*/  ISETP.GE.AND P4, PT, R5, RZ, PT ;  /* 0x000000ff0500720c */ /* 0x000fe20003f86270 */
[----:B------:R-:W-:Y:S01]  /*10f30*/  @!P2 IMAD.IADD R14, R14, 0x1, -R2 ;  /* 0x000000010e0ea824 */ /* 0x000fe200078e0a02 */
[----:B------:R-:W-:Y:S01]  /*10f40*/  IADD3 R5, PT, PT, R0, 0x155, RZ ;  /* 0x0000015500057810 */ /* 0x000fe20007ffe0ff */
[----:B------:R-:W-:Y:S01]  /*10f50*/  @!P0 IMAD.MOV R12, RZ, RZ, -R12 ;  /* 0x000000ffff0c8224 */ /* 0x000fe200078e0a0c */
[----:B------:R-:W-:Y:S01]  /*10f60*/  ISETP.GE.AND P0, PT, R4, RZ, PT ;  /* 0x000000ff0400720c */ /* 0x000fe20003f06270 */
[----:B------:R-:W-:Y:S01]  /*10f70*/  IMAD.MOV R4, RZ, RZ, -R10 ;  /* 0x000000ffff047224 */ /* 0x000fe200078e0a0a */
[C---:B------:R-:W-:Y:S01]  /*10f80*/  ISETP.GT.U32.AND P2, PT, R2.reuse, R14, PT ;  /* 0x0000000e0200720c */ /* 0x040fe20003f44070 */
[----:B--2---:R-:W-:Y:S01]  /*10f90*/  IMAD.MOV.U32 R16, RZ, RZ, R11 ;  /* 0x000000ffff107224 */ /* 0x004fe200078e000b */
[----:B------:R1:W-:Y:S01]  /*10fa0*/  STL [R1+0x494], R12 ;  /* 0x0004940c01007387 */ /* 0x0003e20000100800 */
[----:B------:R-:W-:Y:S01]  /*10fb0*/  IMAD R7, R2, R4, R7 ;  /* 0x0000000402077224 */ /* 0x000fe200078e0207 */
[----:B------:R-:W-:Y:S01]  /*10fc0*/  IABS R13, R5 ;  /* 0x00000005000d7213 */ /* 0x000fe20000000000 */
[----:B------:R-:W-:-:S02]  /*10fd0*/  @!P6 IMAD.MOV R16, RZ, RZ, -R16 ;  /* 0x000000ffff10e224 */ /* 0x000fc400078e0a10 */
[--C-:B------:R-:W-:Y:S01]  /*10fe0*/  @!P5 IMAD.IADD R3, R3, 0x1, -R2.reuse ;  /* 0x000000010303d824 */ /* 0x100fe200078e0a02 */
[----:B------:R-:W-:Y:S01]  /*10ff0*/  ISETP.GT.U32.AND P6, PT, R2, R7, PT ;  /* 0x000000070200720c */ /* 0x000fe20003fc4070 */
[C---:B------:R-:W-:Y:S01]  /*11000*/  VIADD R10, R0.reuse, 0x154 ;  /* 0x00000154000a7836 */ /* 0x040fe20000000000 */
[----:B------:R-:W-:Y:S01]  /*11010*/  STL [R1+0x4ac], R16 ;  /* 0x0004ac1001007387 */ /* 0x000fe20000100800 */
[----:B------:R-:W-:Y:S01]  /*11020*/  VIADD R4, R0, 0x156 ;  /* 0x0000015600047836 */ /* 0x000fe20000000000 */
[----:B------:R-:W-:Y:S01]  /*11030*/  ISETP.GT.U32.AND P5, PT, R2, R3, PT ;  /* 0x000000030200720c */ /* 0x000fe20003fa4070 */
[----:B-1----:R-:W-:Y:S01]  /*11040*/  IMAD.MOV.U32 R12, RZ, RZ, R15 ;  /* 0x000000ffff0c7224 */ /* 0x002fe200078e000f */
[----:B------:R-:W-:Y:S01]  /*11050*/  IABS R6, R10 ;  /* 0x0000000a00067213 */ /* 0x000fe20000000000 */
[----:B------:R-:W-:Y:S01]  /*11060*/  @!P2 IMAD.IADD R14, R14, 0x1, -R2 ;  /* 0x000000010e0ea824 */ /* 0x000fe200078e0a02 */
[----:B------:R-:W-:Y:S01]  /*11070*/  ISETP.GE.AND P2, PT, R5, RZ, PT ;  /* 0x000000ff0500720c */ /* 0x000fe20003f46270 */
[----:B------:R-:W-:Y:S01]  /*11080*/  @!P1 IMAD.MOV R12, RZ, RZ, -R12 ;  /* 0x000000ffff0c9224 */ /* 0x000fe200078e0a0c */
[----:B------:R-:W-:Y:S01]  /*11090*/  IABS R11, R4 ;  /* 0x00000004000b7213 */ /* 0x000fe20000000000 */
[----:B------:R-:W-:Y:S01]  /*110a0*/  IMAD.HI.U32 R5, R9, R13, RZ ;  /* 0x0000000d09057227 */ /* 0x000fe200078e00ff */
[----:B------:R-:W-:-:S02]  /*110b0*/  ISETP.GE.AND P1, PT, R10, RZ, PT ;  /* 0x000000ff0a00720c */ /* 0x000fc40003f26270 */
[----:B------:R1:W-:Y:S01]  /*110c0*/  STL [R1+0x4a8], R12 ;  /* 0x0004a80c01007387 */ /* 0x0003e20000100800 */
[----:B------:R-:W-:Y:S02]  /*110d0*/  @!P6 IMAD.IADD R7, R7, 0x1, -R2 ;  /* 0x000000010707e824 */ /* 0x000fe400078e0a02 */
[----:B------:R-:W-:-:S03]  /*110e0*/  IMAD.HI.U32 R15, R9, R6, RZ ;  /* 0x00000006090f7227 */ /* 0x000fc600078e00ff */
[C---:B------:R-:W-:Y:S01]  /*110f0*/  ISETP.GT.U32.AND P6, PT, R2.reuse, R7, PT ;  /* 0x000000070200720c */ /* 0x040fe20003fc4070 */
[----:B------:R-:W-:Y:S02]  /*11100*/  IMAD.MOV R5, RZ, RZ, -R5 ;  /* 0x000000ffff057224 */ /* 0x000fe400078e0a05 */
[----:B------:R-:W-:Y:S01]  /*11110*/  @!P5 IMAD.IADD R3, R3, 0x1, -R2 ;  /* 0x000000010303d824 */ /* 0x000fe200078e0a02 */
[----:B-1----:R-:W-:Y:S01]  /*11120*/  MOV R12, R14 ;  /* 0x0000000e000c7202 */ /* 0x002fe20000000f00 */
[----:B------:R-:W-:Y:S02]  /*11130*/  IMAD.MOV R15, RZ, RZ, -R15 ;  /* 0x000000ffff0f7224 */ /* 0x000fe400078e0a0f */
[----:B------:R-:W-:Y:S02]  /*11140*/  IMAD R13, R2, R5, R13 ;  /* 0x00000005020d7224 */ /* 0x000fe400078e020d */
[----:B------:R-:W-:Y:S01]  /*11150*/  @!P3 IMAD.MOV R12, RZ, RZ, -R12 ;  /* 0x000000ffff0cb224 */ /* 0x000fe200078e0a0c */
[----:B------:R-:W-:Y:S01]  /*11160*/  ISETP.GE.AND P3, PT, R4, RZ, PT ;  /* 0x000000ff0400720c */ /* 0x000fe20003f66270 */
[----:B------:R-:W-:-:S02]  /*11170*/  IMAD R6, R2, R15, R6 ;  /* 0x0000000f02067224 */ /* 0x000fc400078e0206 */
[----:B------:R-:W-:Y:S01]  /*11180*/  IMAD.HI.U32 R10, R9, R11, RZ ;  /* 0x0000000b090a7227 */ /* 0x000fe200078e00ff */
[----:B------:R1:W-:Y:S02]  /*11190*/  STL [R1+0x4a4], R12 ;  /* 0x0004a40c01007387 */ /* 0x0003e40000100800 */
[C---:B------:R-:W-:Y:S01]  /*111a0*/  ISETP.GT.U32.AND P5, PT, R2.reuse, R6, PT ;  /* 0x000000060200720c */ /* 0x040fe20003fa4070 */
[----:B------:R-:W-:Y:S02]  /*111b0*/  IMAD.MOV R10, RZ, RZ, -R10 ;  /* 0x000000ffff0a7224 */ /* 0x000fe400078e0a0a */
[----:B------:R-:W-:Y:S02]  /*111c0*/  @!P6 IMAD.IADD R7, R7, 0x1, -R2 ;  /* 0x000000010707e824 */ /* 0x000fe400078e0a02 */
[----:B------:R-:W-:Y:S02]  /*111d0*/  IMAD R11, R2, R10, R11 ;  /* 0x0000000a020b7224 */ /* 0x000fe400078e020b */
[----:B------:R-:W-:-:S02]  /*111e0*/  VIADD R17, R0, 0x157 ;  /* 0x0000015700117836 */ /* 0x000fc40000000000 */
[----:B-1----:R-:W-:Y:S02]  /*111f0*/  IMAD.MOV.U32 R12, RZ, RZ, R3 ;  /* 0x000000ffff0c7224 */ /* 0x002fe400078e0003 */
[----:B------:R-:W-:Y:S01]  /*11200*/  VIADD R15, R0, 0x158 ;  /* 0x00000158000f7836 */ /* 0x000fe20000000000 */
[----:B------:R-:W-:Y:S01]  /*11210*/  ISETP.GE.AND P6, PT, R17, RZ, PT ;  /* 0x000000ff1100720c */ /* 0x000fe20003fc6270 */
[----:B------:R-:W-:Y:S01]  /*11220*/  @!P0 IMAD.MOV R12, RZ, RZ, -R12 ;  /* 0x000000ffff0c8224 */ /* 0x000fe200078e0a0c */
[----:B------:R-:W-:Y:S01]  /*11230*/  ISETP.GT.U32.AND P0, PT, R2, R13, PT ;  /* 0x0000000d0200720c */ /* 0x000fe20003f04070 */
[----:B------:R-:W-:Y:S01]  /*11240*/  VIADD R10, R0, 0x15a ;  /* 0x0000015a000a7836 */ /* 0x000fe20000000000 */
[----:B------:R-:W-:Y:S01]  /*11250*/  @!P5 IADD3 R6, PT, PT, R6, -R2, RZ ;  /* 0x800000020606d210 */ /* 0x000fe20007ffe0ff */
[----:B------:R-:W-:Y:S01]  /*11260*/  VIADD R5, R0, 0x159 ;  /* 0x0000015900057836 */ /* 0x000fe20000000000 */
[----:B------:R1:W-:Y:S01]  /*11270*/  STL [R1+0x4a0], R12 ;  /* 0x0004a00c01007387 */ /* 0x0003e20000100800 */
[----:B------:R-:W-:Y:S01]  /*11280*/  IABS R17, R17 ;  /* 0x0000001100117213 */ /* 0x000fe20000000000 */
[----:B------:R-:W-:Y:S01]  /*11290*/  IMAD.MOV R24, RZ, RZ, -R24 ;  /* 0x000000ffff187224 */ /* 0x000fe200078e0a18 */
[----:B------:R-:W-:Y:S01]  /*112a0*/  ISETP.GT.U32.AND P5, PT, R2, R6, PT ;  /* 0x000000060200720c */ /* 0x000fe20003fa4070 */
[----:B------:R-:W-:Y:S01]  /*112b0*/  VIADD R27, R0, 0x191 ;  /* 0x00000191001b7836 */ /* 0x000fe20000000000 */
[----:B------:R-:W-:Y:S01]  /*112c0*/  IABS R16, R15 ;  /* 0x0000000f00107213 */ /* 0x000fe20000000000 */
[----:B------:R-:W-:Y:S01]  /*112d0*/  IMAD.HI.U32 R18, R9, R17, RZ ;  /* 0x0000001109127227 */ /* 0x000fe200078e00ff */
[----:B------:R-:W-:-:S02]  /*112e0*/  IABS R3, R10 ;  /* 0x0000000a00037213 */ /* 0x000fc40000000000 */
[----:B------:R-:W-:Y:S01]  /*112f0*/  IABS R4, R5 ;  /* 0x0000000500047213 */ /* 0x000fe20000000000 */
[----:B-1----:R-:W-:Y:S02]  /*11300*/  IMAD.MOV.U32 R12, RZ, RZ, R7 ;  /* 0x000000ffff0c7224 */ /* 0x002fe400078e0007 */
[----:B------:R-:W-:Y:S02]  /*11310*/  @!P0 IMAD.IADD R13, R13, 0x1, -R2 ;  /* 0x000000010d0d8824 */ /* 0x000fe400078e0a02 */
[----:B------:R-:W-:Y:S01]  /*11320*/  @!P4 IMAD.MOV R12, RZ, RZ, -R12 ;  /* 0x000000ffff0cc224 */ /* 0x000fe200078e0a0c */
[C---:B------:R-:W-:Y:S01]  /*11330*/  ISETP.GT.U32.AND P4, PT, R2.reuse, R11, PT ;  /* 0x0000000b0200720c */ /* 0x040fe20003f84070 */
[----:B------:R-:W-:Y:S01]  /*11340*/  IMAD.MOV R18, RZ, RZ, -R18 ;  /* 0x000000ffff127224 */ /* 0x000fe200078e0a12 */
[----:B------:R-:W-:Y:S01]  /*11350*/  ISETP.GT.U32.AND P0, PT, R2, R13, PT ;  /* 0x0000000d0200720c */ /* 0x000fe20003f04070 */
[----:B------:R-:W-:Y:S01]  /*11360*/  IMAD.HI.U32 R14, R9, R16, RZ ;  /* 0x00000010090e7227 */ /* 0x000fe200078e00ff */
[----:B------:R1:W-:Y:S03]  /*11370*/  STL [R1+0x498], R12 ;  /* 0x0004980c01007387 */ /* 0x0003e60000100800 */
[----:B------:R-:W-:Y:S01]  /*11380*/  @!P5 IMAD.IADD R6, R6, 0x1, -R2 ;  /* 0x000000010606d824 */ /* 0x000fe200078e0a02 */
[----:B------:R-:W-:Y:S01]  /*11390*/  ISETP.GE.AND P5, PT, R15, RZ, PT ;  /* 0x000000ff0f00720c */ /* 0x000fe20003fa6270 */
[----:B------:R-:W-:-:S02]  /*113a0*/  IMAD R15, R2, R18, R17 ;  /* 0x00000012020f7224 */ /* 0x000fc400078e0211 */
[----:B------:R-:W-:Y:S02]  /*113b0*/  IMAD.MOV R14, RZ, RZ, -R14 ;  /* 0x000000ffff0e7224 */ /* 0x000fe400078e0a0e */
[--C-:B------:R-:W-:Y:S02]  /*113c0*/  @!P4 IMAD.IADD R11, R11, 0x1, -R2.reuse ;  /* 0x000000010b0bc824 */ /* 0x100fe400078e0a02 */
[----:B------:R-:W-:Y:S01]  /*113d0*/  @!P0 IMAD.IADD R13, R13, 0x1, -R2 ;  /* 0x000000010d0d8824 */ /* 0x000fe200078e0a02 */
[C---:B------:R-:W-:Y:S01]  /*113e0*/  ISETP.GT.U32.AND P0, PT, R2.reuse, R15, PT ;  /* 0x0000000f0200720c */ /* 0x040fe20003f04070 */
[----:B------:R-:W-:Y:S01]  /*113f0*/  IMAD.MOV.U32 R19, RZ, RZ, R6 ;  /* 0x000000ffff137224 */ /* 0x000fe200078e0006 */
[C---:B------:R-:W-:Y:S01]  /*11400*/  ISETP.GT.U32.AND P4, PT, R2.reuse, R11, PT ;  /* 0x0000000b0200720c */ /* 0x040fe20003f84070 */
[----:B------:R-:W-:Y:S01]  /*11410*/  IMAD R16, R2, R14, R16 ;  /* 0x0000000e02107224 */ /* 0x000fe200078e0210 */
[----:B-1----:R-:W-:Y:S01]  /*11420*/  MOV R12, R13 ;  /* 0x0000000d000c7202 */ /* 0x002fe20000000f00 */
[----:B------:R-:W-:-:S04]  /*11430*/  IMAD.HI.U32 R14, R9, R3, RZ ;  /* 0x00000003090e7227 */ /* 0x000fc800078e00ff */
[----:B------:R-:W-:Y:S01]  /*11440*/  @!P1 IMAD.MOV R19, RZ, RZ, -R19 ;  /* 0x000000ffff139224 */ /* 0x000fe200078e0a13 */
[C---:B------:R-:W-:Y:S01]  /*11450*/  ISETP.GT.U32.AND P1, PT, R2.reuse, R16, PT ;  /* 0x000000100200720c */ /* 0x040fe20003f24070 */
[----:B------:R-:W-:Y:S01]  /*11460*/  @!P2 IMAD.MOV R12, RZ, RZ, -R12 ;  /* 0x000000ffff0ca224 */ /* 0x000fe200078e0a0c */
[----:B------:R-:W-:Y:S01]  /*11470*/  ISETP.GE.AND P2, PT, R5, RZ, PT ;  /* 0x000000ff0500720c */ /* 0x000fe20003f46270 */
[----:B------:R-:W-:Y:S01]  /*11480*/  IMAD.MOV R6, RZ, RZ, -R14 ;  /* 0x000000ffff067224 */ /* 0x000fe200078e0a0e */
[----:B------:R-:W-:Y:S01]  /*11490*/  STL [R1+0x46c], R19 ;  /* 0x00046c1301007387 */ /* 0x000fe20000100800 */
[----:B------:R-:W-:Y:S02]  /*114a0*/  @!P4 IMAD.IADD R11, R11, 0x1, -R2 ;  /* 0x000000010b0bc824 */ /* 0x000fe400078e0a02 */
[----:B------:R-:W-:Y:S01]  /*114b0*/  IMAD.HI.U32 R7, R9, R4, RZ ;  /* 0x0000000409077227 */ /* 0x000fe200078e00ff */
[----:B------:R1:W-:Y:S03]  /*114c0*/  STL [R1+0x48c], R12 ;  /* 0x00048c0c01007387 */ /* 0x0003e60000100800 */
[----:B------:R-:W-:-:S02]  /*114d0*/  IMAD R3, R2, R6, R3 ;  /* 0x0000000602037224 */ /* 0x000fc400078e0203 */
[----:B------:R-:W-:Y:S02]  /*114e0*/  IMAD.MOV R7, RZ, RZ, -R7 ;  /* 0x000000ffff077224 */ /* 0x000fe400078e0a07 */
[----:B------:R-:W-:Y:S02]  /*114f0*/  @!P0 IMAD.IADD R15, R15, 0x1, -R2 ;  /* 0x000000010f0f8824 */ /* 0x000fe400078e0a02 */
[C---:B------:R-:W-:Y:S02]  /*11500*/  IMAD R4, R2.reuse, R7, R4 ;  /* 0x0000000702047224 */ /* 0x040fe400078e0204 */
[----:B-1----:R-:W-:Y:S01]  /*11510*/  IMAD.MOV.U32 R12, RZ, RZ, R11 ;  /* 0x000000ffff0c7224 */ /* 0x002fe200078e000b */
[----:B------:R-:W-:Y:S01]  /*11520*/  ISETP.GT.U32.AND P0, PT, R2, R15, PT ;  /* 0x0000000f0200720c */ /* 0x000fe20003f04070 */
[----:B------:R-:W-:Y:S01]  /*11530*/  VIADD R6, R0, 0x15c ;  /* 0x0000015c00067836 */ /* 0x000fe20000000000 */
[C---:B------:R-:W-:Y:S01]  /*11540*/  ISETP.GT.U32.AND P4, PT, R2.reuse, R4, PT ;  /* 0x000000040200720c */ /* 0x040fe20003f84070 */
[----:B------:R-:W-:Y:S01]  /*11550*/  @!P3 IMAD.MOV R12, RZ, RZ, -R12 ;  /* 0x000000ffff0cb224 */ /* 0x000fe200078e0a0c */
[----:B------:R-:W-:Y:S01]  /*11560*/  ISETP.GT.U32.AND P3, PT, R2, R3, PT ;  /* 0x000000030200720c */ /* 0x000fe20003f64070 */
[----:B------:R-:W-:Y:S01]  /*11570*/  VIADD R5, R0, 0x15b ;  /* 0x0000015b00057836 */ /* 0x000fe20000000000 */
[----:B------:R-:W-:Y:S01]  /*11580*/  IABS R13, R6 ;  /* 0x00000006000d7213 */ /* 0x000fe20000000000 */
[--C-:B------:R-:W-:Y:S01]  /*11590*/  @!P1 IMAD.IADD R16, R16, 0x1, -R2.reuse ;  /* 0x0000000110109824 */ /* 0x100fe200078e0a02 */
[----:B------:R1:W-:Y:S01]  /*115a0*/  STL [R1+0x488], R12 ;  /* 0x0004880c01007387 */ /* 0x0003e20000100800 */
[----:B------:R-:W-:Y:S01]  /*115b0*/  VIADD R7, R0, 0x15d ;  /* 0x0000015d00077836 */ /* 0x000fe20000000000 */
[----:B------:R-:W-:Y:S01]  /*115c0*/  IABS R14, R5 ;  /* 0x00000005000e7213 */ /* 0x000fe20000000000 */
[C---:B------:R-:W-:Y:S01]  /*115d0*/  IMAD R21, R2.reuse, R24, R21 ;  /* 0x0000001802157224 */ /* 0x040fe200078e0215 */
[----:B------:R-:W-:Y:S01]  /*115e0*/  ISETP.GT.U32.AND P1, PT, R2, R16, PT ;  /* 0x000000100200720c */ /* 0x000fe20003f24070 */
[----:B------:R-:W-:Y:S01]  /*115f0*/  VIADD R24, R0, 0x192 ;  /* 0x0000019200187836 */ /* 0x000fe20000000000 */
[----:B------:R-:W-:Y:S01]  /*11600*/  @!P0 IADD3 R15, PT, PT, R15, -R2, RZ ;  /* 0x800000020f0f8210 */ /* 0x000fe20007ffe0ff */
[--C-:B------:R-:W-:Y:S01]  /*11610*/  @!P4 IMAD.IADD R4, R4, 0x1, -R2.reuse ;  /* 0x000000010404c824 */ /* 0x100fe200078e0a02 */
[----:B------:R-:W-:Y:S01]  /*11620*/  ISETP.GE.AND P0, PT, R10, RZ, PT ;  /* 0x000000ff0a00720c */ /* 0x000fe20003f06270 */
[----:B------:R-:W-:Y:S01]  /*11630*/  @!P3 IMAD.IADD R3, R3, 0x1, -R2 ;  /* 0x000000010303b824 */ /* 0x000fe200078e0a02 */
[----:B------:R-:W-:Y:S01]  /*11640*/  IABS R11, R7 ;  /* 0x00000007000b7213 */ /* 0x000fe20000000000 */
[----:B------:R-:W-:Y:S01]  /*11650*/  IMAD.HI.U32 R10, R9, R13, RZ ;  /* 0x0000000d090a7227 */ /* 0x000fe200078e00ff */
[----:B------:R-:W-:-:S02]  /*11660*/  ISETP.GT.U32.AND P4, PT, R2, R4, PT ;  /* 0x000000040200720c */ /* 0x000fc40003f84070 */
[----:B------:R-:W-:Y:S01]  /*11670*/  ISETP.GT.U32.AND P3, PT, R2, R3, PT ;  /* 0x000000030200720c */ /* 0x000fe20003f64070 */
[----:B------:R-:W-:Y:S02]  /*11680*/  IMAD.MOV R10, RZ, RZ, -R10 ;  /* 0x000000ffff0a7224 */ /* 0x000fe400078e0a0a */
[----:B------:R-:W-:-:S04]  /*11690*/  IMAD.HI.U32 R17, R9, R14, RZ ;  /* 0x0000000e09117227 */ /* 0x000fc800078e00ff */
[----:B------:R-:W-:Y:S02]  /*116a0*/  IMAD R13, R2, R10, R13 ;  /* 0x0000000a020d7224 */ /* 0x000fe400078e020d */
[----:B------:R-:W-:Y:S02]  /*116b0*/  IMAD.MOV R17, RZ, RZ, -R17 ;  /* 0x000000ffff117224 */ /* 0x000fe400078e0a11 */
[--C-:B------:R-:W-:Y:S02]  /*116c0*/  @!P1 IMAD.IADD R16, R16, 0x1, -R2.reuse ;  /* 0x0000000110109824 */ /* 0x100fe400078e0a02 */
[----:B------:R-:W-:Y:S01]  /*116d0*/  @!P3 IMAD.IADD R3, R3, 0x1, -R2 ;  /* 0x000000010303b824 */ /* 0x000fe200078e0a02 */
[C---:B------:R-:W-:Y:S01]  /*116e0*/  ISETP.GT.U32.AND P3, PT, R2.reuse, R13, PT ;  /* 0x0000000d0200720c */ /* 0x040fe20003f64070 */
[----:B------:R-:W-:Y:S02]  /*116f0*/  IMAD R14, R2, R17, R14 ;  /* 0x00000011020e7224 */ /* 0x000fe400078e020e */
[----:B------:R-:W-:-:S02]  /*11700*/  IMAD.MOV.U32 R18, RZ, RZ, R15 ;  /* 0x000000ffff127224 */ /* 0x000fc400078e000f */
[----:B------:R-:W-:Y:S01]  /*11710*/  @!P4 IMAD.IADD R4, R4, 0x1, -R2 ;  /* 0x000000010404c824 */ /* 0x000fe200078e0a02 */
[----:B------:R-:W-:Y:S01]  /*11720*/  ISETP.GT.U32.AND P1, PT, R2, R14, PT ;  /* 0x0000000e0200720c */ /* 0x000fe20003f24070 */
[----:B-1----:R-:W-:Y:S01]  /*11730*/  IMAD.MOV.U32 R12, RZ, RZ, R16 ;  /* 0x000000ffff0c7224 */ /* 0x002fe200078e0010 */
[----:B------:R-:W-:Y:S01]  /*11740*/  ISETP.GE.AND P4, PT, R7, RZ, PT ;  /* 0x000000ff0700720c */ /* 0x000fe20003f86270 */
[----:B------:R-:W-:Y:S01]  /*11750*/  @!P6 IMAD.MOV R18, RZ, RZ, -R18 ;  /* 0x000000ffff12e224 */ /* 0x000fe200078e0a12 */
[----:B------:R-:W-:Y:S01]  /*11760*/  ISETP.GE.AND P6, PT, R5, RZ, PT ;  /* 0x000000ff0500720c */ /* 0x000fe20003fc6270 */
[----:B------:R-:W-:Y:S01]  /*11770*/  IMAD.MOV.U32 R16, RZ, RZ, R4 ;  /* 0x000000ffff107224 */ /* 0x000fe200078e0004 */
[----:B------:R-:W-:Y:S01]  /*11780*/  IADD3 R5, PT, PT, R0, 0x15e, RZ ;  /* 0x0000015e00057810 */ /* 0x000fe20007ffe0ff */
[----:B------:R-:W-:Y:S01]  /*11790*/  @!P3 IMAD.IADD R13, R13, 0x1, -R2 ;  /* 0x000000010d0db824 */ /* 0x000fe200078e0a02 */
[----:B------:R-:W-:Y:S01]  /*117a0*/  STL [R1+0x47c], R18 ;  /* 0x00047c1201007387 */ /* 0x000fe20000100800 */
[----:B------:R-:W-:Y:S01]  /*117b0*/  @!P2 IMAD.MOV R16, RZ, RZ, -R16 ;  /* 0x000000ffff10a224 */ /* 0x000fe200078e0a10 */
[----:B------:R-:W-:Y:S01]  /*117c0*/  ISETP.GE.AND P2, PT, R5, RZ, PT ;  /* 0x000000ff0500720c */ /* 0x000fe20003f46270 */
[----:B------:R-:W-:Y:S01]  /*117d0*/  @!P5 IMAD.MOV R12, RZ, RZ, -R12 ;  /* 0x000000ffff0cd224 */ /* 0x000fe200078e0a0c */
[----:B------:R-:W-:Y:S01]  /*117e0*/  IABS R5, R5 ;  /* 0x0000000500057213 */ /* 0x000fe20000000000 */
[----:B------:R-:W-:Y:S01]  /*117f0*/  @!P1 IMAD.IADD R14, R14, 0x1, -R2 ;  /* 0x000000010e0e9824 */ /* 0x000fe200078e0a02 */
[----:B------:R-:W-:Y:S01]  /*11800*/  ISETP.GT.U32.AND P3, PT, R2, R13, PT ;  /* 0x0000000d0200720c */ /* 0x000fe20003f64070 */
[----:B------:R-:W-:Y:S01]  /*11810*/  VIADD R4, R0, 0x15f ;  /* 0x0000015f00047836 */ /* 0x000fe20000000000 */
[----:B------:R1:W-:Y:S01]  /*11820*/  STL [R1+0x470], R12 ;  /* 0x0004700c01007387 */ /* 0x0003e20000100800 */
[----:B------:R-:W-:Y:S01]  /*11830*/  IMAD.HI.U32 R10, R9, R5, RZ ;  /* 0x00000005090a7227 */ /* 0x000fe200078e00ff */
[----:B------:R-:W-:-:S02]  /*11840*/  ISETP.GT.U32.AND P1, PT, R2, R14, PT ;  /* 0x0000000e0200720c */ /* 0x000fc40003f24070 */
[----:B------:R2:W-:Y:S01]  /*11850*/  STL [R1+0x484], R16 ;  /* 0x0004841001007387 */ /* 0x0005e20000100800 */
[----:B------:R-:W-:Y:S01]  /*11860*/  IMAD.MOV R10, RZ, RZ, -R10 ;  /* 0x000000ffff0a7224 */ /* 0x000fe200078e0a0a */
[----:B------:R-:W-:Y:S01]  /*11870*/  ISETP.GE.AND P5, PT, R6, RZ, PT ;  /* 0x000000ff0600720c */ /* 0x000fe20003fa6270 */
[----:B------:R-:W-:-:S04]  /*11880*/  IMAD.HI.U32 R15, R9, R11, RZ ;  /* 0x0000000b090f7227 */ /* 0x000fc800078e00ff */
[----:B-1----:R-:W-:Y:S02]  /*11890*/  IMAD.MOV.U32 R12, RZ, RZ, R3 ;  /* 0x000000ffff0c7224 */ /* 0x002fe400078e0003 */
[----:B------:R-:W-:Y:S01]  /*118a0*/  IMAD R5, R2, R10, R5 ;  /* 0x0000000a02057224 */ /* 0x000fe200078e0205 */
[----:B--2---:R-:W-:Y:S01]  /*118b0*/  IABS R16, R4 ;  /* 0x0000000400107213 */ /* 0x004fe20000000000 */
[----:B------:R-:W-:Y:S01]  /*118c0*/  @!P0 IMAD.MOV R12, RZ, RZ, -R12 ;  /* 0x000000ffff0c8224 */ /* 0x000fe200078e0a0c */
[----:B------:R-:W-:Y:S01]  /*118d0*/  ISETP.GE.AND P0, PT, R4, RZ, PT ;  /* 0x000000ff0400720c */ /* 0x000fe20003f06270 */
[--C-:B------:R-:W-:Y:S01]  /*118e0*/  @!P3 IMAD.IADD R13, R13, 0x1, -R2.reuse ;  /* 0x000000010d0db824 */ /* 0x100fe200078e0a02 */
[----:B------:R-:W-:Y:S01]  /*118f0*/  ISETP.GT.U32.AND P3, PT, R2, R5, PT ;  /* 0x000000050200720c */ /* 0x000fe20003f64070 */
[----:B------:R-:W-:Y:S01]  /*11900*/  IMAD.HI.U32 R4, R9, R16, RZ ;  /* 0x0000001009047227 */ /* 0x000fe200078e00ff */
[----:B------:R1:W-:Y:S03]  /*11910*/  STL [R1+0x480], R12 ;  /* 0x0004800c01007387 */ /* 0x0003e60000100800 */
[----:B------:R-:W-:Y:S01]  /*11920*/  IMAD.MOV R15, RZ, RZ, -R15 ;  /* 0x000000ffff0f7224 */ /* 0x000fe200078e0a0f */
[----:B------:R-:W-:Y:S01]  /*11930*/  IADD3 R4, PT, PT, -R4, RZ, RZ ;  /* 0x000000ff04047210 */ /* 0x000fe20007ffe1ff */
[----:B------:R-:W-:-:S02]  /*11940*/  @!P1 IMAD.IADD R14, R14, 0x1, -R2 ;  /* 0x000000010e0e9824 */ /* 0x000fc400078e0a02 */
[----:B------:R-:W-:Y:S02]  /*11950*/  IMAD R11, R2, R15, R11 ;  /* 0x0000000f020b7224 */ /* 0x000fe400078e020b */
[----:B------:R-:W-:Y:S02]  /*11960*/  VIADD R3, R0, 0x160 ;  /* 0x0000016000037836 */ /* 0x000fe40000000000 */
[C---:B------:R-:W-:Y:S01]  /*11970*/  IMAD R16, R2.reuse, R4, R16 ;  /* 0x0000000402107224 */ /* 0x040fe200078e0210 */
[C---:B------:R-:W-:Y:S01]  /*11980*/  ISETP.GT.U32.AND P1, PT, R2.reuse, R11, PT ;  /* 0x0000000b0200720c */ /* 0x040fe20003f24070 */
[----:B------:R-:W-:Y:S01]  /*11990*/  IMAD.MOV.U32 R15, RZ, RZ, R14 ;  /* 0x000000ffff0f7224 */ /* 0x000fe200078e000e */
[----:B------:R-:W-:Y:S01]  /*119a0*/  IABS R6, R3 ;  /* 0x0000000300067213 */ /* 0x000fe20000000000 */
[----:B------:R-:W-:Y:S02]  /*119b0*/  @!P3 IMAD.IADD R5, R5, 0x1, -R2 ;  /* 0x000000010505b824 */ /* 0x000fe400078e0a02 */
[----:B------:R-:W-:Y:S01]  /*119c0*/  @!P6 IMAD.MOV R15, RZ, RZ, -R15 ;  /* 0x000000ffff0fe224 */ /* 0x000fe200078e0a0f */
[----:B------:R-:W-:Y:S01]  /*119d0*/  ISETP.GT.U32.AND P6, PT, R2, R16, PT ;  /* 0x000000100200720c */ /* 0x000fe20003fc4070 */
[----:B------:R-:W-:Y:S01]  /*119e0*/  VIADD R7, R0, 0x161 ;  /* 0x0000016100077836 */ /* 0x000fe20000000000 */
[----:B------:R-:W-:Y:S01]  /*119f0*/  ISETP.GT.U32.AND P3, PT, R2, R5, PT ;  /* 0x000000050200720c */ /* 0x000fe20003f64070 */
[----:B------:R-:W-:Y:S01]  /*11a00*/  IMAD.HI.U32 R10, R9, R6, RZ ;  /* 0x00000006090a7227 */ /* 0x000fe200078e00ff */
[----:B------:R-:W-:Y:S02]  /*11a10*/  STL [R1+0x478], R15 ;  /* 0x0004780f01007387 */ /* 0x000fe40000100800 */
[----:B------:R-:W-:Y:S01]  /*11a20*/  IABS R17, R7 ;  /* 0x0000000700117213 */ /* 0x000fe20000000000 */
[----:B-1----:R-:W-:-:S02]  /*11a30*/  IMAD.MOV.U32 R12, RZ, RZ, R13 ;  /* 0x000000ffff0c7224 */ /* 0x002fc400078e000d */
[----:B------:R-:W-:Y:S02]  /*11a40*/  IMAD.MOV R10, RZ, RZ, -R10 ;  /* 0x000000ffff0a7224 */ /* 0x000fe400078e0a0a */
[----:B------:R-:W-:Y:S02]  /*11a50*/  VIADD R14, R0, 0x162 ;  /* 0x00000162000e7836 */ /* 0x000fe40000000000 */
[----:B------:R-:W-:Y:S01]  /*11a60*/  @!P5 IMAD.MOV R12, RZ, RZ, -R12 ;  /* 0x000000ffff0cd224 */ /* 0x000fe200078e0a0c */
[----:B------:R-:W-:Y:S01]  /*11a70*/  ISETP.GE.AND P5, PT, R3, RZ, PT ;  /* 0x000000ff0300720c */ /* 0x000fe20003fa6270 */
[----:B------:R-:W-:Y:S02]  /*11a80*/  @!P1 IMAD.IADD R11, R11, 0x1, -R2 ;  /* 0x000000010b0b9824 */ /* 0x000fe400078e0a02 */
[----:B------:R-:W-:Y:S01]  /*11a90*/  IMAD R3, R2, R10, R6 ;  /* 0x0000000a02037224 */ /* 0x000fe200078e0206 */
[----:B------:R-:W-:Y:S01]  /*11aa0*/  IABS R6, R14 ;  /* 0x0000000e00067213 */ /* 0x000fe20000000000 */
[--C-:B------:R-:W-:Y:S01]  /*11ab0*/  @!P6 IMAD.IADD R16, R16, 0x1, -R2.reuse ;  /* 0x000000011010e824 */ /* 0x100fe200078e0a02 */
[C---:B------:R-:W-:Y:S01]  /*11ac0*/  ISETP.GT.U32.AND P1, PT, R2.reuse, R11, PT ;  /* 0x0000000b0200720c */ /* 0x040fe20003f24070 */
[----:B------:R-:W-:Y:S01]  /*11ad0*/  IMAD.HI.U32 R4, R9, R17, RZ ;  /* 0x0000001109047227 */ /* 0x000fe200078e00ff */
[----:B------:R1:W-:Y:S02]  /*11ae0*/  STL [R1+0x474], R12 ;  /* 0x0004740c01007387 */ /* 0x0003e40000100800 */
[C---:B------:R-:W-:Y:S01]  /*11af0*/  ISETP.GT.U32.AND P6, PT, R2.reuse, R16, PT ;  /* 0x000000100200720c */ /* 0x040fe20003fc4070 */
[----:B------:R-:W-:Y:S01]  /*11b00*/  @!P3 IMAD.IADD R5, R5, 0x1, -R2 ;  /* 0x000000010505b824 */ /* 0x000fe200078e0a02 */
[----:B------:R-:W-:Y:S01]  /*11b10*/  ISETP.GT.U32.AND P3, PT, R2, R3, PT ;  /* 0x000000030200720c */ /* 0x000fe20003f64070 */
[----:B------:R-:W-:-:S02]  /*11b20*/  IMAD.MOV R4, RZ, RZ, -R4 ;  /* 0x000000ffff047224 */ /* 0x000fc400078e0a04 */
[----:B------:R-:W-:-:S04]  /*11b30*/  IMAD.HI.U32 R10, R9, R6, RZ ;  /* 0x00000006090a7227 */ /* 0x000fc800078e00ff */
[----:B------:R-:W-:Y:S01]  /*11b40*/  IMAD R17, R2, R4, R17 ;  /* 0x0000000402117224 */ /* 0x000fe200078e0211 */
[----:B------:R-:W-:Y:S01]  /*11b50*/  IADD3 R4, PT, PT, R0, 0x163, RZ ;  /* 0x0000016300047810 */ /* 0x000fe20007ffe0ff */
[----:B------:R-:W-:Y:S02]  /*11b60*/  IMAD.MOV R10, RZ, RZ, -R10 ;  /* 0x000000ffff0a7224 */ /* 0x000fe400078e0a0a */
[----:B------:R-:W-:Y:S01]  /*11b70*/  @!P1 IMAD.IADD R11, R11, 0x1, -R2 ;  /* 0x000000010b0b9824 */ /* 0x000fe200078e0a02 */
[----:B------:R-:W-:Y:S01]  /*11b80*/  IABS R23, R4 ;  /* 0x0000000400177213 */ /* 0x000fe20000000000 */
[----:B------:R-:W-:Y:S01]  /*11b90*/  IMAD R6, R2, R10, R6 ;  /* 0x0000000a02067224 */ /* 0x000fe200078e0206 */
[----:B------:R-:W-:Y:S01]  /*11ba0*/  ISETP.GE.AND P1, PT, R7, RZ, PT ;  /* 0x000000ff0700720c */ /* 0x000fe20003f26270 */
[--C-:B------:R-:W-:Y:S01]  /*11bb0*/  @!P6 IMAD.IADD R16, R16, 0x1, -R2.reuse ;  /* 0x000000011010e824 */ /* 0x100fe200078e0a02 */
[C---:B------:R-:W-:Y:S01]  /*11bc0*/  ISETP.GT.U32.AND P6, PT, R2.reuse, R17, PT ;  /* 0x000000110200720c */ /* 0x040fe20003fc4070 */
[----:B------:R-:W-:Y:S01]  /*11bd0*/  @!P3 IMAD.IADD R3, R3, 0x1, -R2 ;  /* 0x000000010303b824 */ /* 0x000fe200078e0a02 */
[----:B------:R-:W-:Y:S01]  /*11be0*/  ISETP.GT.U32.AND P3, PT, R2, R6, PT ;  /* 0x000000060200720c */ /* 0x000fe20003f64070 */
[----:B------:R-:W-:-:S04]  /*11bf0*/  IMAD.HI.U32 R22, R9, R23, RZ ;  /* 0x0000001709167227 */ /* 0x000fc800078e00ff */
[----:B-1----:R-:W-:Y:S02]  /*11c00*/  IMAD.MOV.U32 R12, RZ, RZ, R11 ;  /* 0x000000ffff0c7224 */ /* 0x002fe400078e000b */
[----:B------:R-:W-:Y:S02]  /*11c10*/  IMAD.MOV R22, RZ, RZ, -R22 ;  /* 0x000000ffff167224 */ /* 0x000fe400078e0a16 */
[C---:B------:R-:W-:Y:S02]  /*11c20*/  VIADD R7, R0.reuse, 0x166 ;  /* 0x0000016600077836 */ /* 0x040fe40000000000 */
[----:B------:R-:W-:Y:S02]  /*11c30*/  @!P4 IMAD.MOV R12, RZ, RZ, -R12 ;  /* 0x000000ffff0cc224 */ /* 0x000fe400078e0a0c */
[----:B------:R-:W-:Y:S01]  /*11c40*/  VIADD R18, R0, 0x165 ;  /* 0x0000016500127836 */ /* 0x000fe20000000000 */
[----:B------:R-:W-:Y:S01]  /*11c50*/  IABS R15, R7 ;  /* 0x00000007000f7213 */ /* 0x000fe20000000000 */
[----:B------:R-:W-:Y:S01]  /*11c60*/  IMAD R22, R2, R22, R23 ;  /* 0x0000001602167224 */ /* 0x000fe200078e0217 */
[----:B------:R1:W-:Y:S01]  /*11c70*/  STL [R1+0x460], R12 ;  /* 0x0004600c01007387 */ /* 0x0003e20000100800 */
[--C-:B------:R-:W-:Y:S01]  /*11c80*/  @!P6 IMAD.IADD R17, R17, 0x1, -R2.reuse ;  /* 0x000000011111e824 */ /* 0x100fe200078e0a02 */
[----:B------:R-:W-:Y:S01]  /*11c90*/  IABS R13, R18 ;  /* 0x00000012000d7213 */ /* 0x000fe20000000000 */
[----:B------:R-:W-:Y:S01]  /*11ca0*/  @!P3 IMAD.IADD R6, R6, 0x1, -R2 ;  /* 0x000000010606b824 */ /* 0x000fe200078e0a02 */
[C---:B------:R-:W-:Y:S01]  /*11cb0*/  ISETP.GT.U32.AND P6, PT, R2.reuse, R22, PT ;  /* 0x000000160200720c */ /* 0x040fe20003fc4070 */
[----:B------:R-:W-:Y:S01]  /*11cc0*/  IMAD.HI.U32 R10, R9, R15, RZ ;  /* 0x0000000f090a7227 */ /* 0x000fe200078e00ff */
[----:B------:R-:W-:-:S02]  /*11cd0*/  ISETP.GT.U32.AND P3, PT, R2, R3, PT ;  /* 0x000000030200720c */ /* 0x000fc40003f64070 */
[----:B------:R-:W-:Y:S01]  /*11ce0*/  ISETP.GT.U32.AND P4, PT, R2, R17, PT ;  /* 0x000000110200720c */ /* 0x000fe20003f84070 */
[----:B------:R-:W-:Y:S01]  /*11cf0*/  IMAD.HI.U32 R19, R9, R13, RZ ;  /* 0x0000000d09137227 */ /* 0x000fe200078e00ff */
[----:B------:R-:W-:-:S03]  /*11d00*/  IADD3 R10, PT, PT, -R10, RZ, RZ ;  /* 0x000000ff0a0a7210 */ /* 0x000fc60007ffe1ff */
[----:B-1----:R-:W-:Y:S02]  /*11d10*/  IMAD.MOV.U32 R12, RZ, RZ, R5 ;  /* 0x000000ffff0c7224 */ /* 0x002fe400078e0005 */
[----:B------:R-:W-:Y:S02]  /*11d20*/  IMAD.MOV R19, RZ, RZ, -R19 ;  /* 0x000000ffff137224 */ /* 0x000fe400078e0a13 */
[----:B------:R-:W-:Y:S01]  /*11d30*/  @!P2 IMAD.MOV R12, RZ, RZ, -R12 ;  /* 0x000000ffff0ca224 */ /* 0x000fe200078e0a0c */
[C---:B------:R-:W-:Y:S01]  /*11d40*/  ISETP.GT.U32.AND P2, PT, R2.reuse, R6, PT ;  /* 0x000000060200720c */ /* 0x040fe20003f44070 */
[C---:B------:R-:W-:Y:S01]  /*11d50*/  IMAD R13, R2.reuse, R19, R13 ;  /* 0x00000013020d7224 */ /* 0x040fe200078e020d */
[----:B------:R-:W-:Y:S01]  /*11d60*/  @!P3 IADD3 R3, PT, PT, R3, -R2, RZ ;  /* 0x800000020303b210 */ /* 0x000fe20007ffe0ff */
[----:B------:R-:W-:Y:S01]  /*11d70*/  IMAD R10, R2, R10, R15 ;  /* 0x0000000a020a7224 */ /* 0x000fe200078e020f */
[----:B------:R1:W-:Y:S01]  /*11d80*/  STL [R1+0x45c], R12 ;  /* 0x00045c0c01007387 */ /* 0x0003e20000100800 */
[----:B------:R-:W-:Y:S01]  /*11d90*/  @!P6 IMAD.IADD R22, R22, 0x1, -R2 ;  /* 0x000000011616e824 */ /* 0x000fe200078e0a02 */
[----:B------:R-:W-:Y:S01]  /*11da0*/  ISETP.GT.U32.AND P3, PT, R2, R13, PT ;  /* 0x0000000d0200720c */ /* 0x000fe20003f64070 */
[----:B------:R-:W-:-:S02]  /*11db0*/  VIADD R19, R0, 0x167 ;  /* 0x0000016700137836 */ /* 0x000fc40000000000 */
[--C-:B------:R-:W-:Y:S01]  /*11dc0*/  @!P4 IMAD.IADD R17, R17, 0x1, -R2.reuse ;  /* 0x000000011111c824 */ /* 0x100fe200078e0a02 */
[----:B------:R-:W-:Y:S01]  /*11dd0*/  ISETP.GT.U32.AND P6, PT, R2, R22, PT ;  /* 0x000000160200720c */ /* 0x000fe20003fc4070 */
[----:B------:R-:W-:Y:S01]  /*11de0*/  VIADD R15, R0, 0x168 ;  /* 0x00000168000f7836 */ /* 0x000fe20000000000 */
[----:B------:R-:W-:Y:S01]  /*11df0*/  IABS R11, R19 ;  /* 0x00000013000b7213 */ /* 0x000fe20000000000 */
[----:B------:R-:W-:Y:S01]  /*11e00*/  @!P2 IMAD.IADD R6, R6, 0x1, -R2 ;  /* 0x000000010606a824 */ /* 0x000fe200078e0a02 */
[----:B------:R-:W-:Y:S01]  /*11e10*/  ISETP.GT.U32.AND P2, PT, R2, R10, PT ;  /* 0x0000000a0200720c */ /* 0x000fe20003f44070 */
[----:B-1----:R-:W-:Y:S01]  /*11e20*/  IMAD.MOV.U32 R12, RZ, RZ, R16 ;  /* 0x000000ffff0c7224 */ /* 0x002fe200078e0010 */
[----:B------:R-:W-:Y:S01]  /*11e30*/  ISETP.GE.AND P4, PT, R14, RZ, PT ;  /* 0x000000ff0e00720c */ /* 0x000fe20003f86270 */
[----:B------:R-:W-:Y:S01]  /*11e40*/  IMAD.HI.U32 R14, R9, R11, RZ ;  /* 0x0000000b090e7227 */ /* 0x000fe200078e00ff */
[----:B------:R-:W-:-:S03]  /*11e50*/  IABS R5, R15 ;  /* 0x0000000f00057213 */ /* 0x000fc60000000000 */
[----:B------:R-:W-:Y:S01]  /*11e60*/  @!P0 IMAD.MOV R12, RZ, RZ, -R12 ;  /* 0x000000ffff0c8224 */ /* 0x000fe200078e0a0c */
[----:B------:R-:W-:Y:S01]  /*11e70*/  ISETP.GT.U32.AND P0, PT, R2, R21, PT ;  /* 0x000000150200720c */ /* 0x000fe20003f04070 */
[----:B------:R-:W-:Y:S02]  /*11e80*/  IMAD.MOV R14, RZ, RZ, -R14 ;  /* 0x000000ffff0e7224 */ /* 0x000fe400078e0a0e */
[----:B------:R-:W-:Y:S01]  /*11e90*/  IMAD.MOV.U32 R23, RZ, RZ, R3 ;  /* 0x000000ffff177224 */ /* 0x000fe200078e0003 */
[----:B------:R1:W-:Y:S01]  /*11ea0*/  STL [R1+0x458], R12 ;  /* 0x0004580c01007387 */ /* 0x0003e20000100800 */
[--C-:B------:R-:W-:Y:S01]  /*11eb0*/  @!P6 IMAD.IADD R22, R22, 0x1, -R2.reuse ;  /* 0x000000011616e824 */ /* 0x100fe200078e0a02 */
[----:B------:R-:W-:Y:S01]  /*11ec0*/  ISETP.GE.AND P6, PT, R4, RZ, PT ;  /* 0x000000ff0400720c */ /* 0x000fe20003fc6270 */
[----:B------:R-:W-:Y:S01]  /*11ed0*/  @!P2 IMAD.IADD R10, R10, 0x1, -R2 ;  /* 0x000000010a0aa824 */ /* 0x000fe200078e0a02 */
[----:B------:R-:W-:Y:S01]  /*11ee0*/  @!P5 IADD3 R23, PT, PT, -R23, RZ, RZ ;  /* 0x000000ff1717d210 */ /* 0x000fe20007ffe1ff */
[----:B------:R-:W-:-:S02]  /*11ef0*/  IMAD R11, R2, R14, R11 ;  /* 0x0000000e020b7224 */ /* 0x000fc400078e020b */
[----:B------:R-:W-:Y:S02]  /*11f00*/  IMAD.HI.U32 R16, R9, R5, RZ ;  /* 0x0000000509107227 */ /* 0x000fe400078e00ff */
[----:B------:R2:W-:Y:S02]  /*11f10*/  STL [R1+0x454], R23 ;  /* 0x0004541701007387 */ /* 0x0005e40000100800 */
[--C-:B------:R-:W-:Y:S01]  /*11f20*/  @!P0 IMAD.IADD R21, R21, 0x1, -R2.reuse ;  /* 0x0000000115158824 */ /* 0x100fe200078e0a02 */
[----:B------:R-:W-:Y:S01]  /*11f30*/  ISETP.GE.AND P0, PT, R20, RZ, PT ;  /* 0x000000ff1400720c */ /* 0x000fe20003f06270 */
[----:B-1----:R-:W-:Y:S02]  /*11f40*/  IMAD.MOV.U32 R12, RZ, RZ, R17 ;  /* 0x000000ffff0c7224 */ /* 0x002fe400078e0011 */
[----:B------:R-:W-:Y:S01]  /*11f50*/  @!P3 IMAD.IADD R13, R13, 0x1, -R2 ;  /* 0x000000010d0db824 */ /* 0x000fe200078e0a02 */
[C---:B------:R-:W-:Y:S01]  /*11f60*/  ISETP.GT.U32.AND P2, PT, R2.reuse, R21, PT ;  /* 0x000000150200720c */ /* 0x040fe20003f44070 */
[----:B------:R-:W-:Y:S01]  /*11f70*/  @!P1 IMAD.MOV R12, RZ, RZ, -R12 ;  /* 0x000000ffff0c9224 */ /* 0x000fe200078e0a0c */
[C---:B------:R-:W-:Y:S01]  /*11f80*/  ISETP.GT.U32.AND P1, PT, R2.reuse, R10, PT ;  /* 0x0000000a0200720c */ /* 0x040fe20003f24070 */
[----:B------:R-:W-:Y:S01]  /*11f90*/  @!P4 IMAD.MOV R6, RZ, RZ, -R6 ;  /* 0x000000ffff06c224 */ /* 0x000fe200078e0a06 */
[----:B------:R-:W-:Y:S01]  /*11fa0*/  ISETP.GT.U32.AND P4, PT, R2, R11, PT ;  /* 0x0000000b0200720c */ /* 0x000fe20003f84070 */
[----:B------:R-:W-:Y:S01]  /*11fb0*/  IMAD.MOV R16, RZ, RZ, -R16 ;  /* 0x000000ffff107224 */ /* 0x000fe200078e0a10 */
[----:B------:R1:W-:Y:S01]  /*11fc0*/  STL [R1+0x450], R12 ;  /* 0x0004500c01007387 */ /* 0x0003e20000100800 */
[----:B------:R-:W-:Y:S01]  /*11fd0*/  VIADD R3, R0, 0x169 ;  /* 0x0000016900037836 */ /* 0x000fe20000000000 */
[C---:B------:R-:W-:Y:S01]  /*11fe0*/  ISETP.GT.U32.AND P5, PT, R2.reuse, R13, PT ;  /* 0x0000000d0200720c */ /* 0x040fe20003fa4070 */
[----:B------:R-:W-:Y:S01]  /*11ff0*/  IMAD R5, R2, R16, R5 ;  /* 0x0000001002057224 */ /* 0x000fe200078e0205 */
[----:B------:R3:W-:Y:S01]  /*12000*/  STL [R1+0x44c], R6 ;  /* 0x00044c0601007387 */ /* 0x0007e20000100800 */
[----:B------:R-:W-:Y:S01]  /*12010*/  ISETP.GE.AND P3, PT, R18, RZ, PT ;  /* 0x000000ff1200720c */ /* 0x000fe20003f66270 */
[----:B------:R-:W-:Y:S01]  /*12020*/  VIADD R4, R0, 0x16a ;  /* 0x0000016a00047836 */ /* 0x000fe20000000000 */
[----:B--2---:R-:W-:Y:S01]  /*12030*/  IABS R23, R34 ;  /* 0x0000002200177213 */ /* 0x004fe20000000000 */
[----:B------:R-:W-:Y:S01]  /*12040*/  @!P2 IMAD.IADD R21, R21, 0x1, -R2 ;  /* 0x000000011515a824 */ /* 0x000fe200078e0a02 */
[----:B------:R-:W-:Y:S01]  /*12050*/  ISETP.GT.U32.AND P2, PT, R2, R5, PT ;  /* 0x000000050200720c */ /* 0x000fe20003f44070 */
[----:B-1----:R-:W-:Y:S01]  /*12060*/  IMAD.MOV.U32 R12, RZ, RZ, R22 ;  /* 0x000000ffff0c7224 */ /* 0x002fe200078e0016 */
[----:B------:R-:W-:Y:S01]  /*12070*/  IABS R18, R4 ;  /* 0x0000000400127213 */ /* 0x000fe20000000000 */
[----:B------:R-:W-:Y:S01]  /*12080*/  @!P4 IMAD.IADD R11, R11, 0x1, -R2 ;  /* 0x000000010b0bc824 */ /* 0x000fe200078e0a02 */
[----:B------:R-:W-:Y:S01]  /*12090*/  ISETP.GE.AND P4, PT, R3, RZ, PT ;  /* 0x000000ff0300720c */ /* 0x000fe20003f86270 */
[----:B------:R-:W-:Y:S01]  /*120a0*/  @!P6 IMAD.MOV R12, RZ, RZ, -R12 ;  /* 0x000000ffff0ce224 */ /* 0x000fe200078e0a0c */
[----:B---3--:R-:W-:Y:S01]  /*120b0*/  IABS R6, R3 ;  /* 0x0000000300067213 */ /* 0x008fe20000000000 */
[----:B------:R-:W-:Y:S01]  /*120c0*/  IMAD.MOV.U32 R14, RZ, RZ, R21 ;  /* 0x000000ffff0e7224 */ /* 0x000fe200078e0015 */
[----:B------:R-:W-:Y:S01]  /*120d0*/  ISETP.GE.AND P6, PT, R7, RZ, PT ;  /* 0x000000ff0700720c */ /* 0x000fe20003fc6270 */
[----:B------:R-:W-:Y:S01]  /*120e0*/  @!P1 IMAD.IADD R10, R10, 0x1, -R2 ;  /* 0x000000010a0a9824 */ /* 0x000fe200078e0a02 */
[----:B------:R-:W-:Y:S01]  /*120f0*/  ISETP.GE.AND P1, PT, R15, RZ, PT ;  /* 0x000000ff0f00720c */ /* 0x000fe20003f26270 */
[----:B------:R-:W-:Y:S01]  /*12100*/  IMAD.HI.U32 R7, R9, R6, RZ ;  /* 0x0000000609077227 */ /* 0x000fe200078e00ff */
[----:B------:R1:W-:Y:S01]  /*12110*/  STL [R1+0x43c], R12 ;  /* 0x00043c0c01007387 */ /* 0x0003e20000100800 */
[----:B------:R-:W-:-:S02]  /*12120*/  @!P2 IADD3 R5, PT, PT, R5, -R2, RZ ;  /* 0x800000020505a210 */ /* 0x000fc40007ffe0ff */
[----:B------:R-:W-:Y:S01]  /*12130*/  IMAD.MOV R7, RZ, RZ, -R7 ;  /* 0x000000ffff077224 */ /* 0x000fe200078e0a07 */
[----:B------:R-:W-:Y:S01]  /*12140*/  ISETP.GE.AND P2, PT, R4, RZ, PT ;  /* 0x000000ff0400720c */ /* 0x000fe20003f46270 */
[----:B------:R-:W-:Y:S01]  /*12150*/  @!P5 IMAD.IADD R13, R13, 0x1, -R2 ;  /* 0x000000010d0dd824 */ /* 0x000fe200078e0a02 */
[----:B------:R-:W-:Y:S01]  /*12160*/  ISETP.GE.AND P5, PT, R19, RZ, PT ;  /* 0x000000ff1300720c */ /* 0x000fe20003fa6270 */
[----:B------:R-:W-:Y:S01]  /*12170*/  @!P0 IMAD.MOV R14, RZ, RZ, -R14 ;  /* 0x000000ffff0e8224 */ /* 0x000fe200078e0a0e */
[C---:B------:R-:W-:Y:S01]  /*12180*/  ISETP.GT.U32.AND P0, PT, R2.reuse, R11, PT ;  /* 0x0000000b0200720c */ /* 0x040fe20003f04070 */
[C---:B------:R-:W-:Y:S01]  /*12190*/  IMAD R15, R2.reuse, R7, R6 ;  /* 0x00000007020f7224 */ /* 0x040fe200078e0206 */
[----:B------:R-:W-:Y:S01]  /*121a0*/  IABS R21, R33 ;  /* 0x0000002100157213 */ /* 0x000fe20000000000 */
[----:B-1----:R-:W-:Y:S01]  /*121b0*/  IMAD.MOV.U32 R12, RZ, RZ, R13 ;  /* 0x000000ffff0c7224 */ /* 0x002fe200078e000d */
[----:B------:R-:W-:Y:S01]  /*121c0*/  STL [R1+0x434], R14 ;  /* 0x0004340e01007387 */ /* 0x000fe20000100800 */
[----:B------:R-:W-:Y:S01]  /*121d0*/  @!P6 IMAD.MOV R10, RZ, RZ, -R10 ;  /* 0x000000ffff0ae224 */ /* 0x000fe200078e0a0a */
[C---:B------:R-:W-:Y:S01]  /*121e0*/  ISETP.GT.U32.AND P6, PT, R2.reuse, R15, PT ;  /* 0x0000000f0200720c */ /* 0x040fe20003fc4070 */
[----:B------:R-:W-:Y:S01]  /*121f0*/  @!P3 IMAD.MOV R12, RZ, RZ, -R12 ;  /* 0x000000ffff0cb224 */ /* 0x000fe200078e0a0c */
[----:B------:R-:W-:Y:S01]  /*12200*/  ISETP.GT.U32.AND P3, PT, R2, R5, PT ;  /* 0x000000050200720c */ /* 0x000fe20003f64070 */
[----:B------:R-:W-:Y:S01]  /*12210*/  IMAD.HI.U32 R3, R9, R18, RZ ;  /* 0x0000001209037227 */ /* 0x000fe200078e00ff */
[----:B------:R-:W-:-:S02]  /*12220*/  IADD3 R22, PT, PT, R0, 0x193, RZ ;  /* 0x0000019300167810 */ /* 0x000fc40007ffe0ff */
[----:B------:R-:W-:Y:S01]  /*12230*/  STL [R1+0x42c], R12 ;  /* 0x00042c0c01007387 */ /* 0x000fe20000100800 */
[----:B------:R-:W-:Y:S02]  /*12240*/  VIADD R16, R0, 0x16b ;  /* 0x0000016b00107836 */ /* 0x000fe40000000000 */
[----:B------:R-:W-:Y:S01]  /*12250*/  IMAD.MOV R3, RZ, RZ, -R3 ;  /* 0x000000ffff037224 */ /* 0x000fe200078e0a03 */
[----:B------:R1:W-:Y:S01]  /*12260*/  STL [R1+0x3ec], R10 ;  /* 0x0003ec0a01007387 */ /* 0x0003e20000100800 */
[----:B------:R-:W-:Y:S01]  /*12270*/  @!P0 IMAD.IADD R11, R11, 0x1, -R2 ;  /* 0x000000010b0b8824 */ /* 0x000fe200078e0a02 */
[----:B------:R-:W-:Y:S01]  /*12280*/  ISETP.GE.AND P0, PT, R16, RZ, PT ;  /* 0x000000ff1000720c */ /* 0x000fe20003f06270 */
[C---:B------:R-:W-:Y:S01]  /*12290*/  IMAD R18, R2.reuse, R3, R18 ;  /* 0x0000000302127224 */ /* 0x040fe200078e0212 */
[----:B------:R-:W-:Y:S01]  /*122a0*/  IABS R16, R16 ;  /* 0x0000001000107213 */ /* 0x000fe20000000000 */
[----:B------:R-:W-:Y:S01]  /*122b0*/  IMAD.MOV.U32 R7, RZ, RZ, R11 ;  /* 0x000000ffff077224 */ /* 0x000fe200078e000b */
[----:B------:R-:W-:Y:S01]  /*122c0*/  @!P6 IADD3 R15, PT, PT, R15, -R2, RZ ;  /* 0x800000020f0fe210 */ /* 0x000fe20007ffe0ff */
[----:B------:R-:W-:Y:S01]  /*122d0*/  @!P3 IMAD.IADD R5, R5, 0x1, -R2 ;  /* 0x000000010505b824 */ /* 0x000fe200078e0a02 */
[C---:B------:R-:W-:Y:S01]  /*122e0*/  ISETP.GT.U32.AND P3, PT, R2.reuse, R18, PT ;  /* 0x000000120200720c */ /* 0x040fe20003f64070 */
[----:B------:R-:W-:Y:S01]  /*122f0*/  @!P5 IMAD.MOV R7, RZ, RZ, -R7 ;  /* 0x000000ffff07d224 */ /* 0x000fe200078e0a07 */
[----:B------:R-:W-:Y:S01]  /*12300*/  ISETP.GT.U32.AND P5, PT, R2, R15, PT ;  /* 0x0000000f0200720c */ /* 0x000fe20003fa4070 */
[----:B-1----:R-:W-:-:S03]  /*12310*/  IMAD.HI.U32 R10, R9, R16, RZ ;  /* 0x00000010090a7227 */ /* 0x002fc600078e00ff */
[----:B------:R1:W-:Y:S01]  /*12320*/  STL [R1+0x424], R7 ;  /* 0x0004240701007387 */ /* 0x0003e20000100800 */
[C---:B------:R-:W-:Y:S02]  /*12330*/  VIADD R6, R0.reuse, 0x16c ;  /* 0x0000016c00067836 */ /* 0x040fe40000000000 */
[----:B------:R-:W-:Y:S02]  /*12340*/  IMAD.MOV R10, RZ, RZ, -R10 ;  /* 0x000000ffff0a7224 */ /* 0x000fe400078e0a0a */
[----:B------:R-:W-:Y:S01]  /*12350*/  VIADD R4, R0, 0x16d ;  /* 0x0000016d00047836 */ /* 0x000fe20000000000 */
[----:B------:R-:W-:Y:S01]  /*12360*/  IABS R3, R6 ;  /* 0x0000000600037213 */ /* 0x000fe20000000000 */
[----:B------:R-:W-:Y:S01]  /*12370*/  IMAD R16, R2, R10, R16 ;  /* 0x0000000a02107224 */ /* 0x000fe200078e0210 */
[----:B------:R-:W-:Y:S01]  /*12380*/  ISETP.GE.AND P6, PT, R6, RZ, PT ;  /* 0x000000ff0600720c */ /* 0x000fe20003fc6270 */
[--C-:B------:R-:W-:Y:S01]  /*12390*/  @!P3 IMAD.IADD R18, R18, 0x1, -R2.reuse ;  /* 0x000000011212b824 */ /* 0x100fe200078e0a02 */
[----:B------:R-:W-:Y:S01]  /*123a0*/  IABS R13, R4 ;  /* 0x00000004000d7213 */ /* 0x000fe20000000000 */
[----:B------:R-:W-:Y:S01]  /*123b0*/  @!P5 IMAD.IADD R15, R15, 0x1, -R2 ;  /* 0x000000010f0fd824 */ /* 0x000fe200078e0a02 */
[C---:B------:R-:W-:Y:S01]  /*123c0*/  ISETP.GT.U32.AND P5, PT, R2.reuse, R16, PT ;  /* 0x000000100200720c */ /* 0x040fe20003fa4070 */
[----:B-1----:R-:W-:Y:S01]  /*123d0*/  IMAD.HI.U32 R7, R9, R3, RZ ;  /* 0x0000000309077227 */ /* 0x002fe200078e00ff */
[----:B------:R-:W-:-:S03]  /*123e0*/  ISETP.GT.U32.AND P3, PT, R2, R18, PT ;  /* 0x000000120200720c */ /* 0x000fc60003f64070 */
[----:B------:R-:W-:Y:S01]  /*123f0*/  @!P1 IMAD.MOV R5, RZ, RZ, -R5 ;  /* 0x000000ffff059224 */ /* 0x000fe200078e0a05 */
[----:B------:R-:W-:Y:S01]  /*12400*/  ISETP.GE.AND P1, PT, R4, RZ, PT ;  /* 0x000000ff0400720c */ /* 0x000fe20003f26270 */
[----:B------:R-:W-:Y:S01]  /*12410*/  IMAD.MOV R7, RZ, RZ, -R7 ;  /* 0x000000ffff077224 */ /* 0x000fe200078e0a07 */
[----:B------:R-:W-:Y:S01]  /*12420*/  IADD3 R4, PT, PT, R0, 0x171, RZ ;  /* 0x0000017100047810 */ /* 0x000fe20007ffe0ff */
[----:B------:R-:W-:Y:S01]  /*12430*/  IMAD.HI.U32 R6, R9, R13, RZ ;  /* 0x0000000d09067227 */ /* 0x000fe200078e00ff */
[----:B------:R1:W-:Y:S03]  /*12440*/  STL [R1+0x3f0], R5 ;  /* 0x0003f00501007387 */ /* 0x0003e60000100800 */
[----:B------:R-:W-:Y:S02]  /*12450*/  IMAD.MOV.U32 R12, RZ, RZ, R15 ;  /* 0x000000ffff0c7224 */ /* 0x000fe400078e000f */
[----:B------:R-:W-:-:S02]  /*12460*/  IMAD.MOV R6, RZ, RZ, -R6 ;  /* 0x000000ffff067224 */ /* 0x000fc400078e0a06 */
[----:B------:R-:W-:Y:S02]  /*12470*/  @!P5 IMAD.IADD R16, R16, 0x1, -R2 ;  /* 0x000000011010d824 */ /* 0x000fe400078e0a02 */
[----:B------:R-:W-:Y:S02]  /*12480*/  @!P4 IMAD.MOV R12, RZ, RZ, -R12 ;  /* 0x000000ffff0cc224 */ /* 0x000fe400078e0a0c */
[C---:B-1----:R-:W-:Y:S01]  /*12490*/  IMAD R5, R2.reuse, R7, R3 ;  /* 0x0000000702057224 */ /* 0x042fe200078e0203 */
[----:B------:R-:W-:Y:S01]  /*124a0*/  ISETP.GT.U32.AND P5, PT, R2, R16, PT ;  /* 0x000000100200720c */ /* 0x000fe20003fa4070 */
[----:B------:R-:W-:Y:S01]  /*124b0*/  VIADD R3, R0, 0x16e ;  /* 0x0000016e00037836 */ /* 0x000fe20000000000 */
[----:B------:R1:W-:Y:S01]  /*124c0*/  STL [R1+0x414], R12 ;  /* 0x0004140c01007387 */ /* 0x0003e20000100800 */
[----:B------:R-:W-:Y:S01]  /*124d0*/  IMAD R13, R2, R6, R13 ;  /* 0x00000006020d7224 */ /* 0x000fe200078e020d */
[----:B------:R-:W-:Y:S01]  /*124e0*/  IABS R6, R4 ;  /* 0x0000000400067213 */ /* 0x000fe20000000000 */
[----:B------:R-:W-:Y:S01]  /*124f0*/  @!P3 IMAD.IADD R18, R18, 0x1, -R2 ;  /* 0x000000011212b824 */ /* 0x000fe200078e0a02 */
[----:B------:R-:W-:Y:S01]  /*12500*/  IABS R10, R3 ;  /* 0x00000003000a7213 */ /* 0x000fe20000000000 */
[----:B------:R-:W-:Y:S01]  /*12510*/  VIADD R7, R0, 0x170 ;  /* 0x0000017000077836 */ /* 0x000fe20000000000 */
[----:B------:R-:W-:Y:S01]  /*12520*/  ISETP.GT.U32.AND P3, PT, R2, R5, PT ;  /* 0x000000050200720c */ /* 0x000fe20003f64070 */
[----:B------:R-:W-:Y:S01]  /*12530*/  VIADD R14, R0, 0x16f ;  /* 0x0000016f000e7836 */ /* 0x000fe20000000000 */
[----:B------:R-:W-:Y:S01]  /*12540*/  ISETP.GT.U32.AND P4, PT, R2, R13, PT ;  /* 0x0000000d0200720c */ /* 0x000fe20003f84070 */
[----:B------:R-:W-:Y:S01]  /*12550*/  IMAD.HI.U32 R15, R9, R10, RZ ;  /* 0x0000000a090f7227 */ /* 0x000fe200078e00ff */
[----:B------:R-:W-:-:S02]  /*12560*/  IABS R11, R7 ;  /* 0x00000007000b7213 */ /* 0x000fc40000000000 */
[----:B------:R-:W-:Y:S01]  /*12570*/  IABS R17, R14 ;  /* 0x0000000e00117213 */ /* 0x000fe20000000000 */
[----:B-1----:R-:W-:Y:S02]  /*12580*/  IMAD.MOV.U32 R12, RZ, RZ, R18 ;  /* 0x000000ffff0c7224 */ /* 0x002fe400078e0012 */
[----:B------:R-:W-:Y:S02]  /*12590*/  IMAD.MOV R15, RZ, RZ, -R15 ;  /* 0x000000ffff0f7224 */ /* 0x000fe400078e0a0f */
[----:B------:R-:W-:Y:S01]  /*125a0*/  @!P2 IMAD.MOV R12, RZ, RZ, -R12 ;  /* 0x000000ffff0ca224 */ /* 0x000fe200078e0a0c */
[----:B------:R-:W-:Y:S01]  /*125b0*/  ISETP.GE.AND P2, PT, R3, RZ, PT ;  /* 0x000000ff0300720c */ /* 0x000fe20003f46270 */
[----:B------:R-:W-:Y:S02]  /*125c0*/  IMAD R3, R2, R15, R10 ;  /* 0x0000000f02037224 */ /* 0x000fe400078e020a */
[--C-:B------:R-:W-:Y:S01]  /*125d0*/  @!P5 IMAD.IADD R16, R16, 0x1, -R2.reuse ;  /* 0x000000011010d824 */ /* 0x100fe200078e0a02 */
[----:B------:R1:W-:Y:S01]  /*125e0*/  STL [R1+0x3e0], R12 ;  /* 0x0003e00c01007387 */ /* 0x0003e20000100800 */
[--C-:B------:R-:W-:Y:S01]  /*125f0*/  @!P3 IMAD.IADD R5, R5, 0x1, -R2.reuse ;  /* 0x000000010505b824 */ /* 0x100fe200078e0a02 */
[----:B------:R-:W-:Y:S01]  /*12600*/  ISETP.GT.U32.AND P5, PT, R2, R3, PT ;  /* 0x000000030200720c */ /* 0x000fe20003fa4070 */
[----:B------:R-:W-:-:S02]  /*12610*/  @!P4 IMAD.IADD R13, R13, 0x1, -R2 ;  /* 0x000000010d0dc824 */ /* 0x000fc400078e0a02 */
[C---:B------:R-:W-:Y:S01]  /*12620*/  IMAD.HI.U32 R10, R9.reuse, R11, RZ ;  /* 0x0000000b090a7227 */ /* 0x040fe200078e00ff */
[C---:B------:R-:W-:Y:S02]  /*12630*/  ISETP.GT.U32.AND P3, PT, R2.reuse, R5, PT ;  /* 0x000000050200720c */ /* 0x040fe40003f64070 */
[----:B------:R-:W-:Y:S01]  /*12640*/  ISETP.GT.U32.AND P4, PT, R2, R13, PT ;  /* 0x0000000d0200720c */ /* 0x000fe20003f84070 */
[----:B------:R-:W-:-:S04]  /*12650*/  IMAD.HI.U32 R18, R9, R17, RZ ;  /* 0x0000001109127227 */ /* 0x000fc800078e00ff */
[----:B------:R-:W-:Y:S02]  /*12660*/  IMAD.MOV R10, RZ, RZ, -R10 ;  /* 0x000000ffff0a7224 */ /* 0x000fe400078e0a0a */
[----:B------:R-:W-:Y:S02]  /*12670*/  @!P5 IMAD.IADD R3, R3, 0x1, -R2 ;  /* 0x000000010303d824 */ /* 0x000fe400078e0a02 */
[----:B------:R-:W-:Y:S02]  /*12680*/  IMAD.HI.U32 R15, R9, R6, RZ ;  /* 0x00000006090f7227 */ /* 0x000fe400078e00ff */
[----:B------:R-:W-:Y:S02]  /*12690*/  @!P3 IADD3 R5, PT, PT, R5, -R2, RZ ;  /* 0x800000020505b210 */ /* 0x000fe40007ffe0ff */
[----:B-1----:R-:W-:Y:S01]  /*126a0*/  IMAD.MOV.U32 R12, RZ, RZ, R16 ;  /* 0x000000ffff0c7224 */ /* 0x002fe200078e0010 */
[----:B------:R-:W-:Y:S01]  /*126b0*/  ISETP.GT.U32.AND P5, PT, R2, R3, PT ;  /* 0x000000030200720c */ /* 0x000fe20003fa4070 */
[----:B------:R-:W-:Y:S01]  /*126c0*/  IMAD.MOV R18, RZ, RZ, -R18 ;  /* 0x000000ffff127224 */ /* 0x000fe200078e0a12 */
[----:B------:R-:W-:Y:S01]  /*126d0*/  ISETP.GE.AND P3, PT, R14, RZ, PT ;  /* 0x000000ff0e00720c */ /* 0x000fe20003f66270 */
[----:B------:R-:W-:-:S02]  /*126e0*/  IMAD R11, R2, R10, R11 ;  /* 0x0000000a020b7224 */ /* 0x000fc400078e020b */
[----:B------:R-:W-:Y:S02]  /*126f0*/  IMAD.MOV R15, RZ, RZ, -R15 ;  /* 0x000000ffff0f7224 */ /* 0x000fe400078e0a0f */
[----:B------:R-:W-:Y:S02]  /*12700*/  VIADD R10, R0, 0x172 ;  /* 0x00000172000a7836 */ /* 0x000fe40000000000 */
[----:B------:R-:W-:Y:S02]  /*12710*/  @!P0 IMAD.MOV R12, RZ, RZ, -R12 ;  /* 0x000000ffff0c8224 */ /* 0x000fe400078e0a0c */
[----:B------:R-:W-:Y:S01]  /*12720*/  @!P4 IMAD.IADD R13, R13, 0x1, -R2 ;  /* 0x000000010d0dc824 */ /* 0x000fe200078e0a02 */
[C---:B------:R-:W-:Y:S01]  /*12730*/  ISETP.GT.U32.AND P4, PT, R2.reuse, R11, PT ;  /* 0x0000000b0200720c */ /* 0x040fe20003f84070 */
[C---:B------:R-:W-:Y:S01]  /*12740*/  IMAD R14, R2.reuse, R18, R17 ;  /* 0x00000012020e7224 */ /* 0x040fe200078e0211 */
[----:B------:R1:W-:Y:S01]  /*12750*/  STL [R1+0x3c8], R12 ;  /* 0x0003c80c01007387 */ /* 0x0003e20000100800 */
[C---:B------:R-:W-:Y:S01]  /*12760*/  IMAD R6, R2.reuse, R15, R6 ;  /* 0x0000000f02067224 */ /* 0x040fe200078e0206 */
[----:B------:R-:W-:Y:S01]  /*12770*/  IABS R15, R10 ;  /* 0x0000000a000f7213 */ /* 0x000fe20000000000 */
[----:B------:R-:W-:Y:S01]  /*12780*/  IMAD.MOV.U32 R16, RZ, RZ, R5 ;  /* 0x000000ffff107224 */ /* 0x000fe200078e0005 */
[----:B------:R-:W-:Y:S01]  /*12790*/  ISETP.GT.U32.AND P0, PT, R2, R14, PT ;  /* 0x0000000e0200720c */ /* 0x000fe20003f04070 */
[----:B------:R-:W-:Y:S01]  /*127a0*/  @!P5 IMAD.IADD R3, R3, 0x1, -R2 ;  /* 0x000000010303d824 */ /* 0x000fe200078e0a02 */
[----:B------:R-:W-:Y:S01]  /*127b0*/  ISETP.GE.AND P5, PT, R4, RZ, PT ;  /* 0x000000ff0400720c */ /* 0x000fe20003fa6270 */
[----:B------:R-:W-:-:S02]  /*127c0*/  IMAD.MOV.U32 R5, RZ, RZ, R15 ;  /* 0x000000ffff057224 */ /* 0x000fc400078e000f */
[----:B------:R-:W-:Y:S01]  /*127d0*/  @!P6 IMAD.MOV R16, RZ, RZ, -R16 ;  /* 0x000000ffff10e224 */ /* 0x000fe200078e0a10 */
[----:B------:R-:W-:Y:S01]  /*127e0*/  ISETP.GE.AND P6, PT, R7, RZ, PT ;  /* 0x000000ff0700720c */ /* 0x000fe20003fc6270 */
[----:B-1----:R-:W-:Y:S02]  /*127f0*/  IMAD.MOV.U32 R12, RZ, RZ, R13 ;  /* 0x000000ffff0c7224 */ /* 0x002fe400078e000d */
[----:B------:R-:W-:Y:S01]  /*12800*/  VIADD R7, R0, 0x173 ;  /* 0x0000017300077836 */ /* 0x000fe20000000000 */
[----:B------:R-:W-:Y:S01]  /*12810*/  STL [R1+0x3c4], R16 ;  /* 0x0003c41001007387 */ /* 0x000fe20000100800 */
[----:B------:R-:W-:Y:S01]  /*12820*/  IMAD.HI.U32 R13, R9, R5, RZ ;  /* 0x00000005090d7227 */ /* 0x000fe200078e00ff */
[----:B------:R-:W-:Y:S02]  /*12830*/  @!P1 IADD3 R12, PT, PT, -R12, RZ, RZ ;  /* 0x000000ff0c0c9210 */ /* 0x000fe40007ffe1ff */
[----:B------:R-:W-:Y:S01]  /*12840*/  ISETP.GT.U32.AND P1, PT, R2, R6, PT ;  /* 0x000000060200720c */ /* 0x000fe20003f24070 */
[----:B------:R-:W-:Y:S01]  /*12850*/  @!P4 IMAD.IADD R11, R11, 0x1, -R2 ;  /* 0x000000010b0bc824 */ /* 0x000fe200078e0a02 */
[----:B------:R-:W-:Y:S01]  /*12860*/  IABS R18, R7 ;  /* 0x0000000700127213 */ /* 0x000fe20000000000 */
[----:B------:R1:W-:Y:S01]  /*12870*/  STL [R1+0x3bc], R12 ;  /* 0x0003bc0c01007387 */ /* 0x0003e20000100800 */
[----:B------:R-:W-:-:S02]  /*12880*/  IMAD.MOV R13, RZ, RZ, -R13 ;  /* 0x000000ffff0d7224 */ /* 0x000fc400078e0a0d */
[----:B------:R-:W-:Y:S01]  /*12890*/  @!P0 IMAD.IADD R14, R14, 0x1, -R2 ;  /* 0x000000010e0e8824 */ /* 0x000fe200078e0a02 */
[----:B------:R-:W-:Y:S01]  /*128a0*/  ISETP.GE.AND P0, PT, R10, RZ, PT ;  /* 0x000000ff0a00720c */ /* 0x000fe20003f06270 */
[C---:B------:R-:W-:Y:S02]  /*128b0*/  IMAD R5, R2.reuse, R13, R5 ;  /* 0x0000000d02057224 */ /* 0x040fe400078e0205 */
[----:B------:R-:W-:Y:S01]  /*128c0*/  IMAD.HI.U32 R13, R9, R18, RZ ;  /* 0x00000012090d7227 */ /* 0x000fe200078e00ff */
[----:B------:R-:W-:-:S03]  /*128d0*/  ISETP.GT.U32.AND P4, PT, R2, R14, PT ;  /* 0x0000000e0200720c */ /* 0x000fc60003f84070 */
[----:B-1----:R-:W-:Y:S02]  /*128e0*/  IMAD.MOV.U32 R12, RZ, RZ, R3 ;  /* 0x000000ffff0c7224 */ /* 0x002fe400078e0003 */
[----:B------:R-:W-:Y:S02]  /*128f0*/  IMAD.MOV R13, RZ, RZ, -R13 ;  /* 0x000000ffff0d7224 */ /* 0x000fe400078e0a0d */
[----:B------:R-:W-:Y:S01]  /*12900*/  @!P2 IMAD.MOV R12, RZ, RZ, -R12 ;  /* 0x000000ffff0ca224 */ /* 0x000fe200078e0a0c */
[----:B------:R-:W-:Y:S01]  /*12910*/  ISETP.GT.U32.AND P2, PT, R2, R11, PT ;  /* 0x0000000b0200720c */ /* 0x000fe20003f44070 */
[----:B------:R-:W-:Y:S02]  /*12920*/  @!P1 IMAD.IADD R6, R6, 0x1, -R2 ;  /* 0x0000000106069824 */ /* 0x000fe400078e0a02 */
[----:B------:R-:W-:Y:S01]  /*12930*/  IMAD R18, R2, R13, R18 ;  /* 0x0000000d02127224 */ /* 0x000fe200078e0212 */
[----:B------:R1:W-:Y:S01]  /*12940*/  STL [R1+0x3b0], R12 ;  /* 0x0003b00c01007387 */ /* 0x0003e20000100800 */
[----:B------:R-:W-:Y:S01]  /*12950*/  @!P4 IADD3 R14, PT, PT, R14, -R2, RZ ;  /* 0x800000020e0ec210 */ /* 0x000fe20007ffe0ff */
[----:B------:R-:W-:Y:S01]  /*12960*/  VIADD R3, R0, 0x175 ;  /* 0x0000017500037836 */ /* 0x000fe20000000000 */
[----:B------:R-:W-:Y:S01]  /*12970*/  ISETP.GT.U32.AND P1, PT, R2, R6, PT ;  /* 0x000000060200720c */ /* 0x000fe20003f24070 */
[----:B------:R-:W-:Y:S01]  /*12980*/  VIADD R4, R0, 0x174 ;  /* 0x0000017400047836 */ /* 0x000fe20000000000 */
[----:B------:R-:W-:Y:S01]  /*12990*/  ISETP.GT.U32.AND P4, PT, R2, R5, PT ;  /* 0x000000050200720c */ /* 0x000fe20003f84070 */
[C---:B------:R-:W-:Y:S01]  /*129a0*/  VIADD R10, R0.reuse, 0x176 ;  /* 0x00000176000a7836 */ /* 0x040fe20000000000 */
[----:B------:R-:W-:Y:S01]  /*129b0*/  IABS R16, R3 ;  /* 0x0000000300107213 */ /* 0x000fe20000000000 */
[----:B------:R-:W-:Y:S01]  /*129c0*/  VIADD R25, R0, 0x196 ;  /* 0x0000019600197836 */ /* 0x000fe20000000000 */
[----:B------:R-:W-:Y:S01]  /*129d0*/  IABS R17, R4 ;  /* 0x0000000400117213 */ /* 0x000fe20000000000 */
[----:B------:R-:W-:Y:S01]  /*129e0*/  @!P2 IMAD.IADD R11, R11, 0x1, -R2 ;  /* 0x000000010b0ba824 */ /* 0x000fe200078e0a02 */
[----:B------:R-:W-:Y:S01]  /*129f0*/  ISETP.GT.U32.AND P2, PT, R2, R18, PT ;  /* 0x000000120200720c */ /* 0x000fe20003f44070 */
[----:B-1----:R-:W-:Y:S01]  /*12a00*/  IMAD.MOV.U32 R12, RZ, RZ, R14 ;  /* 0x000000ffff0c7224 */ /* 0x002fe200078e000e */
[----:B------:R-:W-:Y:S01]  /*12a10*/  IABS R15, R10 ;  /* 0x0000000a000f7213 */ /* 0x000fe20000000000 */
[----:B------:R-:W-:-:S04]  /*12a20*/  IMAD.HI.U32 R13, R9, R17, RZ ;  /* 0x00000011090d7227 */ /* 0x000fc800078e00ff */
[----:B------:R-:W-:Y:S01]  /*12a30*/  @!P1 IMAD.IADD R6, R6, 0x1, -R2 ;  /* 0x0000000106069824 */ /* 0x000fe200078e0a02 */
[----:B------:R-:W-:Y:S01]  /*12a40*/  ISETP.GE.AND P1, PT, R7, RZ, PT ;  /* 0x000000ff0700720c */ /* 0x000fe20003f26270 */
[----:B------:R-:W-:-:S04]  /*12a50*/  IMAD.HI.U32 R7, R9, R16, RZ ;  /* 0x0000001009077227 */ /* 0x000fc800078e00ff */
[--C-:B------:R-:W-:Y:S02]  /*12a60*/  @!P2 IMAD.IADD R18, R18, 0x1, -R2.reuse ;  /* 0x000000011212a824 */ /* 0x100fe400078e0a02 */
[----:B------:R-:W-:Y:S01]  /*12a70*/  @!P4 IMAD.IADD R5, R5, 0x1, -R2 ;  /* 0x000000010505c824 */ /* 0x000fe200078e0a02 */
[----:B------:R-:W-:Y:S01]  /*12a80*/  ISETP.GE.AND P4, PT, R4, RZ, PT ;  /* 0x000000ff0400720c */ /* 0x000fe20003f86270 */
[----:B------:R-:W-:Y:S01]  /*12a90*/  @!P3 IMAD.MOV R12, RZ, RZ, -R12 ;  /* 0x000000ffff0cb224 */ /* 0x000fe200078e0a0c */
[C---:B------:R-:W-:Y:S01]  /*12aa0*/  ISETP.GT.U32.AND P2, PT, R2.reuse, R18, PT ;  /* 0x000000120200720c */ /* 0x040fe20003f44070 */
[----:B------:R-:W-:Y:S01]  /*12ab0*/  IMAD.HI.U32 R4, R9, R15, RZ ;  /* 0x0000000f09047227 */ /* 0x000fe200078e00ff */
[----:B------:R-:W-:Y:S02]  /*12ac0*/  ISETP.GT.U32.AND P3, PT, R2, R5, PT ;  /* 0x000000050200720c */ /* 0x000fe40003f64070 */
[----:B------:R1:W-:Y:S01]  /*12ad0*/  STL [R1+0x3a8], R12 ;  /* 0x0003a80c01007387 */ /* 0x0003e20000100800 */
[----:B------:R-:W-:-:S02]  /*12ae0*/  IMAD.MOV R7, RZ, RZ, -R7 ;  /* 0x000000ffff077224 */ /* 0x000fc400078e0a07 */
[----:B------:R-:W-:Y:S02]  /*12af0*/  IMAD.MOV R13, RZ, RZ, -R13 ;  /* 0x000000ffff0d7224 */ /* 0x000fe400078e0a0d */
[----:B------:R-:W-:Y:S02]  /*12b00*/  IMAD.MOV R4, RZ, RZ, -R4 ;  /* 0x000000ffff047224 */ /* 0x000fe400078e0a04 */
[C---:B------:R-:W-:Y:S02]  /*12b10*/  IMAD R16, R2.reuse, R7, R16 ;  /* 0x0000000702107224 */ /* 0x040fe400078e0210 */
[----:B------:R-:W-:Y:S02]  /*12b20*/  IMAD R17, R2, R13, R17 ;  /* 0x0000000d02117224 */ /* 0x000fe400078e0211 */
[----:B-1----:R-:W-:Y:S01]  /*12b30*/  IMAD.MOV.U32 R12, RZ, RZ, R6 ;  /* 0x000000ffff0c7224 */ /* 0x002fe200078e0006 */
[----:B------:R-:W-:Y:S01]  /*12b40*/  IADD3 R6, PT, PT, R0, 0x177, RZ ;  /* 0x0000017700067810 */ /* 0x000fe20007ffe0ff */
[----:B------:R-:W-:-:S02]  /*12b50*/  IMAD R15, R2, R4, R15 ;  /* 0x00000004020f7224 */ /* 0x000fc400078e020f */
[----:B------:R-:W-:Y:S01]  /*12b60*/  @!P5 IMAD.MOV R12, RZ, RZ, -R12 ;  /* 0x000000ffff0cd224 */ /* 0x000fe200078e0a0c */
[C---:B------:R-:W-:Y:S01]  /*12b70*/  ISETP.GT.U32.AND P5, PT, R2.reuse, R16, PT ;  /* 0x000000100200720c */ /* 0x040fe20003fa4070 */
[----:B------:R-:W-:Y:S01]  /*12b80*/  @!P6 IMAD.MOV R11, RZ, RZ, -R11 ;  /* 0x000000ffff0be224 */ /* 0x000fe200078e0a0b */
[----:B------:R-:W-:Y:S01]  /*12b90*/  ISETP.GT.U32.AND P6, PT, R2, R17, PT ;  /* 0x000000110200720c */ /* 0x000fe20003fc4070 */
[--C-:B------:R-:W-:Y:S01]  /*12ba0*/  @!P2 IMAD.IADD R18, R18, 0x1, -R2.reuse ;  /* 0x000000011212a824 */ /* 0x100fe200078e0a02 */
[----:B------:R-:W-:Y:S01]  /*12bb0*/  ISETP.GT.U32.AND P2, PT, R2, R15, PT ;  /* 0x0000000f0200720c */ /* 0x000fe20003f44070 */
[C---:B------:R-:W-:Y:S01]  /*12bc0*/  VIADD R7, R0.reuse, 0x178 ;  /* 0x0000017800077836 */ /* 0x040fe20000000000 */
[----:B------:R1:W-:Y:S01]  /*12bd0*/  STL [R1+0x3a4], R11 ;  /* 0x0003a40b01007387 */ /* 0x0003e20000100800 */
[--C-:B------:R-:W-:Y:S01]  /*12be0*/  @!P3 IMAD.IADD R5, R5, 0x1, -R2.reuse ;  /* 0x000000010505b824 */ /* 0x100fe200078e0a02 */
[----:B------:R-:W-:Y:S01]  /*12bf0*/  ISETP.GE.AND P3, PT, R3, RZ, PT ;  /* 0x000000ff0300720c */ /* 0x000fe20003f66270 */
[----:B------:R-:W-:Y:S01]  /*12c00*/  VIADD R26, R0, 0x197 ;  /* 0x00000197001a7836 */ /* 0x000fe20000000000 */
[----:B------:R-:W-:Y:S01]  /*12c10*/  IABS R3, R7 ;  /* 0x0000000700037213 */ /* 0x000fe20000000000 */
[----:B------:R2:W-:Y:S01]  /*12c20*/  STL [R1+0x394], R12 ;  /* 0x0003940c01007387 */ /* 0x0005e20000100800 */
[----:B------:R-:W-:Y:S01]  /*12c30*/  IABS R4, R6 ;  /* 0x0000000600047213 */ /* 0x000fe20000000000 */
[----:B------:R-:W-:-:S02]  /*12c40*/  @!P5 IMAD.IADD R16, R16, 0x1, -R2 ;  /* 0x000000011010d824 */ /* 0x000fc400078e0a02 */
[--C-:B------:R-:W-:Y:S01]  /*12c50*/  @!P6 IMAD.IADD R17, R17, 0x1, -R2.reuse ;  /* 0x000000011111e824 */ /* 0x100fe200078e0a02 */
[----:B------:R-:W-:Y:S01]  /*12c60*/  ISETP.GE.AND P6, PT, R10, RZ, PT ;  /* 0x000000ff0a00720c */ /* 0x000fe20003fc6270 */
[----:B------:R-:W-:Y:S01]  /*12c70*/  @!P2 IMAD.IADD R15, R15, 0x1, -R2 ;  /* 0x000000010f0fa824 */ /* 0x000fe200078e0a02 */
[C---:B------:R-:W-:Y:S01]  /*12c80*/  ISETP.GT.U32.AND P2, PT, R2.reuse, R16, PT ;  /* 0x000000100200720c */ /* 0x040fe20003f44070 */
[----:B-1----:R-:W-:Y:S01]  /*12c90*/  IMAD.HI.U32 R11, R9, R4, RZ ;  /* 0x00000004090b7227 */ /* 0x002fe200078e00ff */
[----:B------:R-:W-:-:S03]  /*12ca0*/  ISETP.GT.U32.AND P5, PT, R2, R17, PT ;  /* 0x000000110200720c */ /* 0x000fc60003fa4070 */
[----:B--2---:R-:W-:Y:S02]  /*12cb0*/  IMAD.MOV.U32 R12, RZ, RZ, R5 ;  /* 0x000000ffff0c7224 */ /* 0x004fe400078e0005 */
[----:B------:R-:W-:-:S04]  /*12cc0*/  IMAD.HI.U32 R5, R9, R3, RZ ;  /* 0x0000000309057227 */ /* 0x000fc800078e00ff */
[----:B------:R-:W-:Y:S01]  /*12cd0*/  IMAD.MOV R11, RZ, RZ, -R11 ;  /* 0x000000ffff0b7224 */ /* 0x000fe200078e0a0b */
[----:B------:R-:W-:Y:S01]  /*12ce0*/  IADD3 R5, PT, PT, -R5, RZ, RZ ;  /* 0x000000ff05057210 */ /* 0x000fe20007ffe1ff */
[----:B------:R-:W-:Y:S02]  /*12cf0*/  VIADD R10, R0, 0x179 ;  /* 0x00000179000a7836 */ /* 0x000fe40000000000 */
[C---:B------:R-:W-:Y:S02]  /*12d00*/  IMAD R4, R2.reuse, R11, R4 ;  /* 0x0000000b02047224 */ /* 0x040fe400078e0204 */
[----:B------:R-:W-:Y:S01]  /*12d10*/  IMAD R3, R2, R5, R3 ;  /* 0x0000000502037224 */ /* 0x000fe200078e0203 */
[----:B------:R-:W-:Y:S01]  /*12d20*/  IABS R19, R10 ;  /* 0x0000000a00137213 */ /* 0x000fe20000000000 */
[--C-:B------:R-:W-:Y:S02]  /*12d30*/  @!P2 IMAD.IADD R16, R16, 0x1, -R2.reuse ;  /* 0x000000011010a824 */ /* 0x100fe400078e0a02 */
[----:B------:R-:W-:Y:S01]  /*12d40*/  @!P5 IMAD.IADD R17, R17, 0x1, -R2 ;  /* 0x000000011111d824 */ /* 0x000fe200078e0a02 */
[C---:B------:R-:W-:Y:S01]  /*12d50*/  ISETP.GT.U32.AND P2, PT, R2.reuse, R3, PT ;  /* 0x000000030200720c */ /* 0x040fe20003f44070 */
[----:B------:R-:W-:Y:S01]  /*12d60*/  @!P0 IMAD.MOV R12, RZ, RZ, -R12 ;  /* 0x000000ffff0c8224 */ /* 0x000fe200078e0a0c */
[C---:B------:R-:W-:Y:S01]  /*12d70*/  ISETP.GT.U32.AND P5, PT, R2.reuse, R4, PT ;  /* 0x000000040200720c */ /* 0x040fe20003fa4070 */
[----:B------:R-:W-:Y:S01]  /*12d80*/  IMAD.HI.U32 R20, R9, R19, RZ ;  /* 0x0000001309147227 */ /* 0x000fe200078e00ff */
[----:B------:R-:W-:-:S02]  /*12d90*/  ISETP.GT.U32.AND P0, PT, R2, R15, PT ;  /* 0x0000000f0200720c */ /* 0x000fc40003f04070 */
[----:B------:R1:W-:Y:S01]  /*12da0*/  STL [R1+0x384], R12 ;  /* 0x0003840c01007387 */ /* 0x0003e20000100800 */
[----:B------:R-:W-:Y:S02]  /*12db0*/  VIADD R11, R0, 0x17a ;  /* 0x0000017a000b7836 */ /* 0x000fe40000000000 */
[----:B------:R-:W-:Y:S02]  /*12dc0*/  IMAD.MOV R20, RZ, RZ, -R20 ;  /* 0x000000ffff147224 */ /* 0x000fe400078e0a14 */
[----:B------:R-:W-:Y:S01]  /*12dd0*/  @!P4 IMAD.MOV R17, RZ, RZ, -R17 ;  /* 0x000000ffff11c224 */ /* 0x000fe200078e0a11 */
[----:B------:R-:W-:Y:S01]  /*12de0*/  IABS R13, R11 ;  /* 0x0000000b000d7213 */ /* 0x000fe20000000000 */
[--C-:B------:R-:W-:Y:S02]  /*12df0*/  @!P2 IMAD.IADD R3, R3, 0x1, -R2.reuse ;  /* 0x000000010303a824 */ /* 0x100fe400078e0a02 */
[----:B------:R-:W-:Y:S01]  /*12e00*/  @!P5 IMAD.IADD R4, R4, 0x1, -R2 ;  /* 0x000000010404d824 */ /* 0x000fe200078e0a02 */
[----:B------:R-:W-:Y:S01]  /*12e10*/  ISETP.GE.AND P5, PT, R7, RZ, PT ;  /* 0x000000ff0700720c */ /* 0x000fe20003fa6270 */
[C---:B------:R-:W-:Y:S01]  /*12e20*/  IMAD R7, R2.reuse, R20, R19 ;  /* 0x0000001402077224 */ /* 0x040fe200078e0213 */
[----:B------:R-:W-:Y:S01]  /*12e30*/  ISETP.GT.U32.AND P2, PT, R2, R3, PT ;  /* 0x000000030200720c */ /* 0x000fe20003f44070 */
[----:B-1----:R-:W-:-:S02]  /*12e40*/  IMAD.MOV.U32 R12, RZ, RZ, R18 ;  /* 0x000000ffff0c7224 */ /* 0x002fc400078e0012 */
[----:B------:R-:W-:Y:S01]  /*12e50*/  IMAD.HI.U32 R14, R9, R13, RZ ;  /* 0x0000000d090e7227 */ /* 0x000fe200078e00ff */
[----:B------:R-:W-:-:S03]  /*12e60*/  ISETP.GT.U32.AND P4, PT, R2, R7, PT ;  /* 0x000000070200720c */ /* 0x000fc60003f84070 */
[----:B------:R-:W-:Y:S01]  /*12e70*/  @!P1 IMAD.MOV R12, RZ, RZ, -R12 ;  /* 0x000000ffff0c9224 */ /* 0x000fe200078e0a0c */
[----:B------:R-:W-:Y:S01]  /*12e80*/  ISETP.GT.U32.AND P1, PT, R2, R4, PT ;  /* 0x000000040200720c */ /* 0x000fe20003f24070 */
[----:B------:R-:W-:Y:S01]  /*12e90*/  @!P0 IMAD.IADD R15, R15, 0x1, -R2 ;  /* 0x000000010f0f8824 */ /* 0x000fe200078e0a02 */
[----:B------:R-:W-:Y:S01]  /*12ea0*/  ISETP.GE.AND P0, PT, R6, RZ, PT ;  /* 0x000000ff0600720c */ /* 0x000fe20003f06270 */
[----:B------:R-:W-:Y:S01]  /*12eb0*/  IMAD.MOV R14, RZ, RZ, -R14 ;  /* 0x000000ffff0e7224 */ /* 0x000fe200078e0a0e */
[----:B------:R1:W-:Y:S01]  /*12ec0*/  STL [R1+0x380], R12 ;  /* 0x0003800c01007387 */ /* 0x0003e20000100800 */
[----:B------:R-:W-:Y:S02]  /*12ed0*/  VIADD R5, R0, 0x17b ;  /* 0x0000017b00057836 */ /* 0x000fe40000000000 */
[----:B------:R-:W-:Y:S01]  /*12ee0*/  @!P3 IMAD.MOV R16, RZ, RZ, -R16 ;  /* 0x000000ffff10b224 */ /* 0x000fe200078e0a10 */
[----:B------:R-:W-:Y:S01]  /*12ef0*/  ISETP.GE.AND P3, PT, R10, RZ, PT ;  /* 0x000000ff0a00720c */ /* 0x000fe20003f66270 */
[C---:B------:R-:W-:Y:S01]  /*12f00*/  IMAD R10, R2.reuse, R14, R13 ;  /* 0x0000000e020a7224 */ /* 0x040fe200078e020d */
[----:B------:R-:W-:Y:S01]  /*12f10*/  IABS R6, R5 ;  /* 0x0000000500067213 */ /* 0x000fe20000000000 */
[--C-:B------:R-:W-:Y:S01]  /*12f20*/  @!P2 IMAD.IADD R3, R3, 0x1, -R2.reuse ;  /* 0x000000010303a824 */ /* 0x100fe200078e0a02 */
[----:B------:R-:W-:Y:S01]  /*12f30*/  STL [R1+0x378], R17 ;  /* 0x0003781101007387 */ /* 0x000fe20000100800 */
[----:B------:R-:W-:Y:S01]  /*12f40*/  @!P4 IMAD.IADD R7, R7, 0x1, -R2 ;  /* 0x000000010707c824 */ /* 0x000fe200078e0a02 */
[----:B-1----:R-:W-:Y:S01]  /*12f50*/  MOV R12, R15 ;  /* 0x0000000f000c7202 */ /* 0x002fe20000000f00 */
[----:B------:R-:W-:Y:S01]  /*12f60*/  IMAD.HI.U32 R15, R9, R6, RZ ;  /* 0x00000006090f7227 */ /* 0x000fe200078e00ff */
[C---:B------:R-:W-:Y:S01]  /*12f70*/  ISETP.GT.U32.AND P2, PT, R2.reuse, R10, PT ;  /* 0x0000000a0200720c */ /* 0x040fe20003f44070 */
[----:B------:R1:W-:Y:S01]  /*12f80*/  STL [R1+0x370], R16 ;  /* 0x0003701001007387 */ /* 0x0003e20000100800 */
[----:B------:R-:W-:Y:S01]  /*12f90*/  ISETP.GT.U32.AND P4, PT, R2, R7, PT ;  /* 0x000000070200720c */ /* 0x000fe20003f84070 */
[----:B------:R-:W-:Y:S01]  /*12fa0*/  @!P6 IMAD.MOV R12, RZ, RZ, -R12 ;  /* 0x000000ffff0ce224 */ /* 0x000fe200078e0a0c */
[----:B------:R-:W-:Y:S01]  /*12fb0*/  ISETP.GE.AND P6, PT, R11, RZ, PT ;  /* 0x000000ff0b00720c */ /* 0x000fe20003fc6270 */
[----:B------:R-:W-:-:S02]  /*12fc0*/  VIADD R11, R0, 0x17c ;  /* 0x0000017c000b7836 */ /* 0x000fc40000000000 */
[----:B------:R-:W-:Y:S01]  /*12fd0*/  @!P1 IMAD.IADD R4, R4, 0x1, -R2 ;  /* 0x0000000104049824 */ /* 0x000fe200078e0a02 */
[----:B------:R-:W-:Y:S01]  /*12fe0*/  ISETP.GE.AND P1, PT, R5, RZ, PT ;  /* 0x000000ff0500720c */ /* 0x000fe20003f26270 */
[----:B------:R-:W-:Y:S01]  /*12ff0*/  IMAD.MOV R15, RZ, RZ, -R15 ;  /* 0x000000ffff0f7224 */ /* 0x000fe200078e0a0f */
[----:B------:R-:W-:Y:S01]  /*13000*/  IABS R13, R11 ;  /* 0x0000000b000d7213 */ /* 0x000fe20000000000 */
[----:B-1----:R-:W-:Y:S01]  /*13010*/  IMAD.MOV.U32 R16, RZ, RZ, R4 ;  /* 0x000000ffff107224 */ /* 0x002fe200078e0004 */
[----:B------:R1:W-:Y:S01]  /*13020*/  STL [R1+0x354], R12 ;  /* 0x0003540c01007387 */ /* 0x0003e20000100800 */
[----:B------:R-:W-:Y:S02]  /*13030*/  IMAD R5, R2, R15, R6 ;  /* 0x0000000f02057224 */ /* 0x000fe400078e0206 */
[----:B------:R-:W-:Y:S01]  /*13040*/  IMAD.MOV.U32 R6, RZ, RZ, R13 ;  /* 0x000000ffff067224 */ /* 0x000fe200078e000d */
[----:B------:R-:W-:Y:S01]  /*13050*/  @!P0 IADD3 R16, PT, PT, -R16, RZ, RZ ;  /* 0x000000ff10108210 */ /* 0x000fe20007ffe1ff */
[----:B------:R-:W-:Y:S01]  /*13060*/  @!P2 IMAD.IADD R10, R10, 0x1, -R2 ;  /* 0x000000010a0aa824 */ /* 0x000fe200078e0a02 */
[----:B------:R-:W-:Y:S01]  /*13070*/  ISETP.GE.AND P0, PT, R11, RZ, PT ;  /* 0x000000ff0b00720c */ /* 0x000fe20003f06270 */
[----:B------:R-:W-:-:S02]  /*13080*/  IMAD.HI.U32 R11, R9, R6, RZ ;  /* 0x00000006090b7227 */ /* 0x000fc400078e00ff */
[----:B------:R-:W-:Y:S01]  /*13090*/  STL [R1+0x350], R16 ;  /* 0x0003501001007387 */ /* 0x000fe20000100800 */
[----:B------:R-:W-:Y:S01]  /*130a0*/  ISETP.GT.U32.AND P2, PT, R2, R10, PT ;  /* 0x0000000a0200720c */ /* 0x000fe20003f44070 */
[----:B-1----:R-:W-:Y:S02]  /*130b0*/  IMAD.MOV.U32 R12, RZ, RZ, R3 ;  /* 0x000000ffff0c7224 */ /* 0x002fe400078e0003 */
[----:B------:R-:W-:Y:S02]  /*130c0*/  VIADD R3, R0, 0x17d ;  /* 0x0000017d00037836 */ /* 0x000fe40000000000 */
[----:B------:R-:W-:Y:S01]  /*130d0*/  @!P5 IMAD.MOV R12, RZ, RZ, -R12 ;  /* 0x000000ffff0cd224 */ /* 0x000fe200078e0a0c */
[C---:B------:R-:W-:Y:S01]  /*130e0*/  ISETP.GT.U32.AND P5, PT, R2.reuse, R5, PT ;  /* 0x000000050200720c */ /* 0x040fe20003fa4070 */
[----:B------:R-:W-:Y:S01]  /*130f0*/  IMAD.MOV R11, RZ, RZ, -R11 ;  /* 0x000000ffff0b7224 */ /* 0x000fe200078e0a0b */
[----:B------:R-:W-:Y:S01]  /*13100*/  IABS R13, R3 ;  /* 0x00000003000d7213 */ /* 0x000fe20000000000 */
[----:B------:R-:W-:Y:S01]  /*13110*/  @!P4 IMAD.IADD R7, R7, 0x1, -R2 ;  /* 0x000000010707c824 */ /* 0x000fe200078e0a02 */
[----:B------:R1:W-:Y:S01]  /*13120*/  STL [R1+0x348], R12 ;  /* 0x0003480c01007387 */ /* 0x0003e20000100800 */
[----:B------:R-:W-:Y:S01]  /*13130*/  IMAD R11, R2, R11, R6 ;  /* 0x0000000b020b7224 */ /* 0x000fe200078e0206 */
[----:B------:R-:W-:Y:S01]  /*13140*/  ISETP.GE.AND P4, PT, R3, RZ, PT ;  /* 0x000000ff0300720c */ /* 0x000fe20003f86270 */
[----:B------:R-:W-:Y:S01]  /*13150*/  IMAD.HI.U32 R14, R9, R13, RZ ;  /* 0x0000000d090e7227 */ /* 0x000fe200078e00ff */
[----:B------:R-:W-:-:S03]  /*13160*/  @!P2 IADD3 R10, PT, PT, R10, -R2, RZ ;  /* 0x800000020a0aa210 */ /* 0x000fc60007ffe0ff */
[----:B------:R-:W-:Y:S02]  /*13170*/  VIADD R4, R0, 0x17e ;  /* 0x0000017e00047836 */ /* 0x000fe40000000000 */
[----:B------:R-:W-:Y:S02]  /*13180*/  IMAD.MOV R14, RZ, RZ, -R14 ;  /* 0x000000ffff0e7224 */ /* 0x000fe400078e0a0e */
[----:B-1----:R-:W-:Y:S01]  /*13190*/  IMAD.MOV.U32 R12, RZ, RZ, R7 ;  /* 0x000000ffff0c7224 */ /* 0x002fe200078e0007 */
[----:B------:R-:W-:Y:S01]  /*131a0*/  IABS R6, R4 ;  /* 0x0000000400067213 */ /* 0x000fe20000000000 */
[----:B------:R-:W-:Y:S01]  /*131b0*/  @!P5 IMAD.IADD R5, R5, 0x1, -R2 ;  /* 0x000000010505d824 */ /* 0x000fe200078e0a02 */
[----:B------:R-:W-:Y:S01]  /*131c0*/  ISETP.GE.AND P2, PT, R4, RZ, PT ;  /* 0x000000ff0400720c */ /* 0x000fe20003f46270 */
[----:B------:R-:W-:Y:S01]  /*131d0*/  @!P3 IMAD.MOV R12, RZ, RZ, -R12 ;  /* 0x000000ffff0cb224 */ /* 0x000fe200078e0a0c */
[C---:B------:R-:W-:Y:S01]  /*131e0*/  ISETP.GT.U32.AND P3, PT, R2.reuse, R11, PT ;  /* 0x0000000b0200720c */ /* 0x040fe20003f64070 */
[C---:B------:R-:W-:Y:S01]  /*131f0*/  IMAD R13, R2.reuse, R14, R13 ;  /* 0x0000000e020d7224 */ /* 0x040fe200078e020d */
[----:B------:R-:W-:Y:S01]  /*13200*/  ISETP.GT.U32.AND P5, PT, R2, R5, PT ;  /* 0x000000050200720c */ /* 0x000fe20003fa4070 */
[----:B------:R-:W-:Y:S01]  /*13210*/  VIADD R3, R0, 0x17f ;  /* 0x0000017f00037836 */ /* 0x000fe20000000000 */
[----:B------:R1:W-:Y:S01]  /*13220*/  STL [R1+0x344], R12 ;  /* 0x0003440c01007387 */ /* 0x0003e20000100800 */
[----:B------:R-:W-:-:S03]  /*13230*/  IMAD.HI.U32 R7, R9, R6, RZ ;  /* 0x0000000609077227 */ /* 0x000fc600078e00ff */
[----:B------:R-:W-:Y:S01]  /*13240*/  IABS R4, R3 ;  /* 0x0000000300047213 */ /* 0x000fe20000000000 */
[----:B------:R-:W-:Y:S02]  /*13250*/  IMAD.MOV R7, RZ, RZ, -R7 ;  /* 0x000000ffff077224 */ /* 0x000fe400078e0a07 */
[----:B------:R-:W-:Y:S02]  /*13260*/  VIADD R14, R0, 0x180 ;  /* 0x00000180000e7836 */ /* 0x000fe40000000000 */
[----:B------:R-:W-:Y:S02]  /*13270*/  @!P3 IMAD.IADD R11, R11, 0x1, -R2 ;  /* 0x000000010b0bb824 */ /* 0x000fe400078e0a02 */
[----:B-1----:R-:W-:Y:S02]  /*13280*/  IMAD.MOV.U32 R12, RZ, RZ, R10 ;  /* 0x000000ffff0c7224 */ /* 0x002fe400078e000a */
[C---:B------:R-:W-:Y:S01]  /*13290*/  IMAD R6, R2.reuse, R7, R6 ;  /* 0x0000000702067224 */ /* 0x040fe200078e0206 */
[C---:B------:R-:W-:Y:S01]  /*132a0*/  ISETP.GT.U32.AND P3, PT, R2.reuse, R11, PT ;  /* 0x0000000b0200720c */ /* 0x040fe20003f64070 */
[----:B------:R-:W-:Y:S01]  /*132b0*/  @!P6 IMAD.MOV R12, RZ, RZ, -R12 ;  /* 0x000000ffff0ce224 */ /* 0x000fe200078e0a0c */
[----:B------:R-:W-:Y:S01]  /*132c0*/  ISETP.GT.U32.AND P6, PT, R2, R13, PT ;  /* 0x0000000d0200720c */ /* 0x000fe20003fc4070 */
[----:B------:R-:W-:-:S03]  /*132d0*/  IMAD.HI.U32 R7, R9, R4, RZ ;  /* 0x0000000409077227 */ /* 0x000fc600078e00ff */
[----:B------:R1:W-:Y:S01]  /*132e0*/  STL [R1+0x24c], R12 ;  /* 0x00024c0c01007387 */ /* 0x0003e20000100800 */
[----:B------:R-:W-:Y:S02]  /*132f0*/  IMAD.MOV R7, RZ, RZ, -R7 ;  /* 0x000000ffff077224 */ /* 0x000fe400078e0a07 */
[----:B------:R-:W-:Y:S01]  /*13300*/  @!P5 IMAD.IADD R5, R5, 0x1, -R2 ;  /* 0x000000010505d824 */ /* 0x000fe200078e0a02 */
[----:B------:R-:W-:Y:S01]  /*13310*/  ISETP.GE.AND P5, PT, R3, RZ, PT ;  /* 0x000000ff0300720c */ /* 0x000fe20003fa6270 */
[----:B------:R-:W-:Y:S01]  /*13320*/  IMAD R4, R2, R7, R4 ;  /* 0x0000000702047224 */ /* 0x000fe200078e0204 */
[----:B------:R-:W-:Y:S01]  /*13330*/  IABS R3, R14 ;  /* 0x0000000e00037213 */ /* 0x000fe20000000000 */
[--C-:B------:R-:W-:Y:S01]  /*13340*/  @!P3 IMAD.IADD R11, R11, 0x1, -R2.reuse ;  /* 0x000000010b0bb824 */ /* 0x100fe200078e0a02 */
[----:B------:R-:W-:Y:S01]  /*13350*/  IADD3 R7, PT, PT, R0, 0x182, RZ ;  /* 0x0000018200077810 */ /* 0x000fe20007ffe0ff */
[----:B------:R-:W-:Y:S01]  /*13360*/  @!P6 IMAD.IADD R13, R13, 0x1, -R2 ;  /* 0x000000010d0de824 */ /* 0x000fe200078e0a02 */
[----:B------:R-:W-:Y:S01]  /*13370*/  ISETP.GT.U32.AND P3, PT, R2, R4, PT ;  /* 0x000000040200720c */ /* 0x000fe20003f64070 */
[----:B------:R-:W-:Y:S01]  /*13380*/  IMAD.HI.U32 R15, R9, R3, RZ ;  /* 0x00000003090f7227 */ /* 0x000fe200078e00ff */
[----:B------:R-:W-:-:S02]  /*13390*/  IABS R17, R7 ;  /* 0x0000000700117213 */ /* 0x000fc40000000000 */
[C---:B------:R-:W-:Y:S01]  /*133a0*/  ISETP.GT.U32.AND P6, PT, R2.reuse, R13, PT ;  /* 0x0000000d0200720c */ /* 0x040fe20003fc4070 */
[----:B------:R-:W-:Y:S02]  /*133b0*/  IMAD.MOV R15, RZ, RZ, -R15 ;  /* 0x000000ffff0f7224 */ /* 0x000fe400078e0a0f */
[----:B------:R-:W-:Y:S02]  /*133c0*/  IMAD.MOV.U32 R10, RZ, RZ, R5 ;  /* 0x000000ffff0a7224 */ /* 0x000fe400078e0005 */
[----:B------:R-:W-:Y:S02]  /*133d0*/  IMAD R3, R2, R15, R3 ;  /* 0x0000000f02037224 */ /* 0x000fe400078e0203 */
[----:B-1----:R-:W-:Y:S02]  /*133e0*/  IMAD.MOV.U32 R12, RZ, RZ, R11 ;  /* 0x000000ffff0c7224 */ /* 0x002fe400078e000b */
[----:B------:R-:W-:Y:S02]  /*133f0*/  @!P3 IMAD.IADD R4, R4, 0x1, -R2 ;  /* 0x000000010404b824 */ /* 0x000fe400078e0a02 */
[----:B------:R-:W-:Y:S01]  /*13400*/  @!P1 IMAD.MOV R10, RZ, RZ, -R10 ;  /* 0x000000ffff0a9224 */ /* 0x000fe200078e0a0a */
[C---:B------:R-:W-:Y:S01]  /*13410*/  ISETP.GT.U32.AND P1, PT, R2.reuse, R6, PT ;  /* 0x000000060200720c */ /* 0x040fe20003f24070 */
[----:B------:R-:W-:Y:S01]  /*13420*/  @!P6 IMAD.IADD R13, R13, 0x1, -R2 ;  /* 0x000000010d0de824 */ /* 0x000fe200078e0a02 */
[----:B------:R-:W-:Y:S01]  /*13430*/  ISETP.GT.U32.AND P6, PT, R2, R3, PT ;  /* 0x000000030200720c */ /* 0x000fe20003fc4070 */
[----:B------:R-:W-:Y:S01]  /*13440*/  VIADD R5, R0, 0x181 ;  /* 0x0000018100057836 */ /* 0x000fe20000000000 */
[----:B------:R-:W-:Y:S01]  /*13450*/  ISETP.GT.U32.AND P3, PT, R2, R4, PT ;  /* 0x000000040200720c */ /* 0x000fe20003f64070 */
[----:B------:R-:W-:Y:S01]  /*13460*/  @!P0 IMAD.MOV R12, RZ, RZ, -R12 ;  /* 0x000000ffff0c8224 */ /* 0x000fe200078e0a0c */
[----:B------:R1:W-:Y:S01]  /*13470*/  STL [R1+0x238], R10 ;  /* 0x0002380a01007387 */ /* 0x0003e20000100800 */
[----:B------:R-:W-:Y:S01]  /*13480*/  ISETP.GE.AND P0, PT, R14, RZ, PT ;  /* 0x000000ff0e00720c */ /* 0x000fe20003f06270 */
[----:B------:R-:W-:-:S02]  /*13490*/  VIADD R16, R0, 0x186 ;  /* 0x0000018600107836 */ /* 0x000fc40000000000 */
[----:B------:R2:W-:Y:S01]  /*134a0*/  STL [R1+0x234], R12 ;  /* 0x0002340c01007387 */ /* 0x0005e20000100800 */
[----:B------:R-:W-:Y:S02]  /*134b0*/  VIADD R20, R0, 0x195 ;  /* 0x0000019500147836 */ /* 0x000fe40000000000 */
[--C-:B------:R-:W-:Y:S01]  /*134c0*/  @!P1 IMAD.IADD R6, R6, 0x1, -R2.reuse ;  /* 0x0000000106069824 */ /* 0x100fe200078e0a02 */
[----:B------:R-:W-:Y:S01]  /*134d0*/  IABS R43, R16 ;  /* 0x00000010002b7213 */ /* 0x000fe20000000000 */
[--C-:B------:R-:W-:Y:S01]  /*134e0*/  @!P6 IMAD.IADD R3, R3, 0x1, -R2.reuse ;  /* 0x000000010303e824 */ /* 0x100fe200078e0a02 */
[----:B-1----:R-:W-:Y:S01]  /*134f0*/  IABS R10, R5 ;  /* 0x00000005000a7213 */ /* 0x002fe20000000000 */
[----:B------:R-:W-:Y:S01]  /*13500*/  @!P3 IMAD.IADD R4, R4, 0x1, -R2 ;  /* 0x000000010404b824 */ /* 0x000fe200078e0a02 */
[----:B------:R-:W-:Y:S01]  /*13510*/  ISETP.GT.U32.AND P1, PT, R2, R6, PT ;  /* 0x000000060200720c */ /* 0x000fe20003f24070 */
[----:B------:R-:W-:Y:S01]  /*13520*/  VIADD R49, R0, 0x19a ;  /* 0x0000019a00317836 */ /* 0x000fe20000000000 */
[----:B------:R-:W-:Y:S01]  /*13530*/  ISETP.GT.U32.AND P6, PT, R2, R3, PT ;  /* 0x000000030200720c */ /* 0x000fe20003fc4070 */
[----:B--2---:R-:W-:Y:S01]  /*13540*/  IMAD.MOV.U32 R12, RZ, RZ, R13 ;  /* 0x000000ffff0c7224 */ /* 0x004fe200078e000d */
[----:B------:R-:W-:Y:S01]  /*13550*/  ISETP.GE.AND P3, PT, R48, RZ, PT ;  /* 0x000000ff3000720c */ /* 0x000fe20003f66270 */
[----:B------:R-:W-:Y:S01]  /*13560*/  IMAD.HI.U32 R11, R9, R10, RZ ;  /* 0x0000000a090b7227 */ /* 0x000fe200078e00ff */
[----:B------:R-:W-:-:S03]  /*13570*/  IABS R48, R48 ;  /* 0x0000003000307213 */ /* 0x000fc60000000000 */
[----:B------:R-:W-:Y:S01]  /*13580*/  @!P4 IMAD.MOV R12, RZ, RZ, -R12 ;  /* 0x000000ffff0cc224 */ /* 0x000fe200078e0a0c */
[----:B------:R-:W-:Y:S01]  /*13590*/  ISETP.GE.AND P4, PT, R5, RZ, PT ;  /* 0x000000ff0500720c */ /* 0x000fe20003f86270 */
[----:B------:R-:W-:Y:S02]  /*135a0*/  IMAD.MOV R11, RZ, RZ, -R11 ;  /* 0x000000ffff0b7224 */ /* 0x000fe400078e0a0b */
[----:B------:R-:W-:Y:S01]  /*135b0*/  IMAD.HI.U32 R13, R9, R17, RZ ;  /* 0x00000011090d7227 */ /* 0x000fe200078e00ff */
[----:B------:R1:W-:Y:S01]  /*135c0*/  STL [R1+0x230], R12 ;  /* 0x0002300c01007387 */ /* 0x0003e20000100800 */
[----:B------:R-:W-:Y:S02]  /*135d0*/  @!P1 IADD3 R6, PT, PT, R6, -R2, RZ ;  /* 0x8000000206069210 */ /* 0x000fe40007ffe0ff */
[----:B------:R-:W-:Y:S01]  /*135e0*/  IMAD R5, R2, R11, R10 ;  /* 0x0000000b02057224 */ /* 0x000fe200078e020a */
[----:B------:R-:W-:Y:S01]  /*135f0*/  ISETP.GE.AND P1, PT, R7, RZ, PT ;  /* 0x000000ff0700720c */ /* 0x000fe20003f26270 */
[----:B------:R-:W-:Y:S01]  /*13600*/  IMAD.MOV R13, RZ, RZ, -R13 ;  /* 0x000000ffff0d7224 */ /* 0x000fe200078e0a0d */
[----:B------:R-:W-:Y:S01]  /*13610*/  IABS R11, R31 ;  /* 0x0000001f000b7213 */ /* 0x000fe20000000000 */
[----:B------:R-:W-:Y:S01]  /*13620*/  @!P6 IMAD.IADD R3, R3, 0x1, -R2 ;  /* 0x000000010303e824 */ /* 0x000fe200078e0a02 */
[----:B------:R-:W-:Y:S01]  /*13630*/  ISETP.GE.AND P6, PT, R44, RZ, PT ;  /* 0x000000ff2c00720c */ /* 0x000fe20003fc6270 */
[----:B------:R-:W-:Y:S01]  /*13640*/  IMAD R17, R2, R13, R17 ;  /* 0x0000000d02117224 */ /* 0x000fe200078e0211 */
[----:B------:R-:W-:Y:S01]  /*13650*/  IABS R44, R44 ;  /* 0x0000002c002c7213 */ /* 0x000fe20000000000 */
[----:B-1----:R-:W-:Y:S01]  /*13660*/  IMAD.MOV.U32 R12, RZ, RZ, R4 ;  /* 0x000000ffff0c7224 */ /* 0x002fe200078e0004 */
[----:B------:R-:W-:Y:S01]  /*13670*/  IABS R10, R27 ;  /* 0x0000001b000a7213 */ /* 0x000fe20000000000 */
[----:B------:R-:W-:-:S02]  /*13680*/  IMAD.MOV.U32 R4, RZ, RZ, R3 ;  /* 0x000000ffff047224 */ /* 0x000fc400078e0003 */
[----:B------:R-:W-:Y:S01]  /*13690*/  @!P5 IMAD.MOV R12, RZ, RZ, -R12 ;  /* 0x000000ffff0cd224 */ /* 0x000fe200078e0a0c */
[C---:B------:R-:W-:Y:S01]  /*136a0*/  ISETP.GT.U32.AND P5, PT, R2.reuse, R5, PT ;  /* 0x000000050200720c */ /* 0x040fe20003fa4070 */
[----:B------:R-:W-:Y:S01]  /*136b0*/  @!P0 IMAD.MOV R4, RZ, RZ, -R4 ;  /* 0x000000ffff048224 */ /* 0x000fe200078e0a04 */
[----:B------:R-:W-:Y:S01]  /*136c0*/  ISETP.GT.U32.AND P0, PT, R2, R17, PT ;  /* 0x000000110200720c */ /* 0x000fe20003f04070 */
[----:B------:R-:W-:Y:S02]  /*136d0*/  IMAD.MOV.U32 R14, RZ, RZ, R6 ;  /* 0x000000ffff0e7224 */ /* 0x000fe400078e0006 */
[----:B------:R-:W-:-:S04]  /*136e0*/  IMAD.HI.U32 R6, R9, R48, RZ ;  /* 0x0000003009067227 */ /* 0x000fc800078e00ff */
[----:B------:R-:W-:Y:S01]  /*136f0*/  @!P2 IMAD.MOV R14, RZ, RZ, -R14 ;  /* 0x000000ffff0ea224 */ /* 0x000fe200078e0a0e */
[----:B------:R-:W-:Y:S01]  /*13700*/  ISETP.GE.AND P2, PT, R45, RZ, PT ;  /* 0x000000ff2d00720c */ /* 0x000fe20003f46270 */
[----:B------:R-:W-:Y:S01]  /*13710*/  IMAD.HI.U32 R3, R9, R44, RZ ;  /* 0x0000002c09037227 */ /* 0x000fe200078e00ff */
[----:B------:R-:W-:Y:S02]  /*13720*/  IABS R45, R45 ;  /* 0x0000002d002d7213 */ /* 0x000fe40000000000 */
[----:B------:R-:W-:Y:S01]  /*13730*/  STL [R1+0x22c], R14 ;  /* 0x00022c0e01007387 */ /* 0x000fe20000100800 */
[--C-:B------:R-:W-:Y:S02]  /*13740*/  @!P5 IMAD.IADD R5, R5, 0x1, -R2.reuse ;  /* 0x000000010505d824 */ /* 0x100fe400078e0a02 */
[----:B------:R-:W-:Y:S01]  /*13750*/  @!P0 IMAD.IADD R17, R17, 0x1, -R2 ;  /* 0x0000000111118824 */ /* 0x000fe200078e0a02 */
[----:B------:R-:W-:Y:S01]  /*13760*/  STL [R1+0x228], R12 ;  /* 0x0002280c01007387 */ /* 0x000fe20000100800 */
[----:B------:R-:W-:Y:S01]  /*13770*/  IMAD.MOV R6, RZ, RZ, -R6 ;  /* 0x000000ffff067224 */ /* 0x000fe200078e0a06 */
[C---:B------:R-:W-:Y:S01]  /*13780*/  ISETP.GT.U32.AND P5, PT, R2.reuse, R5, PT ;  /* 0x000000050200720c */ /* 0x040fe20003fa4070 */
[----:B------:R-:W-:Y:S01]  /*13790*/  IMAD.MOV R3, RZ, RZ, -R3 ;  /* 0x000000ffff037224 */ /* 0x000fe200078e0a03 */
[----:B------:R1:W-:Y:S01]  /*137a0*/  STL [R1+0x224], R4 ;  /* 0x0002240401007387 */ /* 0x0003e20000100800 */
[C---:B------:R-:W-:Y:S01]  /*137b0*/  ISETP.GT.U32.AND P0, PT, R2.reuse, R17, PT ;  /* 0x000000110200720c */ /* 0x040fe20003f04070 */
[----:B------:R-:W-:-:S02]  /*137c0*/  IMAD R48, R2, R6, R48 ;  /* 0x0000000602307224 */ /* 0x000fc400078e0230 */
[----:B------:R-:W-:Y:S02]  /*137d0*/  IMAD R44, R2, R3, R44 ;  /* 0x00000003022c7224 */ /* 0x000fe400078e022c */
[----:B------:R-:W-:-:S04]  /*137e0*/  IMAD.HI.U32 R3, R9, R38, RZ ;  /* 0x0000002609037227 */ /* 0x000fc800078e00ff */
[----:B-1----:R-:W-:Y:S01]  /*137f0*/  IMAD.HI.U32 R4, R9, R45, RZ ;  /* 0x0000002d09047227 */ /* 0x002fe200078e00ff */
[----:B------:R-:W-:-:S03]  /*13800*/  IADD3 R3, PT, PT, -R3, RZ, RZ ;  /* 0x000000ff03037210 */ /* 0x000fc60007ffe1ff */
[----:B------:R-:W-:Y:S02]  /*13810*/  IMAD.MOV R4, RZ, RZ, -R4 ;  /* 0x000000ffff047224 */ /* 0x000fe400078e0a04 */
[--C-:B------:R-:W-:Y:S01]  /*13820*/  @!P5 IMAD.IADD R5, R5, 0x1, -R2.reuse ;  /* 0x000000010505d824 */ /* 0x100fe200078e0a02 */
[C---:B------:R-:W-:Y:S01]  /*13830*/  ISETP.GT.U32.AND P5, PT, R2.reuse, R48, PT ;  /* 0x000000300200720c */ /* 0x040fe20003fa4070 */
[C---:B------:R-:W-:Y:S02]  /*13840*/  IMAD R45, R2.reuse, R4, R45 ;  /* 0x00000004022d7224 */ /* 0x040fe400078e022d */
[----:B------:R-:W-:Y:S02]  /*13850*/  IMAD.MOV.U32 R7, RZ, RZ, R5 ;  /* 0x000000ffff077224 */ /* 0x000fe400078e0005 */
[----:B------:R-:W-:Y:S01]  /*13860*/  @!P0 IMAD.IADD R17, R17, 0x1, -R2 ;  /* 0x0000000111118824 */ /* 0x000fe200078e0a02 */
[C---:B------:R-:W-:Y:S01]  /*13870*/  ISETP.GT.U32.AND P0, PT, R2.reuse, R44, PT ;  /* 0x0000002c0200720c */ /* 0x040fe20003f04070 */
[----:B------:R-:W-:Y:S01]  /*13880*/  @!P4 IMAD.MOV R7, RZ, RZ, -R7 ;  /* 0x000000ffff07c224 */ /* 0x000fe200078e0a07 */
[----:B------:R-:W-:Y:S01]  /*13890*/  ISETP.GT.U32.AND P4, PT, R2, R45, PT ;  /* 0x0000002d0200720c */ /* 0x000fe20003f84070 */
[----:B------:R-:W-:-:S03]  /*138a0*/  IMAD.HI.U32 R4, R9, R43, RZ ;  /* 0x0000002b09047227 */ /* 0x000fc600078e00ff */
[----:B------:R1:W-:Y:S01]  /*138b0*/  STL [R1+0x220], R7 ;  /* 0x0002200701007387 */ /* 0x0003e20000100800 */
[----:B------:R-:W-:Y:S02]  /*138c0*/  @!P5 IMAD.IADD R48, R48, 0x1, -R2 ;  /* 0x000000013030d824 */ /* 0x000fe400078e0a02 */
[C---:B------:R-:W-:Y:S02]  /*138d0*/  IMAD R38, R2.reuse, R3, R38 ;  /* 0x0000000302267224 */ /* 0x040fe400078e0226 */
[----:B------:R-:W-:Y:S01]  /*138e0*/  IMAD.HI.U32 R3, R9, R37, RZ ;  /* 0x0000002509037227 */ /* 0x000fe200078e00ff */
[----:B------:R-:W-:-:S03]  /*138f0*/  ISETP.GT.U32.AND P5, PT, R2, R48, PT ;  /* 0x000000300200720c */ /* 0x000fc60003fa4070 */
[--C-:B------:R-:W-:Y:S02]  /*13900*/  @!P4 IMAD.IADD R45, R45, 0x1, -R2.reuse ;  /* 0x000000012d2dc824 */ /* 0x100fe400078e0a02 */
[----:B------:R-:W-:Y:S02]  /*13910*/  @!P0 IMAD.IADD R44, R44, 0x1, -R2 ;  /* 0x000000012c2c8824 */ /* 0x000fe400078e0a02 */
[----:B------:R-:W-:Y:S01]  /*13920*/  IMAD.MOV R4, RZ, RZ, -R4 ;  /* 0x000000ffff047224 */ /* 0x000fe200078e0a04 */
[C---:B------:R-:W-:Y:S01]  /*13930*/  ISETP.GT.U32.AND P4, PT, R2.reuse, R45, PT ;  /* 0x0000002d0200720c */ /* 0x040fe20003f84070 */
[----:B------:R-:W-:Y:S01]  /*13940*/  IMAD.MOV R3, RZ, RZ, -R3 ;  /* 0x000000ffff037224 */ /* 0x000fe200078e0a03 */
[C---:B------:R-:W-:Y:S01]  /*13950*/  ISETP.GT.U32.AND P0, PT, R2.reuse, R44, PT ;  /* 0x0000002c0200720c */ /* 0x040fe20003f04070 */
[C---:B------:R-:W-:Y:S02]  /*13960*/  IMAD R43, R2.reuse, R4, R43 ;  /* 0x00000004022b7224 */ /* 0x040fe400078e022b */
[----:B------:R-:W-:-:S02]  /*13970*/  IMAD R37, R2, R3, R37 ;  /* 0x0000000302257224 */ /* 0x000fc400078e0225 */
[----:B------:R-:W-:Y:S01]  /*13980*/  @!P5 IMAD.IADD R48, R48, 0x1, -R2 ;  /* 0x000000013030d824 */ /* 0x000fe200078e0a02 */
[----:B------:R-:W-:Y:S01]  /*13990*/  ISETP.GT.U32.AND P5, PT, R2, R43, PT ;  /* 0x0000002b0200720c */ /* 0x000fe20003fa4070 */
[----:B------:R-:W-:-:S04]  /*139a0*/  IMAD.HI.U32 R4, R9, R32, RZ ;  /* 0x0000002009047227 */ /* 0x000fc800078e00ff */
[----:B------:R-:W-:Y:S01]  /*139b0*/  @!P4 IADD3 R45, PT, PT, R45, -R2, RZ ;  /* 0x800000022d2dc210 */ /* 0x000fe20007ffe0ff */
[----:B------:R-:W-:Y:S01]  /*139c0*/  IMAD.HI.U32 R5, R9, R40, RZ ;  /* 0x0000002809057227 */ /* 0x000fe200078e00ff */
[----:B------:R-:W-:-:S03]  /*139d0*/  ISETP.GT.U32.AND P4, PT, R2, R38, PT ;  /* 0x000000260200720c */ /* 0x000fc60003f84070 */
[----:B------:R-:W-:Y:S01]  /*139e0*/  @!P0 IMAD.IADD R44, R44, 0x1, -R2 ;  /* 0x000000012c2c8824 */ /* 0x000fe200078e0a02 */
[----:B------:R-:W-:Y:S01]  /*139f0*/  ISETP.GT.U32.AND P0, PT, R2, R37, PT ;  /* 0x000000250200720c */ /* 0x000fe20003f04070 */
[----:B------:R-:W-:-:S04]  /*13a00*/  IMAD.HI.U32 R3, R9, R29, RZ ;  /* 0x0000001d09037227 */ /* 0x000fc800078e00ff */
[----:B------:R-:W-:Y:S02]  /*13a10*/  @!P5 IMAD.IADD R43, R43, 0x1, -R2 ;  /* 0x000000012b2bd824 */ /* 0x000fe400078e0a02 */
[----:B------:R-:W-:Y:S02]  /*13a20*/  IMAD.MOV R4, RZ, RZ, -R4 ;  /* 0x000000ffff047224 */ /* 0x000fe400078e0a04 */
[--C-:B------:R-:W-:Y:S01]  /*13a30*/  @!P4 IMAD.IADD R38, R38, 0x1, -R2.reuse ;  /* 0x000000012626c824 */ /* 0x100fe200078e0a02 */
[C---:B------:R-:W-:Y:S01]  /*13a40*/  ISETP.GT.U32.AND P5, PT, R2.reuse, R43, PT ;  /* 0x0000002b0200720c */ /* 0x040fe20003fa4070 */
[----:B------:R-:W-:Y:S02]  /*13a50*/  IMAD.MOV R5, RZ, RZ, -R5 ;  /* 0x000000ffff057224 */ /* 0x000fe400078e0a05 */
[----:B------:R-:W-:Y:S01]  /*13a60*/  @!P0 IMAD.IADD R37, R37, 0x1, -R2 ;  /* 0x0000000125258824 */ /* 0x000fe200078e0a02 */
[----:B------:R-:W-:Y:S01]  /*13a70*/  ISETP.GT.U32.AND P4, PT, R2, R38, PT ;  /* 0x000000260200720c */ /* 0x000fe20003f84070 */
[----:B------:R-:W-:-:S02]  /*13a80*/  IMAD.MOV R3, RZ, RZ, -R3 ;  /* 0x000000ffff037224 */ /* 0x000fc400078e0a03 */
[C---:B------:R-:W-:Y:S01]  /*13a90*/  IMAD R32, R2.reuse, R4, R32 ;  /* 0x0000000402207224 */ /* 0x040fe200078e0220 */
[C---:B------:R-:W-:Y:S01]  /*13aa0*/  ISETP.GT.U32.AND P0, PT, R2.reuse, R37, PT ;  /* 0x000000250200720c */ /* 0x040fe20003f04070 */
[C---:B------:R-:W-:Y:S02]  /*13ab0*/  IMAD R40, R2.reuse, R5, R40 ;  /* 0x0000000502287224 */ /* 0x040fe400078e0228 */
[C---:B------:R-:W-:Y:S02]  /*13ac0*/  IMAD R29, R2.reuse, R3, R29 ;  /* 0x00000003021d7224 */ /* 0x040fe400078e021d */
[----:B------:R-:W-:Y:S01]  /*13ad0*/  @!P5 IMAD.IADD R43, R43, 0x1, -R2 ;  /* 0x000000012b2bd824 */ /* 0x000fe200078e0a02 */
[----:B------:R-:W-:Y:S01]  /*13ae0*/  ISETP.GT.U32.AND P5, PT, R2, R40, PT ;  /* 0x000000280200720c */ /* 0x000fe20003fa4070 */
[----:B------:R-:W-:Y:S02]  /*13af0*/  IMAD.HI.U32 R5, R9, R30, RZ ;  /* 0x0000001e09057227 */ /* 0x000fe400078e00ff */
[----:B------:R-:W-:-:S02]  /*13b00*/  @!P4 IADD3 R38, PT, PT, R38, -R2, RZ ;  /* 0x800000022626c210 */ /* 0x000fc40007ffe0ff */
[----:B------:R-:W-:Y:S01]  /*13b10*/  ISETP.GT.U32.AND P4, PT, R2, R32, PT ;  /* 0x000000200200720c */ /* 0x000fe20003f84070 */
[----:B------:R-:W-:-:S04]  /*13b20*/  IMAD.HI.U32 R6, R9, R28, RZ ;  /* 0x0000001c09067227 */ /* 0x000fc800078e00ff */
[----:B------:R-:W-:Y:S01]  /*13b30*/  @!P0 IMAD.IADD R37, R37, 0x1, -R2 ;  /* 0x0000000125258824 */ /* 0x000fe200078e0a02 */
[----:B------:R-:W-:Y:S01]  /*13b40*/  ISETP.GT.U32.AND P0, PT, R2, R29, PT ;  /* 0x0000001d0200720c */ /* 0x000fe20003f04070 */
[----:B------:R-:W-:-:S04]  /*13b50*/  IMAD.HI.U32 R4, R9, R23, RZ ;  /* 0x0000001709047227 */ /* 0x000fc800078e00ff */
[--C-:B------:R-:W-:Y:S02]  /*13b60*/  @!P5 IMAD.IADD R40, R40, 0x1, -R2.reuse ;  /* 0x000000012828d824 */ /* 0x100fe400078e0a02 */
[----:B------:R-:W-:Y:S02]  /*13b70*/  @!P4 IMAD.IADD R32, R32, 0x1, -R2 ;  /* 0x000000012020c824 */ /* 0x000fe400078e0a02 */
[----:B------:R-:W-:Y:S01]  /*13b80*/  IMAD.MOV R5, RZ, RZ, -R5 ;  /* 0x000000ffff057224 */ /* 0x000fe200078e0a05 */
[C---:B------:R-:W-:Y:S01]  /*13b90*/  ISETP.GT.U32.AND P5, PT, R2.reuse, R40, PT ;  /* 0x000000280200720c */ /* 0x040fe20003fa4070 */
[----:B------:R-:W-:Y:S01]  /*13ba0*/  IMAD.MOV R6, RZ, RZ, -R6 ;  /* 0x000000ffff067224 */ /* 0x000fe200078e0a06 */
[----:B------:R-:W-:Y:S01]  /*13bb0*/  ISETP.GT.U32.AND P4, PT, R2, R32, PT ;  /* 0x000000200200720c */ /* 0x000fe20003f84070 */
[----:B------:R-:W-:Y:S02]  /*13bc0*/  @!P0 IMAD.IADD R29, R29, 0x1, -R2 ;  /* 0x000000011d1d8824 */ /* 0x000fe400078e0a02 */
[----:B------:R-:W-:-:S02]  /*13bd0*/  IMAD.MOV R4, RZ, RZ, -R4 ;  /* 0x000000ffff047224 */ /* 0x000fc400078e0a04 */
[C---:B------:R-:W-:Y:S01]  /*13be0*/  IMAD R30, R2.reuse, R5, R30 ;  /* 0x00000005021e7224 */ /* 0x040fe200078e021e */
[C---:B------:R-:W-:Y:S01]  /*13bf0*/  ISETP.GT.U32.AND P0, PT, R2.reuse, R29, PT ;  /* 0x0000001d0200720c */ /* 0x040fe20003f04070 */
[C---:B------:R-:W-:Y:S01]  /*13c00*/  IMAD R28, R2.reuse, R6, R28 ;  /* 0x00000006021c7224 */ /* 0x040fe200078e021c */
[----:B------:R-:W-:Y:S01]  /*13c10*/  IABS R5, R24 ;  /* 0x0000001800057213 */ /* 0x000fe20000000000 */
[----:B------:R-:W-:Y:S01]  /*13c20*/  IMAD R23, R2, R4, R23 ;  /* 0x0000000402177224 */ /* 0x000fe200078e0217 */
[----:B------:R-:W-:Y:S01]  /*13c30*/  IABS R4, R22 ;  /* 0x0000001600047213 */ /* 0x000fe20000000000 */
[--C-:B------:R-:W-:Y:S01]  /*13c40*/  @!P5 IMAD.IADD R40, R40, 0x1, -R2.reuse ;  /* 0x000000012828d824 */ /* 0x100fe200078e0a02 */
[----:B------:R-:W-:Y:S01]  /*13c50*/  ISETP.GT.U32.AND P5, PT, R2, R28, PT ;  /* 0x0000001c0200720c */ /* 0x000fe20003fa4070 */
[----:B------:R-:W-:Y:S01]  /*13c60*/  @!P4 IMAD.IADD R32, R32, 0x1, -R2 ;  /* 0x000000012020c824 */ /* 0x000fe200078e0a02 */
[----:B------:R-:W-:Y:S01]  /*13c70*/  ISETP.GT.U32.AND P4, PT, R2, R30, PT ;  /* 0x0000001e0200720c */ /* 0x000fe20003f84070 */
[----:B------:R-:W-:-:S04]  /*13c80*/  IMAD.HI.U32 R13, R9, R11, RZ ;  /* 0x0000000b090d7227 */ /* 0x000fc800078e00ff */
[----:B------:R-:W-:Y:S01]  /*13c90*/  @!P0 IMAD.IADD R29, R29, 0x1, -R2 ;  /* 0x000000011d1d8824 */ /* 0x000fe200078e0a02 */
[----:B------:R-:W-:Y:S01]  /*13ca0*/  ISETP.GT.U32.AND P0, PT, R2, R23, PT ;  /* 0x000000170200720c */ /* 0x000fe20003f04070 */
[----:B------:R-:W-:-:S04]  /*13cb0*/  IMAD.HI.U32 R3, R9, R21, RZ ;  /* 0x0000001509037227 */ /* 0x000fc800078e00ff */
[--C-:B------:R-:W-:Y:S02]  /*13cc0*/  @!P5 IMAD.IADD R28, R28, 0x1, -R2.reuse ;  /* 0x000000011c1cd824 */ /* 0x100fe400078e0a02 */
[--C-:B------:R-:W-:Y:S02]  /*13cd0*/  @!P4 IMAD.IADD R30, R30, 0x1, -R2.reuse ;  /* 0x000000011e1ec824 */ /* 0x100fe400078e0a02 */
[----:B-1----:R-:W-:Y:S01]  /*13ce0*/  IMAD.HI.U32 R7, R9, R10, RZ ;  /* 0x0000000a09077227 */ /* 0x002fe200078e00ff */
[C---:B------:R-:W-:Y:S02]  /*13cf0*/  ISETP.GT.U32.AND P5, PT, R2.reuse, R28, PT ;  /* 0x0000001c0200720c */ /* 0x040fe40003fa4070 */
[----:B------:R-:W-:Y:S01]  /*13d00*/  ISETP.GT.U32.AND P4, PT, R2, R30, PT ;  /* 0x0000001e0200720c */ /* 0x000fe20003f84070 */
[----:B------:R-:W-:Y:S02]  /*13d10*/  @!P0 IMAD.IADD R23, R23, 0x1, -R2 ;  /* 0x0000000117178824 */ /* 0x000fe400078e0a02 */
[----:B------:R-:W-:-:S02]  /*13d20*/  IMAD.MOV R13, RZ, RZ, -R13 ;  /* 0x000000ffff0d7224 */ /* 0x000fc400078e0a0d */
[----:B------:R-:W-:Y:S01]  /*13d30*/  IMAD.MOV R3, RZ, RZ, -R3 ;  /* 0x000000ffff037224 */ /* 0x000fe200078e0a03 */
[C---:B------:R-:W-:Y:S01]  /*13d40*/  ISETP.GT.U32.AND P0, PT, R2.reuse, R23, PT ;  /* 0x000000170200720c */ /* 0x040fe20003f04070 */
[----:B------:R-:W-:Y:S02]  /*13d50*/  IMAD.MOV R7, RZ, RZ, -R7 ;  /* 0x000000ffff077224 */ /* 0x000fe400078e0a07 */
[C---:B------:R-:W-:Y:S01]  /*13d60*/  IMAD R11, R2.reuse, R13, R11 ;  /* 0x0000000d020b7224 */ /* 0x040fe200078e020b */
[----:B------:R-:W-:Y:S01]  /*13d70*/  IABS R13, R20 ;  /* 0x00000014000d7213 */ /* 0x000fe20000000000 */
[----:B------:R-:W-:Y:S01]  /*13d80*/  IMAD R21, R2, R3, R21 ;  /* 0x0000000302157224 */ /* 0x000fe200078e0215 */
[----:B------:R-:W-:Y:S01]  /*13d90*/  @!P5 IADD3 R28, PT, PT, R28, -R2, RZ ;  /* 0x800000021c1cd210 */ /* 0x000fe20007ffe0ff */
[----:B------:R-:W-:Y:S01]  /*13da0*/  IMAD R10, R2, R7, R10 ;  /* 0x00000007020a7224 */ /* 0x000fe200078e020a */
[----:B------:R-:W-:Y:S01]  /*13db0*/  IABS R7, R25 ;  /* 0x0000001900077213 */ /* 0x000fe20000000000 */
[----:B------:R-:W-:Y:S01]  /*13dc0*/  @!P4 IMAD.IADD R30, R30, 0x1, -R2 ;  /* 0x000000011e1ec824 */ /* 0x000fe200078e0a02 */
[C---:B------:R-:W-:Y:S01]  /*13dd0*/  ISETP.GT.U32.AND P4, PT, R2.reuse, R11, PT ;  /* 0x0000000b0200720c */ /* 0x040fe20003f84070 */
[----:B------:R-:W-:Y:S01]  /*13de0*/  IMAD.HI.U32 R3, R9, R4, RZ ;  /* 0x0000000409037227 */ /* 0x000fe200078e00ff */
[----:B------:R-:W-:-:S03]  /*13df0*/  ISETP.GT.U32.AND P5, PT, R2, R21, PT ;  /* 0x000000150200720c */ /* 0x000fc60003fa4070 */
[----:B------:R-:W-:Y:S01]  /*13e00*/  @!P0 IMAD.IADD R23, R23, 0x1, -R2 ;  /* 0x0000000117178824 */ /* 0x000fe200078e0a02 */
[----:B------:R-:W-:Y:S01]  /*13e10*/  ISETP.GT.U32.AND P0, PT, R2, R10, PT ;  /* 0x0000000a0200720c */ /* 0x000fe20003f04070 */
[----:B------:R-:W-:Y:S02]  /*13e20*/  IMAD.MOV R3, RZ, RZ, -R3 ;  /* 0x000000ffff037224 */ /* 0x000fe400078e0a03 */
[----:B------:R-:W-:Y:S02]  /*13e30*/  VIADD R14, R0, 0x194 ;  /* 0x00000194000e7836 */ /* 0x000fe40000000000 */
[----:B------:R-:W-:Y:S02]  /*13e40*/  IMAD R4, R2, R3, R4 ;  /* 0x0000000302047224 */ /* 0x000fe400078e0204 */
[--C-:B------:R-:W-:Y:S01]  /*13e50*/  @!P4 IMAD.IADD R11, R11, 0x1, -R2.reuse ;  /* 0x000000010b0bc824 */ /* 0x100fe200078e0a02 */
[----:B------:R-:W-:Y:S01]  /*13e60*/  IABS R3, R14 ;  /* 0x0000000e00037213 */ /* 0x000fe20000000000 */
[----:B------:R-:W-:-:S02]  /*13e70*/  @!P5 IMAD.IADD R21, R21, 0x1, -R2 ;  /* 0x000000011515d824 */ /* 0x000fc400078e0a02 */
[C---:B------:R-:W-:Y:S01]  /*13e80*/  IMAD.HI.U32 R6, R9.reuse, R5, RZ ;  /* 0x0000000509067227 */ /* 0x040fe200078e00ff */
[C---:B------:R-:W-:Y:S02]  /*13e90*/  ISETP.GT.U32.AND P4, PT, R2.reuse, R11, PT ;  /* 0x0000000b0200720c */ /* 0x040fe40003f84070 */
[----:B------:R-:W-:Y:S01]  /*13ea0*/  ISETP.GT.U32.AND P5, PT, R2, R21, PT ;  /* 0x000000150200720c */ /* 0x000fe20003fa4070 */
[----:B------:R-:W-:Y:S02]  /*13eb0*/  @!P0 IMAD.IADD R10, R10, 0x1, -R2 ;  /* 0x000000010a0a8824 */ /* 0x000fe400078e0a02 */
[----:B------:R-:W-:-:S03]  /*13ec0*/  IMAD.HI.U32 R15, R9, R3, RZ ;  /* 0x00000003090f7227 */ /* 0x000fc600078e00ff */
[C---:B------:R-:W-:Y:S01]  /*13ed0*/  ISETP.GT.U32.AND P0, PT, R2.reuse, R10, PT ;  /* 0x0000000a0200720c */ /* 0x040fe20003f04070 */
[----:B------:R-:W-:Y:S02]  /*13ee0*/  IMAD.MOV R6, RZ, RZ, -R6 ;  /* 0x000000ffff067224 */ /* 0x000fe400078e0a06 */
[----:B------:R-:W-:Y:S02]  /*13ef0*/  IMAD.MOV R15, RZ, RZ, -R15 ;  /* 0x000000ffff0f7224 */ /* 0x000fe400078e0a0f */
[C---:B------:R-:W-:Y:S01]  /*13f00*/  IMAD R5, R2.reuse, R6, R5 ;  /* 0x0000000602057224 */ /* 0x040fe200078e0205 */
[----:B------:R-:W-:Y:S01]  /*13f10*/  IABS R6, R26 ;  /* 0x0000001a00067213 */ /* 0x000fe20000000000 */
[C---:B------:R-:W-:Y:S01]  /*13f20*/  IMAD R3, R2.reuse, R15, R3 ;  /* 0x0000000f02037224 */ /* 0x040fe200078e0203 */
[----:B------:R-:W-:Y:S01]  /*13f30*/  @!P5 IADD3 R21, PT, PT, R21, -R2, RZ ;  /* 0x800000021515d210 */ /* 0x000fe20007ffe0ff */
[----:B------:R-:W-:Y:S01]  /*13f40*/  @!P4 IMAD.IADD R11, R11, 0x1, -R2 ;  /* 0x000000010b0bc824 */ /* 0x000fe200078e0a02 */
[C---:B------:R-:W-:Y:S01]  /*13f50*/  ISETP.GT.U32.AND P4, PT, R2.reuse, R4, PT ;  /* 0x000000040200720c */ /* 0x040fe20003f84070 */
[----:B------:R-:W-:Y:S01]  /*13f60*/  IMAD.HI.U32 R18, R9, R7, RZ ;  /* 0x0000000709127227 */ /* 0x000fe200078e00ff */
[----:B------:R-:W-:-:S03]  /*13f70*/  ISETP.GT.U32.AND P5, PT, R2, R5, PT ;  /* 0x000000050200720c */ /* 0x000fc60003fa4070 */
[----:B------:R-:W-:Y:S01]  /*13f80*/  @!P0 IMAD.IADD R10, R10, 0x1, -R2 ;  /* 0x000000010a0a8824 */ /* 0x000fe200078e0a02 */
[----:B------:R-:W-:Y:S01]  /*13f90*/  ISETP.GT.U32.AND P0, PT, R2, R3, PT ;  /* 0x000000030200720c */ /* 0x000fe20003f04070 */
[----:B------:R-:W-:-:S04]  /*13fa0*/  IMAD.HI.U32 R15, R9, R6, RZ ;  /* 0x00000006090f7227 */ /* 0x000fc800078e00ff */
[----:B------:R-:W-:Y:S02]  /*13fb0*/  IMAD.MOV R18, RZ, RZ, -R18 ;  /* 0x000000ffff127224 */ /* 0x000fe400078e0a12 */
[----:B------:R-:W-:Y:S02]  /*13fc0*/  @!P4 IMAD.IADD R4, R4, 0x1, -R2 ;  /* 0x000000010404c824 */ /* 0x000fe400078e0a02 */
[----:B------:R-:W-:Y:S02]  /*13fd0*/  IMAD.MOV R15, RZ, RZ, -R15 ;  /* 0x000000ffff0f7224 */ /* 0x000fe400078e0a0f */
[----:B------:R-:W-:Y:S02]  /*13fe0*/  VIADD R12, R0, 0x198 ;  /* 0x00000198000c7836 */ /* 0x000fe40000000000 */
[----:B------:R-:W-:-:S04]  /*13ff0*/  IMAD.HI.U32 R19, R9, R13, RZ ;  /* 0x0000000d09137227 */ /* 0x000fc800078e00ff */
[--C-:B------:R-:W-:Y:S02]  /*14000*/  @!P5 IMAD.IADD R5, R5, 0x1, -R2.reuse ;  /* 0x000000010505d824 */ /* 0x100fe400078e0a02 */
[C---:B------:R-:W-:Y:S02]  /*14010*/  IMAD R7, R2.reuse, R18, R7 ;  /* 0x0000001202077224 */ /* 0x040fe400078e0207 */
[----:B------:R-:W-:Y:S01]  /*14020*/  IMAD.MOV.U32 R18, RZ, RZ, R17 ;  /* 0x000000ffff127224 */ /* 0x000fe200078e0011 */
[C---:B------:R-:W-:Y:S01]  /*14030*/  ISETP.GT.U32.AND P5, PT, R2.reuse, R5, PT ;  /* 0x000000050200720c */ /* 0x040fe20003fa4070 */
[----:B------:R-:W-:Y:S01]  /*14040*/  @!P0 IMAD.IADD R3, R3, 0x1, -R2 ;  /* 0x0000000103038824 */ /* 0x000fe200078e0a02 */
[C---:B------:R-:W-:Y:S01]  /*14050*/  ISETP.GT.U32.AND P0, PT, R2.reuse, R4, PT ;  /* 0x000000040200720c */ /* 0x040fe20003f04070 */
[----:B------:R-:W-:Y:S01]  /*14060*/  IMAD R6, R2, R15, R6 ;  /* 0x0000000f02067224 */ /* 0x000fe200078e0206 */
[----:B------:R-:W-:Y:S01]  /*14070*/  IABS R15, R12 ;  /* 0x0000000c000f7213 */ /* 0x000fe20000000000 */
[----:B------:R-:W-:Y:S01]  /*14080*/  IMAD.MOV R19, RZ, RZ, -R19 ;  /* 0x000000ffff137224 */ /* 0x000fe200078e0a13 */
[----:B------:R-:W-:Y:S01]  /*14090*/  @!P1 IADD3 R18, PT, PT, -R18, RZ, RZ ;  /* 0x000000ff12129210 */ /* 0x000fe20007ffe1ff */
[----:B------:R-:W-:Y:S01]  /*140a0*/  VIADD R50, R0, 0x199 ;  /* 0x0000019900327836 */ /* 0x000fe20000000000 */
[C---:B------:R-:W-:Y:S01]  /*140b0*/  ISETP.GT.U32.AND P1, PT, R2.reuse, R3, PT ;  /* 0x000000030200720c */ /* 0x040fe20003f24070 */
[C---:B------:R-:W-:Y:S01]  /*140c0*/  IMAD R13, R2.reuse, R19, R13 ;  /* 0x00000013020d7224 */ /* 0x040fe200078e020d */
[----:B------:R-:W-:Y:S01]  /*140d0*/  IABS R17, R49 ;  /* 0x0000003100117213 */ /* 0x000fe20000000000 */
[----:B------:R-:W-:Y:S01]  /*140e0*/  IMAD.HI.U32 R19, R9, R15, RZ ;  /* 0x0000000f09137227 */ /* 0x000fe200078e00ff */
[----:B------:R-:W-:Y:S01]  /*140f0*/  IABS R50, R50 ;  /* 0x0000003200327213 */ /* 0x000fe20000000000 */
[----:B------:R1:W-:Y:S01]  /*14100*/  STL [R1+0x210], R18 ;  /* 0x0002101201007387 */ /* 0x0003e20000100800 */
[----:B------:R-:W-:Y:S01]  /*14110*/  ISETP.GT.U32.AND P4, PT, R2, R13, PT ;  /* 0x0000000d0200720c */ /* 0x000fe20003f84070 */
[----:B------:R-:W-:-:S02]  /*14120*/  IMAD.MOV R19, RZ, RZ, -R19 ;  /* 0x000000ffff137224 */ /* 0x000fc400078e0a13 */
[--C-:B------:R-:W-:Y:S01]  /*14130*/  @!P0 IMAD.IADD R4, R4, 0x1, -R2.reuse ;  /* 0x0000000104048824 */ /* 0x100fe200078e0a02 */
[C---:B------:R-:W-:Y:S01]  /*14140*/  ISETP.GT.U32.AND P0, PT, R2.reuse, R6, PT ;  /* 0x000000060200720c */ /* 0x040fe20003f04070 */
[C---:B------:R-:W-:Y:S02]  /*14150*/  IMAD R15, R2.reuse, R19, R15 ;  /* 0x00000013020f7224 */ /* 0x040fe400078e020f */
[--C-:B------:R-:W-:Y:S01]  /*14160*/  @!P5 IMAD.IADD R5, R5, 0x1, -R2.reuse ;  /* 0x000000010505d824 */ /* 0x100fe200078e0a02 */
[C---:B------:R-:W-:Y:S01]  /*14170*/  ISETP.GT.U32.AND P5, PT, R2.reuse, R7, PT ;  /* 0x000000070200720c */ /* 0x040fe20003fa4070 */
[--C-:B------:R-:W-:Y:S01]  /*14180*/  @!P1 IMAD.IADD R3, R3, 0x1, -R2.reuse ;  /* 0x0000000103039824 */ /* 0x100fe200078e0a02 */
[----:B------:R-:W-:Y:S01]  /*14190*/  ISETP.GT.U32.AND P1, PT, R2, R15, PT ;  /* 0x0000000f0200720c */ /* 0x000fe20003f24070 */
[----:B------:R-:W-:Y:S02]  /*141a0*/  VIADD R12, R0, 0x19b ;  /* 0x0000019b000c7836 */ /* 0x000fe40000000000 */
[----:B------:R-:W-:-:S02]  /*141b0*/  @!P4 IMAD.IADD R13, R13, 0x1, -R2 ;  /* 0x000000010d0dc824 */ /* 0x000fc400078e0a02 */
[----:B------:R-:W-:Y:S01]  /*141c0*/  IMAD.HI.U32 R49, R9, R17, RZ ;  /* 0x0000001109317227 */ /* 0x000fe200078e00ff */
[----:B-1----:R-:W-:Y:S02]  /*141d0*/  IABS R18, R12 ;  /* 0x0000000c00127213 */ /* 0x002fe40000000000 */
[----:B------:R-:W-:Y:S01]  /*141e0*/  ISETP.GT.U32.AND P4, PT, R2, R13, PT ;  /* 0x0000000d0200720c */ /* 0x000fe20003f84070 */
[--C-:B------:R-:W-:Y:S02]  /*141f0*/  @!P0 IMAD.IADD R6, R6, 0x1, -R2.reuse ;  /* 0x0000000106068824 */ /* 0x100fe400078e0a02 */
[--C-:B------:R-:W-:Y:S02]  /*14200*/  @!P5 IMAD.IADD R7, R7, 0x1, -R2.reuse ;  /* 0x000000010707d824 */ /* 0x100fe400078e0a02 */
[----:B------:R-:W-:Y:S01]  /*14210*/  @!P1 IMAD.IADD R15, R15, 0x1, -R2 ;  /* 0x000000010f0f9824 */ /* 0x000fe200078e0a02 */
[C---:B------:R-:W-:Y:S01]  /*14220*/  ISETP.GT.U32.AND P0, PT, R2.reuse, R6, PT ;  /* 0x000000060200720c */ /* 0x040fe20003f04070 */
[----:B------:R-:W-:Y:S01]  /*14230*/  IMAD.HI.U32 R51, R9, R50, RZ ;  /* 0x0000003209337227 */ /* 0x000fe200078e00ff */
[----:B------:R-:W-:-:S02]  /*14240*/  ISETP.GT.U32.AND P5, PT, R2, R7, PT ;  /* 0x000000070200720c */ /* 0x000fc40003fa4070 */
[----:B------:R-:W-:Y:S01]  /*14250*/  ISETP.GT.U32.AND P1, PT, R2, R15, PT ;  /* 0x0000000f0200720c */ /* 0x000fe20003f24070 */
[----:B------:R-:W-:Y:S02]  /*14260*/  IMAD.MOV R49, RZ, RZ, -R49 ;  /* 0x000000ffff317224 */ /* 0x000fe400078e0a31 */
[----:B------:R-:W-:-:S04]  /*14270*/  IMAD.HI.U32 R19, R9, R18, RZ ;  /* 0x0000001209137227 */ /* 0x000fc800078e00ff */
[----:B------:R-:W-:Y:S02]  /*14280*/  IMAD.MOV R51, RZ, RZ, -R51 ;  /* 0x000000ffff337224 */ /* 0x000fe400078e0a33 */
[----:B------:R-:W-:Y:S01]  /*14290*/  @!P4 IMAD.IADD R13, R13, 0x1, -R2 ;  /* 0x000000010d0dc824 */ /* 0x000fe200078e0a02 */
[----:B------:R-:W-:Y:S01]  /*142a0*/  ISETP.GE.AND P4, PT, R16, RZ, PT ;  /* 0x000000ff1000720c */ /* 0x000fe20003f86270 */
[C---:B------:R-:W-:Y:S02]  /*142b0*/  IMAD R17, R2.reuse, R49, R17 ;  /* 0x0000003102117224 */ /* 0x040fe400078e0211 */
[----:B------:R-:W-:Y:S02]  /*142c0*/  IMAD.MOV R19, RZ, RZ, -R19 ;  /* 0x000000ffff137224 */ /* 0x000fe400078e0a13 */
[----:B------:R-:W-:Y:S02]  /*142d0*/  IMAD R16, R2, R51, R50 ;  /* 0x0000003302107224 */ /* 0x000fe400078e0232 */
[----:B------:R-:W-:Y:S01]  /*142e0*/  @!P0 IMAD.IADD R6, R6, 0x1, -R2 ;  /* 0x0000000106068824 */ /* 0x000fe200078e0a02 */
[C---:B------:R-:W-:Y:S01]  /*142f0*/  ISETP.GT.U32.AND P0, PT, R2.reuse, R17, PT ;  /* 0x000000110200720c */ /* 0x040fe20003f04070 */
[C---:B------:R-:W-:Y:S01]  /*14300*/  IMAD R18, R2.reuse, R19, R18 ;  /* 0x0000001302127224 */ /* 0x040fe200078e0212 */
[----:B------:R-:W-:Y:S01]  /*14310*/  IABS R19, R77 ;  /* 0x0000004d00137213 */ /* 0x000fe20000000000 */
[--C-:B------:R-:W-:Y:S01]  /*14320*/  @!P5 IMAD.IADD R7, R7, 0x1, -R2.reuse ;  /* 0x000000010707d824 */ /* 0x100fe200078e0a02 */
[C---:B------:R-:W-:Y:S01]  /*14330*/  ISETP.GT.U32.AND P5, PT, R2.reuse, R16, PT ;  /* 0x000000100200720c */ /* 0x040fe20003fa4070 */
[----:B------:R-:W-:Y:S01]  /*14340*/  @!P1 IMAD.IADD R15, R15, 0x1, -R2 ;  /* 0x000000010f0f9824 */ /* 0x000fe200078e0a02 */
[----:B------:R-:W-:Y:S01]  /*14350*/  ISETP.GT.U32.AND P1, PT, R2, R18, PT ;  /* 0x000000120200720c */ /* 0x000fe20003f24070 */
[----:B------:R-:W-:-:S02]  /*14360*/  VIADD R76, R0, 0x19d ;  /* 0x0000019d004c7836 */ /* 0x000fc40000000000 */
[----:B------:R-:W-:Y:S02]  /*14370*/  VIADD R12, R0, 0x19e ;  /* 0x0000019e000c7836 */ /* 0x000fe40000000000 */
[----:B------:R-:W-:Y:S01]  /*14380*/  IMAD.HI.U32 R49, R9, R19, RZ ;  /* 0x0000001309317227 */ /* 0x000fe200078e00ff */
[----:B------:R-:W-:Y:S02]  /*14390*/  IABS R110, R76 ;  /* 0x0000004c006e7213 */ /* 0x000fe40000000000 */
[----:B------:R-:W-:Y:S01]  /*143a0*/  IABS R109, R12 ;  /* 0x0000000c006d7213 */ /* 0x000fe20000000000 */
[--C-:B------:R-:W-:Y:S02]  /*143b0*/  @!P0 IMAD.IADD R17, R17, 0x1, -R2.reuse ;  /* 0x0000000111118824 */ /* 0x100fe400078e0a02 */
[--C-:B------:R-:W-:Y:S02]  /*143c0*/  @!P5 IMAD.IADD R16, R16, 0x1, -R2.reuse ;  /* 0x000000011010d824 */ /* 0x100fe400078e0a02 */
[----:B------:R-:W-:Y:S01]  /*143d0*/  @!P1 IMAD.IADD R18, R18, 0x1, -R2 ;  /* 0x0000000112129824 */ /* 0x000fe200078e0a02 */
[C---:B------:R-:W-:Y:S01]  /*143e0*/  ISETP.GT.U32.AND P0, PT, R2.reuse, R17, PT ;  /* 0x000000110200720c */ /* 0x040fe20003f04070 */
[----:B------:R-:W-:Y:S01]  /*143f0*/  IMAD.HI.U32 R51, R9, R110, RZ ;  /* 0x0000006e09337227 */ /* 0x000fe200078e00ff */
[----:B------:R-:W-:-:S02]  /*14400*/  ISETP.GT.U32.AND P5, PT, R2, R16, PT ;  /* 0x000000100200720c */ /* 0x000fc40003fa4070 */
[----:B------:R-:W-:Y:S01]  /*14410*/  ISETP.GT.U32.AND P1, PT, R2, R18, PT ;  /* 0x000000120200720c */ /* 0x000fe20003f24070 */
[----:B------:R-:W-:-:S04]  /*14420*/  IMAD.HI.U32 R50, R9, R109, RZ ;  /* 0x0000006d09327227 */ /* 0x000fc800078e00ff */
[----:B------:R-:W-:Y:S01]  /*14430*/  IMAD.MOV R51, RZ, RZ, -R51 ;  /* 0x000000ffff337224 */ /* 0x000fe200078e0a33 */
[----:B------:R-:W-:Y:S01]  /*14440*/  IADD3 R50, PT, PT, -R50, RZ, RZ ;  /* 0x000000ff32327210 */ /* 0x000fe20007ffe1ff */
[----:B------:R-:W-:Y:S02]  /*14450*/  IMAD.MOV R49, RZ, RZ, -R49 ;  /* 0x000000ffff317224 */ /* 0x000fe400078e0a31 */
[C---:B------:R-:W-:Y:S02]  /*14460*/  IMAD R110, R2.reuse, R51, R110 ;  /* 0x00000033026e7224 */ /* 0x040fe400078e026e */
[C---:B------:R-:W-:Y:S02]  /*14470*/  IMAD R19, R2.reuse, R49, R19 ;  /* 0x0000003102137224 */ /* 0x040fe400078e0213 */
[----:B------:R-:W-:Y:S01]  /*14480*/  @!P0 IMAD.IADD R17, R17, 0x1, -R2 ;  /* 0x0000000111118824 */ /* 0x000fe200078e0a02 */
[C---:B------:R-:W-:Y:S01]  /*14490*/  ISETP.GT.U32.AND P0, PT, R2.reuse, R110, PT ;  /* 0x0000006e0200720c */ /* 0x040fe20003f04070 */
[----:B------:R-:W-:-:S02]  /*144a0*/  IMAD R109, R2, R50, R109 ;  /* 0x00000032026d7224 */ /* 0x000fc400078e026d */
[--C-:B------:R-:W-:Y:S01]  /*144b0*/  @!P5 IMAD.IADD R16, R16, 0x1, -R2.reuse ;  /* 0x000000011010d824 */ /* 0x100fe200078e0a02 */
[----:B------:R-:W-:Y:S01]  /*144c0*/  ISETP.GT.U32.AND P5, PT, R2, R19, PT ;  /* 0x000000130200720c */ /* 0x000fe20003fa4070 */
[--C-:B------:R-:W-:Y:S01]  /*144d0*/  @!P1 IMAD.IADD R18, R18, 0x1, -R2.reuse ;  /* 0x0000000112129824 */ /* 0x100fe200078e0a02 */
[----:B------:R-:W-:Y:S01]  /*144e0*/  ISETP.GT.U32.AND P1, PT, R2, R109, PT ;  /* 0x0000006d0200720c */ /* 0x000fe20003f24070 */
[C---:B------:R-:W-:Y:S02]  /*144f0*/  VIADD R113, R0.reuse, 0x19f ;  /* 0x0000019f00717836 */ /* 0x040fe40000000000 */
[C---:B------:R-:W-:Y:S02]  /*14500*/  VIADD R112, R0.reuse, 0x1a0 ;  /* 0x000001a000707836 */ /* 0x040fe40000000000 */
[C---:B------:R-:W-:Y:S01]  /*14510*/  VIADD R78, R0.reuse, 0x1a1 ;  /* 0x000001a1004e7836 */ /* 0x040fe20000000000 */
[----:B------:R-:W-:Y:S01]  /*14520*/  IABS R108, R113 ;  /* 0x00000071006c7213 */ /* 0x000fe20000000000 */
[C---:B------:R-:W-:Y:S01]  /*14530*/  VIADD R77, R0.reuse, 0x1a2 ;  /* 0x000001a2004d7836 */ /* 0x040fe20000000000 */
[----:B------:R-:W-:Y:S01]  /*14540*/  IABS R107, R112 ;  /* 0x00000070006b7213 */ /* 0x000fe20000000000 */
[----:B------:R-:W-:Y:S01]  /*14550*/  VIADD R76, R0, 0x1a3 ;  /* 0x000001a3004c7836 */ /* 0x000fe20000000000 */
[----:B------:R-:W-:Y:S01]  /*14560*/  @!P0 IADD3 R110, PT, PT, R110, -R2, RZ ;  /* 0x800000026e6e8210 */ /* 0x000fe20007ffe0ff */
[----:B------:R-:W-:Y:S01]  /*14570*/  IMAD.HI.U32 R49, R9, R108, RZ ;  /* 0x0000006c09317227 */ /* 0x000fe200078e00ff */
[----:B------:R-:W-:Y:S01]  /*14580*/  IABS R106, R78 ;  /* 0x0000004e006a7213 */ /* 0x000fe20000000000 */
[----:B------:R-:W-:Y:S01]  /*14590*/  STL [R1+0x430], R78 ;  /* 0x0004304e01007387 */ /* 0x000fe20000100800 */
[----:B------:R-:W-:Y:S01]  /*145a0*/  ISETP.GT.U32.AND P0, PT, R2, R110, PT ;  /* 0x0000006e0200720c */ /* 0x000fe20003f04070 */
[----:B------:R-:W-:Y:S01]  /*145b0*/  @!P5 IMAD.IADD R19, R19, 0x1, -R2 ;  /* 0x000000011313d824 */ /* 0x000fe200078e0a02 */
[----:B------:R-:W-:Y:S01]  /*145c0*/  IABS R104, R76 ;  /* 0x0000004c00687213 */ /* 0x000fe20000000000 */
[----:B------:R-:W-:Y:S01]  /*145d0*/  IMAD.HI.U32 R50, R9, R107, RZ ;  /* 0x0000006b09327227 */ /* 0x000fe200078e00ff */
[----:B------:R-:W-:Y:S01]  /*145e0*/  STL [R1+0x438], R77 ;  /* 0x0004384d01007387 */ /* 0x000fe20000100800 */
[----:B------:R-:W-:-:S02]  /*145f0*/  IABS R105, R77 ;  /* 0x0000004d00697213 */ /* 0x000fc40000000000 */
[----:B------:R-:W-:Y:S01]  /*14600*/  @!P1 IMAD.IADD R109, R109, 0x1, -R2 ;  /* 0x000000016d6d9824 */ /* 0x000fe200078e0a02 */
[C---:B------:R-:W-:Y:S01]  /*14610*/  ISETP.GT.U32.AND P5, PT, R2.reuse, R19, PT ;  /* 0x000000130200720c */ /* 0x040fe20003fa4070 */
[----:B------:R-:W-:Y:S01]  /*14620*/  IMAD.MOV R49, RZ, RZ, -R49 ;  /* 0x000000ffff317224 */ /* 0x000fe200078e0a31 */
[----:B------:R-:W-:Y:S01]  /*14630*/  STL [R1+0x440], R76 ;  /* 0x0004404c01007387 */ /* 0x000fe20000100800 */
[----:B------:R-:W-:Y:S01]  /*14640*/  IMAD.MOV R50, RZ, RZ, -R50 ;  /* 0x000000ffff327224 */ /* 0x000fe200078e0a32 */
[C---:B------:R-:W-:Y:S01]  /*14650*/  ISETP.GT.U32.AND P1, PT, R2.reuse, R109, PT ;  /* 0x0000006d0200720c */ /* 0x040fe20003f24070 */
[----:B------:R-:W-:Y:S02]  /*14660*/  IMAD R108, R2, R49, R108 ;  /* 0x00000031026c7224 */ /* 0x000fe400078e026c */
[----:B------:R-:W-:-:S04]  /*14670*/  IMAD.HI.U32 R49, R9, R106, RZ ;  /* 0x0000006a09317227 */ /* 0x000fc800078e00ff */
[----:B------:R-:W-:Y:S02]  /*14680*/  IMAD R107, R2, R50, R107 ;  /* 0x00000032026b7224 */ /* 0x000fe400078e026b */
[----:B------:R-:W-:Y:S02]  /*14690*/  IMAD.MOV R49, RZ, RZ, -R49 ;  /* 0x000000ffff317224 */ /* 0x000fe400078e0a31 */
[----:B------:R-:W-:Y:S01]  /*146a0*/  @!P0 IMAD.IADD R110, R110, 0x1, -R2 ;  /* 0x000000016e6e8824 */ /* 0x000fe200078e0a02 */
[C---:B------:R-:W-:Y:S01]  /*146b0*/  ISETP.GT.U32.AND P0, PT, R2.reuse, R107, PT ;  /* 0x0000006b0200720c */ /* 0x040fe20003f04070 */
[C---:B------:R-:W-:Y:S02]  /*146c0*/  IMAD R106, R2.reuse, R49, R106 ;  /* 0x00000031026a7224 */ /* 0x040fe400078e026a */
[--C-:B------:R-:W-:Y:S01]  /*146d0*/  @!P5 IMAD.IADD R19, R19, 0x1, -R2.reuse ;  /* 0x000000011313d824 */ /* 0x100fe200078e0a02 */
[C---:B------:R-:W-:Y:S01]  /*146e0*/  ISETP.GT.U32.AND P5, PT, R2.reuse, R108, PT ;  /* 0x0000006c0200720c */ /* 0x040fe20003fa4070 */
[----:B------:R-:W-:Y:S01]  /*146f0*/  @!P1 IMAD.IADD R109, R109, 0x1, -R2 ;  /* 0x000000016d6d9824 */ /* 0x000fe200078e0a02 */
[----:B------:R-:W-:Y:S01]  /*14700*/  ISETP.GT.U32.AND P1, PT, R2, R106, PT ;  /* 0x0000006a0200720c */ /* 0x000fe20003f24070 */
[----:B------:R-:W-:-:S02]  /*14710*/  VIADD R12, R0, 0x1a4 ;  /* 0x000001a4000c7836 */ /* 0x000fc40000000000 */
[----:B------:R-:W-:-:S03]  /*14720*/  IMAD.HI.U32 R49, R9, R104, RZ ;  /* 0x0000006809317227 */ /* 0x000fc600078e00ff */
[----:B------:R1:W-:Y:S01]  /*14730*/  STL [R1+0x444], R12 ;  /* 0x0004440c01007387 */ /* 0x0003e20000100800 */
[----:B------:R-:W-:Y:S01]  /*14740*/  IABS R103, R12 ;  /* 0x0000000c00677213 */ /* 0x000fe20000000000 */
[--C-:B------:R-:W-:Y:S02]  /*14750*/  @!P0 IMAD.IADD R107, R107, 0x1, -R2.reuse ;  /* 0x000000016b6b8824 */ /* 0x100fe400078e0a02 */
[----:B------:R-:W-:Y:S01]  /*14760*/  STL [R1+0x1a74], R110 ;  /* 0x001a746e01007387 */ /* 0x000fe20000100800 */
[--C-:B------:R-:W-:Y:S01]  /*14770*/  @!P5 IMAD.IADD R108, R108, 0x1, -R2.reuse ;  /* 0x000000016c6cd824 */ /* 0x100fe200078e0a02 */
[----:B------:R-:W-:Y:S01]  /*14780*/  ISETP.GE.AND P5, PT, R47, RZ, PT ;  /* 0x000000ff2f00720c */ /* 0x000fe20003fa6270 */
[----:B------:R-:W-:Y:S01]  /*14790*/  @!P1 IMAD.IADD R106, R106, 0x1, -R2 ;  /* 0x000000016a6a9824 */ /* 0x000fe200078e0a02 */
[----:B------:R-:W-:Y:S01]  /*147a0*/  ISETP.GT.U32.AND P0, PT, R2, R107, PT ;  /* 0x0000006b0200720c */ /* 0x000fe20003f04070 */
[----:B------:R-:W-:Y:S01]  /*147b0*/  STL [R1+0x1a78], R109 ;  /* 0x001a786d01007387 */ /* 0x000fe20000100800 */
[----:B-1----:R-:W-:-:S02]  /*147c0*/  IMAD.MOV.U32 R12, RZ, RZ, R48 ;  /* 0x000000ffff0c7224 */ /* 0x002fc400078e0030 */
[----:B------:R-:W-:Y:S01]  /*147d0*/  IMAD.HI.U32 R51, R9, R105, RZ ;  /* 0x0000006909337227 */ /* 0x000fe200078e00ff */
[----:B------:R-:W-:-:S03]  /*147e0*/  ISETP.GT.U32.AND P1, PT, R2, R106, PT ;  /* 0x0000006a0200720c */ /* 0x000fc60003f24070 */
[----:B------:R-:W-:Y:S01]  /*147f0*/  @!P3 IMAD.MOV R12, RZ, RZ, -R12 ;  /* 0x000000ffff0cb224 */ /* 0x000fe200078e0a0c */
[----:B------:R-:W-:Y:S01]  /*14800*/  ISETP.GT.U32.AND P3, PT, R2, R108, PT ;  /* 0x0000006c0200720c */ /* 0x000fe20003f64070 */
[----:B------:R-:W-:-:S03]  /*14810*/  IMAD.HI.U32 R50, R9, R103, RZ ;  /* 0x0000006709327227 */ /* 0x000fc600078e00ff */
[----:B------:R1:W-:Y:S01]  /*14820*/  STL [R1+0x1d8], R12 ;  /* 0x0001d80c01007387 */ /* 0x0003e20000100800 */
[----:B------:R-:W-:Y:S01]  /*14830*/  IMAD.MOV R49, RZ, RZ, -R49 ;  /* 0x000000ffff317224 */ /* 0x000fe200078e0a31 */
[----:B------:R-:W-:Y:S01]  /*14840*/  IADD3 R50, PT, PT, -R50, RZ, RZ ;  /* 0x000000ff32327210 */ /* 0x000fe20007ffe1ff */
[----:B------:R-:W-:Y:S02]  /*14850*/  IMAD.MOV R51, RZ, RZ, -R51 ;  /* 0x000000ffff337224 */ /* 0x000fe400078e0a33 */
[----:B------:R-:W-:Y:S02]  /*14860*/  VIADD R48, R0, 0x1a6 ;  /* 0x000001a600307836 */ /* 0x000fe40000000000 */
[----:B------:R-:W-:Y:S02]  /*14870*/  IMAD R104, R2, R49, R104 ;  /* 0x0000003102687224 */ /* 0x000fe400078e0268 */
[C---:B------:R-:W-:Y:S01]  /*14880*/  VIADD R47, R0.reuse, 0x1a7 ;  /* 0x000001a7002f7836 */ /* 0x040fe20000000000 */
[----:B------:R-:W-:Y:S01]  /*14890*/  IABS R101, R48 ;  /* 0x0000003000657213 */ /* 0x000fe20000000000 */
[----:B-1----:R-:W-:-:S02]  /*148a0*/  VIADD R12, R0, 0x1a5 ;  /* 0x000001a5000c7836 */ /* 0x002fc40000000000 */
[C---:B------:R-:W-:Y:S01]  /*148b0*/  IMAD R105, R2.reuse, R51, R105 ;  /* 0x0000003302697224 */ /* 0x040fe200078e0269 */
[----:B------:R-:W-:Y:S01]  /*148c0*/  IABS R100, R47 ;  /* 0x0000002f00647213 */ /* 0x000fe20000000000 */
[--C-:B------:R-:W-:Y:S01]  /*148d0*/  @!P0 IMAD.IADD R107, R107, 0x1, -R2.reuse ;  /* 0x000000016b6b8824 */ /* 0x100fe200078e0a02 */
[----:B------:R-:W-:Y:S01]  /*148e0*/  IABS R102, R12 ;  /* 0x0000000c00667213 */ /* 0x000fe20000000000 */
[----:B------:R1:W-:Y:S01]  /*148f0*/  STL [R1+0x41c], R12 ;  /* 0x00041c0c01007387 */ /* 0x0003e20000100800 */
[C---:B------:R-:W-:Y:S01]  /*14900*/  ISETP.GT.U32.AND P0, PT, R2.reuse, R104, PT ;  /* 0x000000680200720c */ /* 0x040fe20003f04070 */
[----:B------:R-:W-:Y:S02]  /*14910*/  IMAD R103, R2, R50, R103 ;  /* 0x0000003202677224 */ /* 0x000fe400078e0267 */
[----:B------:R2:W-:Y:S01]  /*14920*/  STL [R1+0x418], R48 ;  /* 0x0004183001007387 */ /* 0x0005e20000100800 */
[--C-:B------:R-:W-:Y:S01]  /*14930*/  @!P3 IMAD.IADD R108, R108, 0x1, -R2.reuse ;  /* 0x000000016c6cb824 */ /* 0x100fe200078e0a02 */
[----:B------:R-:W-:Y:S01]  /*14940*/  ISETP.GT.U32.AND P3, PT, R2, R105, PT ;  /* 0x000000690200720c */ /* 0x000fe20003f64070 */
[----:B------:R-:W-:Y:S01]  /*14950*/  @!P1 IMAD.IADD R106, R106, 0x1, -R2 ;  /* 0x000000016a6a9824 */ /* 0x000fe200078e0a02 */
[----:B------:R3:W-:Y:S01]  /*14960*/  STL [R1+0x420], R47 ;  /* 0x0004202f01007387 */ /* 0x0007e20000100800 */
[----:B------:R-:W-:Y:S01]  /*14970*/  ISETP.GT.U32.AND P1, PT, R2, R103, PT ;  /* 0x000000670200720c */ /* 0x000fe20003f24070 */
[----:B-1----:R-:W-:-:S02]  /*14980*/  VIADD R12, R0, 0x1a8 ;  /* 0x000001a8000c7836 */ /* 0x002fc40000000000 */
[----:B------:R-:W-:Y:S01]  /*14990*/  STL [R1+0x1a7c], R108 ;  /* 0x001a7c6c01007387 */ /* 0x000fe20000100800 */
[----:B------:R-:W-:Y:S01]  /*149a0*/  @!P6 IMAD.MOV R44, RZ, RZ, -R44 ;  /* 0x000000ffff2ce224 */ /* 0x000fe200078e0a2c */
[----:B------:R-:W-:Y:S01]  /*149b0*/  @!P0 IADD3 R104, PT, PT, R104, -R2, RZ ;  /* 0x8000000268688210 */ /* 0x000fe20007ffe0ff */
[C---:B--2---:R-:W-:Y:S01]  /*149c0*/  IMAD.HI.U32 R48, R9.reuse, R100, RZ ;  /* 0x0000006409307227 */ /* 0x044fe200078e00ff */
[----:B------:R1:W-:Y:S01]  /*149d0*/  STL [R1+0x428], R12 ;  /* 0x0004280c01007387 */ /* 0x0003e20000100800 */
[----:B------:R-:W-:Y:S02]  /*149e0*/  IABS R99, R12 ;  /* 0x0000000c00637213 */ /* 0x000fe40000000000 */
[----:B---3--:R-:W-:Y:S01]  /*149f0*/  IMAD.HI.U32 R47, R9, R102, RZ ;  /* 0x00000066092f7227 */ /* 0x008fe200078e00ff */
[----:B------:R-:W-:Y:S03]  /*14a00*/  STL [R1+0x1a80], R107 ;  /* 0x001a806b01007387 */ /* 0x000fe60000100800 */
[----:B------:R-:W-:Y:S01]  /*14a10*/  IMAD.MOV R47, RZ, RZ, -R47 ;  /* 0x000000ffff2f7224 */ /* 0x000fe200078e0a2f */
[----:B------:R-:W-:Y:S01]  /*14a20*/  STL [R1+0x1a84], R106 ;  /* 0x001a846a01007387 */ /* 0x000fe20000100800 */
[----:B------:R-:W-:Y:S01]  /*14a30*/  @!P3 IMAD.IADD R105, R105, 0x1, -R2 ;  /* 0x000000016969b824 */ /* 0x000fe200078e0a02 */
[----:B------:R-:W-:Y:S01]  /*14a40*/  ISETP.GE.AND P3, PT, R42, RZ, PT ;  /* 0x000000ff2a00720c */ /* 0x000fe20003f66270 */
[----:B------:R-:W-:-:S02]  /*14a50*/  IMAD R102, R2, R47, R102 ;  /* 0x0000002f02667224 */ /* 0x000fc400078e0266 */
[----:B-1----:R-:W-:Y:S02]  /*14a60*/  IMAD.MOV.U32 R12, RZ, RZ, R45 ;  /* 0x000000ffff0c7224 */ /* 0x002fe400078e002d */
[----:B------:R-:W-:Y:S01]  /*14a70*/  @!P1 IMAD.IADD R103, R103, 0x1, -R2 ;  /* 0x0000000167679824 */ /* 0x000fe200078e0a02 */
[C---:B------:R-:W-:Y:S01]  /*14a80*/  ISETP.GT.U32.AND P0, PT, R2.reuse, R102, PT ;  /* 0x000000660200720c */ /* 0x040fe20003f04070 */
[----:B------:R-:W-:Y:S01]  /*14a90*/  @!P2 IMAD.MOV R12, RZ, RZ, -R12 ;  /* 0x000000ffff0ca224 */ /* 0x000fe200078e0a0c */
[C---:B------:R-:W-:Y:S01]  /*14aa0*/  ISETP.GT.U32.AND P1, PT, R2.reuse, R105, PT ;  /* 0x000000690200720c */ /* 0x040fe20003f24070 */
[----:B------:R-:W-:Y:S01]  /*14ab0*/  IMAD.HI.U32 R47, R9, R101, RZ ;  /* 0x00000065092f7227 */ /* 0x000fe200078e00ff */
[C---:B------:R-:W-:Y:S02]  /*14ac0*/  ISETP.GT.U32.AND P6, PT, R2.reuse, R103, PT ;  /* 0x000000670200720c */ /* 0x040fe40003fc4070 */
[----:B------:R-:W-:Y:S01]  /*14ad0*/  ISETP.GT.U32.AND P2, PT, R2, R104, PT ;  /* 0x000000680200720c */ /* 0x000fe20003f44070 */
[----:B------:R-:W-:Y:S01]  /*14ae0*/  IMAD.MOV R47, RZ, RZ, -R47 ;  /* 0x000000ffff2f7224 */ /* 0x000fe200078e0a2f */
[----:B------:R1:W-:Y:S01]  /*14af0*/  STL [R1+0x1a70], R12 ;  /* 0x001a700c01007387 */ /* 0x0003e20000100800 */
[----:B------:R-:W-:-:S02]  /*14b00*/  IMAD.MOV R48, RZ, RZ, -R48 ;  /* 0x000000ffff307224 */ /* 0x000fc400078e0a30 */
[----:B------:R-:W-:Y:S01]  /*14b10*/  IMAD R101, R2, R47, R101 ;  /* 0x0000002f02657224 */ /* 0x000fe200078e0265 */
[----:B------:R-:W-:Y:S01]  /*14b20*/  STL [R1+0x1b4], R44 ;  /* 0x0001b42c01007387 */ /* 0x000fe20000100800 */
[----:B------:R-:W-:Y:S01]  /*14b30*/  @!P0 IMAD.IADD R102, R102, 0x1, -R2 ;  /* 0x0000000166668824 */ /* 0x000fe200078e0a02 */
[----:B------:R-:W-:Y:S01]  /*14b40*/  ISETP.GE.AND P0, PT, R46, RZ, PT ;  /* 0x000000ff2e00720c */ /* 0x000fe20003f06270 */
[C---:B------:R-:W-:Y:S02]  /*14b50*/  IMAD R100, R2.reuse, R48, R100 ;  /* 0x0000003002647224 */ /* 0x040fe400078e0264 */
[----:B------:R-:W-:Y:S01]  /*14b60*/  @!P1 IMAD.IADD R105, R105, 0x1, -R2 ;  /* 0x0000000169699824 */ /* 0x000fe200078e0a02 */
[----:B------:R-:W-:Y:S01]  /*14b70*/  ISETP.GT.U32.AND P1, PT, R2, R101, PT ;  /* 0x000000650200720c */ /* 0x000fe20003f24070 */
[----:B-1----:R-:W-:Y:S01]  /*14b80*/  IMAD.MOV.U32 R12, RZ, RZ, R43 ;  /* 0x000000ffff0c7224 */ /* 0x002fe200078e002b */
[----:B------:R-:W-:Y:S01]  /*14b90*/  @!P2 IADD3 R104, PT, PT, R104, -R2, RZ ;  /* 0x800000026868a210 */ /* 0x000fe20007ffe0ff */
[----:B------:R-:W-:Y:S01]  /*14ba0*/  IMAD.HI.U32 R42, R9, R99, RZ ;  /* 0x00000063092a7227 */ /* 0x000fe200078e00ff */
[----:B------:R-:W-:-:S03]  /*14bb0*/  ISETP.GE.AND P2, PT, R41, RZ, PT ;  /* 0x000000ff2900720c */ /* 0x000fc60003f46270 */
[----:B------:R-:W-:Y:S01]  /*14bc0*/  @!P4 IMAD.MOV R12, RZ, RZ, -R12 ;  /* 0x000000ffff0cc224 */ /* 0x000fe200078e0a0c */
[C---:B------:R-:W-:Y:S01]  /*14bd0*/  ISETP.GT.U32.AND P4, PT, R2.reuse, R102, PT ;  /* 0x000000660200720c */ /* 0x040fe20003f84070 */
[----:B------:R-:W-:Y:S01]  /*14be0*/  @!P6 IMAD.IADD R103, R103, 0x1, -R2 ;  /* 0x000000016767e824 */ /* 0x000fe200078e0a02 */
[C---:B------:R-:W-:Y:S01]  /*14bf0*/  ISETP.GT.U32.AND P6, PT, R2.reuse, R100, PT ;  /* 0x000000640200720c */ /* 0x040fe20003fc4070 */
[----:B------:R-:W-:Y:S01]  /*14c00*/  IMAD.MOV R42, RZ, RZ, -R42 ;  /* 0x000000ffff2a7224 */ /* 0x000fe200078e0a2a */
[----:B------:R1:W-:Y:S01]  /*14c10*/  STL [R1+0x1ac], R12 ;  /* 0x0001ac0c01007387 */ /* 0x0003e20000100800 */
[----:B------:R-:W-:Y:S02]  /*14c20*/  @!P1 IMAD.IADD R101, R101, 0x1, -R2 ;  /* 0x0000000165659824 */ /* 0x000fe400078e0a02 */
[----:B------:R-:W-:Y:S01]  /*14c30*/  IMAD R99, R2, R42, R99 ;  /* 0x0000002a02637224 */ /* 0x000fe200078e0263 */
[----:B------:R-:W-:Y:S01]  /*14c40*/  STL [R1+0x1a88], R105 ;  /* 0x001a886901007387 */ /* 0x000fe20000100800 */
[----:B------:R-:W-:-:S02]  /*14c50*/  IMAD.MOV.U32 R41, RZ, RZ, R38 ;  /* 0x000000ffff297224 */ /* 0x000fc400078e0026 */
[----:B------:R-:W-:Y:S01]  /*14c60*/  IMAD.MOV.U32 R110, RZ, RZ, R75 ;  /* 0x000000ffff6e7224 */ /* 0x000fe200078e004b */
[----:B------:R-:W-:Y:S01]  /*14c70*/  STL [R1+0x1a8c], R104 ;  /* 0x001a8c6801007387 */ /* 0x000fe20000100800 */
[--C-:B------:R-:W-:Y:S01]  /*14c80*/  @!P4 IMAD.IADD R102, R102, 0x1, -R2.reuse ;  /* 0x000000016666c824 */ /* 0x100fe200078e0a02 */
[----:B------:R-:W-:Y:S01]  /*14c90*/  ISETP.GT.U32.AND P1, PT, R2, R99, PT ;  /* 0x000000630200720c */ /* 0x000fe20003f24070 */
[----:B-1----:R-:W-:Y:S01]  /*14ca0*/  VIADD R12, R0, 0x1a9 ;  /* 0x000001a9000c7836 */ /* 0x002fe20000000000 */
[----:B------:R-:W-:Y:S01]  /*14cb0*/  STL [R1+0x1a90], R103 ;  /* 0x001a906701007387 */ /* 0x000fe20000100800 */
[----:B------:R-:W-:Y:S01]  /*14cc0*/  ISETP.GE.AND P4, PT, R35, RZ, PT ;  /* 0x000000ff2300720c */ /* 0x000fe20003f86270 */
[----:B------:R-:W-:Y:S02]  /*14cd0*/  @!P6 IMAD.IADD R100, R100, 0x1, -R2 ;  /* 0x000000016464e824 */ /* 0x000fe400078e0a02 */
[----:B------:R1:W-:Y:S01]  /*14ce0*/  STL [R1+0x40c], R12 ;  /* 0x00040c0c01007387 */ /* 0x0003e20000100800 */
[----:B------:R-:W-:Y:S01]  /*14cf0*/  IABS R98, R12 ;  /* 0x0000000c00627213 */ /* 0x000fe20000000000 */
[----:B------:R-:W-:Y:S01]  /*14d00*/  @!P5 IMAD.MOV R41, RZ, RZ, -R41 ;  /* 0x000000ffff29d224 */ /* 0x000fe200078e0a29 */
[C---:B------:R-:W-:Y:S01]  /*14d10*/  ISETP.GT.U32.AND P6, PT, R2.reuse, R100, PT ;  /* 0x000000640200720c */ /* 0x040fe20003fc4070 */
[----:B------:R-:W-:Y:S01]  /*14d20*/  STL [R1+0x1a94], R102 ;  /* 0x001a946601007387 */ /* 0x000fe20000100800 */
[----:B------:R-:W-:Y:S01]  /*14d30*/  ISETP.GT.U32.AND P5, PT, R2, R101, PT ;  /* 0x000000650200720c */ /* 0x000fe20003fa4070 */
[----:B------:R-:W-:-:S04]  /*14d40*/  IMAD.HI.U32 R38, R9, R98, RZ ;  /* 0x0000006209267227 */ /* 0x000fc800078e00ff */
[----:B-1----:R-:W-:Y:S01]  /*14d50*/  VIADD R12, R0, 0x1aa ;  /* 0x000001aa000c7836 */ /* 0x002fe20000000000 */
[----:B------:R-:W-:Y:S01]  /*14d60*/  IADD3 R38, PT, PT, -R38, RZ, RZ ;  /* 0x000000ff26267210 */ /* 0x000fe20007ffe1ff */
[----:B------:R-:W-:Y:S01]  /*14d70*/  @!P1 IMAD.IADD R99, R99, 0x1, -R2 ;  /* 0x0000000163639824 */ /* 0x000fe200078e0a02 */
[----:B------:R-:W-:Y:S01]  /*14d80*/  ISETP.GE.AND P1, PT, R36, RZ, PT ;  /* 0x000000ff2400720c */ /* 0x000fe20003f26270 */
[----:B------:R-:W-:Y:S01]  /*14d90*/  IMAD.MOV.U32 R51, RZ, RZ, R74 ;  /* 0x000000ffff337224 */ /* 0x000fe200078e004a */
[----:B------:R1:W-:Y:S01]  /*14da0*/  STL [R1+0x410], R12 ;  /* 0x0004100c01007387 */ /* 0x0003e20000100800 */
[----:B------:R-:W-:Y:S01]  /*14db0*/  IABS R35, R12 ;  /* 0x0000000c00237213 */ /* 0x000fe20000000000 */
[----:B------:R-:W-:Y:S02]  /*14dc0*/  IMAD R98, R2, R38, R98 ;  /* 0x0000002602627224 */ /* 0x000fe400078e0262 */
[----:B------:R-:W-:Y:S01]  /*14dd0*/  STL [R1+0x180], R41 ;  /* 0x0001802901007387 */ /* 0x000fe20000100800 */
[----:B------:R-:W-:-:S02]  /*14de0*/  @!P6 IMAD.IADD R100, R100, 0x1, -R2 ;  /* 0x000000016464e824 */ /* 0x000fc400078e0a02 */
[----:B------:R-:W-:Y:S01]  /*14df0*/  IMAD.HI.U32 R36, R9, R35, RZ ;  /* 0x0000002309247227 */ /* 0x000fe200078e00ff */
[----:B------:R-:W-:-:S03]  /*14e00*/  ISETP.GT.U32.AND P6, PT, R2, R98, PT ;  /* 0x000000620200720c */ /* 0x000fc60003fc4070 */
[----:B-1----:R-:W-:Y:S02]  /*14e10*/  IMAD.MOV.U32 R12, RZ, RZ, R37 ;  /* 0x000000ffff0c7224 */ /* 0x002fe400078e0025 */
[----:B------:R-:W-:Y:S02]  /*14e20*/  IMAD.MOV R36, RZ, RZ, -R36 ;  /* 0x000000ffff247224 */ /* 0x000fe400078e0a24 */
[----:B------:R-:W-:Y:S01]  /*14e30*/  @!P3 IMAD.MOV R12, RZ, RZ, -R12 ;  /* 0x000000ffff0cb224 */ /* 0x000fe200078e0a0c */
[----:B------:R-:W-:Y:S01]  /*14e40*/  ISETP.GE.AND P3, PT, R39, RZ, PT ;  /* 0x000000ff2700720c */ /* 0x000fe20003f66270 */
[----:B------:R-:W-:Y:S02]  /*14e50*/  IMAD R97, R2, R36, R35 ;  /* 0x0000002402617224 */ /* 0x000fe400078e0223 */
[----:B------:R-:W-:Y:S01]  /*14e60*/  VIADD R39, R0, 0x1ab ;  /* 0x000001ab00277836 */ /* 0x000fe20000000000 */
[----:B------:R1:W-:Y:S01]  /*14e70*/  STL [R1+0x17c], R12 ;  /* 0x00017c0c01007387 */ /* 0x0003e20000100800 */
[----:B------:R-:W-:-:S02]  /*14e80*/  @!P6 IMAD.IADD R98, R98, 0x1, -R2 ;  /* 0x000000016262e824 */ /* 0x000fc400078e0a02 */
[----:B------:R-:W-:Y:S01]  /*14e90*/  @!P5 IMAD.IADD R101, R101, 0x1, -R2 ;  /* 0x000000016565d824 */ /* 0x000fe200078e0a02 */
[----:B------:R-:W-:Y:S01]  /*14ea0*/  IABS R96, R39 ;  /* 0x0000002700607213 */ /* 0x000fe20000000000 */
[----:B------:R-:W-:Y:S01]  /*14eb0*/  VIADD R37, R0, 0x1ac ;  /* 0x000001ac00257836 */ /* 0x000fe20000000000 */
[----:B------:R-:W-:Y:S01]  /*14ec0*/  ISETP.GE.AND P5, PT, R34, RZ, PT ;  /* 0x000000ff2200720c */ /* 0x000fe20003fa6270 */
[----:B------:R-:W-:Y:S01]  /*14ed0*/  VIADD R35, R0, 0x1af ;  /* 0x000001af00237836 */ /* 0x000fe20000000000 */
[----:B------:R-:W-:Y:S01]  /*14ee0*/  ISETP.GT.U32.AND P6, PT, R2, R98, PT ;  /* 0x000000620200720c */ /* 0x000fe20003fc4070 */
[----:B------:R-:W-:Y:S01]  /*14ef0*/  IMAD.HI.U32 R34, R9, R96, RZ ;  /* 0x0000006009227227 */ /* 0x000fe200078e00ff */
[----:B------:R-:W-:Y:S02]  /*14f00*/  IABS R95, R37 ;  /* 0x00000025005f7213 */ /* 0x000fe40000000000 */
[----:B------:R-:W-:Y:S01]  /*14f10*/  IABS R92, R35 ;  /* 0x00000023005c7213 */ /* 0x000fe20000000000 */
[----:B-1----:R-:W-:-:S02]  /*14f20*/  IMAD.MOV.U32 R12, RZ, RZ, R40 ;  /* 0x000000ffff0c7224 */ /* 0x002fc400078e0028 */
[----:B------:R-:W-:Y:S02]  /*14f30*/  IMAD.MOV R34, RZ, RZ, -R34 ;  /* 0x000000ffff227224 */ /* 0x000fe400078e0a22 */
[----:B------:R-:W-:Y:S01]  /*14f40*/  @!P0 IMAD.MOV R12, RZ, RZ, -R12 ;  /* 0x000000ffff0c8224 */ /* 0x000fe200078e0a0c */
[C---:B------:R-:W-:Y:S01]  /*14f50*/  ISETP.GT.U32.AND P0, PT, R2.reuse, R99, PT ;  /* 0x000000630200720c */ /* 0x040fe20003f04070 */
[----:B------:R-:W-:Y:S02]  /*14f60*/  IMAD R96, R2, R34, R96 ;  /* 0x0000002202607224 */ /* 0x000fe400078e0260 */
[----:B------:R-:W-:Y:S01]  /*14f70*/  @!P6 IMAD.IADD R98, R98, 0x1, -R2 ;  /* 0x000000016262e824 */ /* 0x000fe200078e0a02 */
[----:B------:R1:W-:Y:S01]  /*14f80*/  STL [R1+0x178], R12 ;  /* 0x0001780c01007387 */ /* 0x0003e20000100800 */
[----:B------:R-:W-:Y:S01]  /*14f90*/  VIADD R34, R0, 0x1b0 ;  /* 0x000001b000227836 */ /* 0x000fe20000000000 */
[C---:B------:R-:W-:Y:S01]  /*14fa0*/  ISETP.GT.U32.AND P6, PT, R2.reuse, R96, PT ;  /* 0x000000600200720c */ /* 0x040fe20003fc4070 */
[----:B------:R-:W-:Y:S01]  /*14fb0*/  @!P3 IMAD.MOV R28, RZ, RZ, -R28 ;  /* 0x000000ffff1cb224 */ /* 0x000fe200078e0a1c */
[----:B------:R-:W-:Y:S01]  /*14fc0*/  STL [R1+0x1a98], R101 ;  /* 0x001a986501007387 */ /* 0x000fe20000100800 */
[----:B------:R-:W-:Y:S01]  /*14fd0*/  IMAD.MOV.U32 R49, RZ, RZ, R72 ;  /* 0x000000ffff317224 */ /* 0x000fe200078e0048 */
[----:B------:R-:W-:Y:S01]  /*14fe0*/  IABS R91, R34 ;  /* 0x00000022005b7213 */ /* 0x000fe20000000000 */
[----:B------:R-:W-:Y:S01]  /*14ff0*/  IMAD.MOV.U32 R107, RZ, RZ, R73 ;  /* 0x000000ffff6b7224 */ /* 0x000fe200078e0049 */
[----:B------:R-:W-:Y:S01]  /*15000*/  STL [R1+0x1a9c], R100 ;  /* 0x001a9c6401007387 */ /* 0x000fe20000100800 */
[----:B------:R-:W-:Y:S01]  /*15010*/  @!P0 IMAD.IADD R99, R99, 0x1, -R2 ;  /* 0x0000000163638824 */ /* 0x000fe200078e0a02 */
[----:B------:R-:W-:Y:S01]  /*15020*/  ISETP.GT.U32.AND P0, PT, R2, R97, PT ;  /* 0x000000610200720c */ /* 0x000fe20003f04070 */
[----:B-1----:R-:W-:Y:S01]  /*15030*/  VIADD R12, R0, 0x1ad ;  /* 0x000001ad000c7836 */ /* 0x002fe20000000000 */
[----:B------:R-:W-:Y:S01]  /*15040*/  STL [R1+0x3f8], R39 ;  /* 0x0003f82701007387 */ /* 0x000fe20000100800 */
[----:B------:R-:W-:-:S02]  /*15050*/  IMAD.MOV.U32 R45, RZ, RZ, R69 ;  /* 0x000000ffff2d7224 */ /* 0x000fc400078e0045 */
[----:B------:R-:W-:Y:S01]  /*15060*/  @!P6 IADD3 R96, PT, PT, R96, -R2, RZ ;  /* 0x800000026060e210 */ /* 0x000fe20007ffe0ff */
[----:B------:R-:W-:Y:S01]  /*15070*/  STL [R1+0x404], R37 ;  /* 0x0004042501007387 */ /* 0x000fe20000100800 */
[----:B------:R-:W-:Y:S01]  /*15080*/  IABS R94, R12 ;  /* 0x0000000c005e7213 */ /* 0x000fe20000000000 */
[----:B------:R-:W-:Y:S01]  /*15090*/  IMAD.MOV.U32 R109, RZ, RZ, R110 ;  /* 0x000000ffff6d7224 */ /* 0x000fe200078e006e */
[----:B------:R-:W-:Y:S01]  /*150a0*/  MOV R110, R71 ;  /* 0x00000047006e7202 */ /* 0x000fe20000000f00 */
[----:B------:R1:W-:Y:S01]  /*150b0*/  STL [R1+0x408], R12 ;  /* 0x0004080c01007387 */ /* 0x0003e20000100800 */
[----:B------:R-:W-:Y:S02]  /*150c0*/  IMAD.MOV.U32 R106, RZ, RZ, R70 ;  /* 0x000000ffff6a7224 */ /* 0x000fe400078e0046 */
[----:B------:R-:W-:Y:S01]  /*150d0*/  @!P0 IMAD.IADD R97, R97, 0x1, -R2 ;  /* 0x0000000161618824 */ /* 0x000fe200078e0a02 */
[----:B------:R-:W-:Y:S01]  /*150e0*/  STL [R1+0x1aa0], R99 ;  /* 0x001aa06301007387 */ /* 0x000fe20000100800 */
[----:B------:R-:W-:-:S02]  /*150f0*/  IMAD.MOV.U32 R108, RZ, RZ, R51 ;  /* 0x000000ffff6c7224 */ /* 0x000fc400078e0033 */
[----:B------:R-:W-:Y:S01]  /*15100*/  IMAD.MOV.U32 R51, RZ, RZ, R67 ;  /* 0x000000ffff337224 */ /* 0x000fe200078e0043 */
[----:B------:R-:W-:Y:S01]  /*15110*/  ISETP.GT.U32.AND P0, PT, R2, R97, PT ;  /* 0x000000610200720c */ /* 0x000fe20003f04070 */
[----:B------:R-:W-:Y:S02]  /*15120*/  IMAD.MOV.U32 R50, RZ, RZ, R68 ;  /* 0x000000ffff327224 */ /* 0x000fe400078e0044 */
[----:B-1----:R-:W-:Y:S02]  /*15130*/  IMAD.MOV.U32 R12, RZ, RZ, R32 ;  /* 0x000000ffff0c7224 */ /* 0x002fe400078e0020 */
[----:B------:R-:W-:-:S03]  /*15140*/  IMAD.HI.U32 R32, R9, R94, RZ ;  /* 0x0000005e09207227 */ /* 0x000fc600078e00ff */
[----:B------:R-:W-:Y:S01]  /*15150*/  @!P2 IADD3 R12, PT, PT, -R12, RZ, RZ ;  /* 0x000000ff0c0ca210 */ /* 0x000fe20007ffe1ff */
[----:B------:R-:W-:Y:S01]  /*15160*/  IMAD.MOV R32, RZ, RZ, -R32 ;  /* 0x000000ffff207224 */ /* 0x000fe200078e0a20 */
[----:B------:R-:W-:Y:S01]  /*15170*/  ISETP.GE.AND P2, PT, R33, RZ, PT ;  /* 0x000000ff2100720c */ /* 0x000fe20003f46270 */
[----:B------:R-:W-:Y:S02]  /*15180*/  IMAD.HI.U32 R33, R9, R95, RZ ;  /* 0x0000005f09217227 */ /* 0x000fe400078e00ff */
[----:B------:R1:W-:Y:S02]  /*15190*/  STL [R1+0x170], R12 ;  /* 0x0001700c01007387 */ /* 0x0003e40000100800 */
[----:B------:R-:W-:Y:S02]  /*151a0*/  IMAD.MOV R33, RZ, RZ, -R33 ;  /* 0x000000ffff217224 */ /* 0x000fe400078e0a21 */
[----:B------:R-:W-:Y:S02]  /*151b0*/  IMAD R94, R2, R32, R94 ;  /* 0x00000020025e7224 */ /* 0x000fe400078e025e */
[----:B------:R-:W-:-:S02]  /*151c0*/  @!P0 IMAD.IADD R97, R97, 0x1, -R2 ;  /* 0x0000000161618824 */ /* 0x000fc400078e0a02 */
[C---:B------:R-:W-:Y:S01]  /*151d0*/  IMAD R95, R2.reuse, R33, R95 ;  /* 0x00000021025f7224 */ /* 0x040fe200078e025f */
[----:B------:R-:W-:Y:S01]  /*151e0*/  ISETP.GT.U32.AND P6, PT, R2, R94, PT ;  /* 0x0000005e0200720c */ /* 0x000fe20003fc4070 */
[C---:B-1----:R-:W-:Y:S02]  /*151f0*/  VIADD R12, R0.reuse, 0x1ae ;  /* 0x000001ae000c7836 */ /* 0x042fe40000000000 */
[----:B------:R-:W-:Y:S01]  /*15200*/  VIADD R33, R0, 0x1b4 ;  /* 0x000001b400217836 */ /* 0x000fe20000000000 */
[----:B------:R-:W-:Y:S01]  /*15210*/  ISETP.GT.U32.AND P0, PT, R2, R95, PT ;  /* 0x0000005f0200720c */ /* 0x000fe20003f04070 */
[----:B------:R-:W-:Y:S01]  /*15220*/  IMAD.MOV.U32 R44, RZ, RZ, R45 ;  /* 0x000000ffff2c7224 */ /* 0x000fe200078e002d */
[----:B------:R1:W-:Y:S01]  /*15230*/  STL [R1+0x400], R12 ;  /* 0x0004000c01007387 */ /* 0x0003e20000100800 */
[----:B------:R-:W-:Y:S01]  /*15240*/  IABS R93, R12 ;  /* 0x0000000c005d7213 */ /* 0x000fe20000000000 */
[----:B------:R-:W-:Y:S01]  /*15250*/  IMAD.MOV.U32 R46, RZ, RZ, R49 ;  /* 0x000000ffff2e7224 */ /* 0x000fe200078e0031 */
[----:B------:R-:W-:Y:S01]  /*15260*/  IABS R87, R33 ;  /* 0x0000002100577213 */ /* 0x000fe20000000000 */
[----:B------:R-:W-:Y:S01]  /*15270*/  STL [R1+0x1aa4], R98 ;  /* 0x001aa46201007387 */ /* 0x000fe20000100800 */
[----:B------:R-:W-:Y:S01]  /*15280*/  MOV R45, R106 ;  /* 0x0000006a002d7202 */ /* 0x000fe20000000f00 */
[----:B------:R-:W-:-:S02]  /*15290*/  IMAD.HI.U32 R32, R9, R93, RZ ;  /* 0x0000005d09207227 */ /* 0x000fc400078e00ff */
[----:B------:R-:W-:Y:S02]  /*152a0*/  STL [R1+0x3e8], R35 ;  /* 0x0003e82301007387 */ /* 0x000fe40000100800 */
[----:B-1----:R-:W-:Y:S02]  /*152b0*/  VIADD R12, R0, 0x1b1 ;  /* 0x000001b1000c7836 */ /* 0x002fe40000000000 */
[----:B------:R1:W-:Y:S01]  /*152c0*/  STL [R1+0x3f4], R34 ;  /* 0x0003f42201007387 */ /* 0x0003e20000100800 */
[----:B------:R-:W-:Y:S02]  /*152d0*/  IMAD.MOV R32, RZ, RZ, -R32 ;  /* 0x000000ffff207224 */ /* 0x000fe400078e0a20 */
[----:B------:R-:W-:Y:S01]  /*152e0*/  IABS R90, R12 ;  /* 0x0000000c005a7213 */ /* 0x000fe20000000000 */
[----:B------:R-:W-:Y:S01]  /*152f0*/  STL [R1+0x1aa8], R97 ;  /* 0x001aa86101007387 */ /* 0x000fe20000100800 */
[----:B------:R-:W-:Y:S02]  /*15300*/  IMAD R93, R2, R32, R93 ;  /* 0x00000020025d7224 */ /* 0x000fe400078e025d */
[--C-:B------:R-:W-:Y:S01]  /*15310*/  @!P6 IMAD.IADD R94, R94, 0x1, -R2.reuse ;  /* 0x000000015e5ee824 */ /* 0x100fe200078e0a02 */
[----:B------:R2:W-:Y:S01]  /*15320*/  STL [R1+0x3fc], R12 ;  /* 0x0003fc0c01007387 */ /* 0x0005e20000100800 */
[----:B------:R-:W-:Y:S01]  /*15330*/  @!P0 IMAD.IADD R95, R95, 0x1, -R2 ;  /* 0x000000015f5f8824 */ /* 0x000fe200078e0a02 */
[----:B------:R-:W-:Y:S01]  /*15340*/  ISETP.GT.U32.AND P0, PT, R2, R93, PT ;  /* 0x0000005d0200720c */ /* 0x000fe20003f04070 */
[C---:B-1----:R-:W-:Y:S01]  /*15350*/  VIADD R34, R0.reuse, 0x1b3 ;  /* 0x000001b300227836 */ /* 0x042fe20000000000 */
[----:B------:R-:W-:Y:S01]  /*15360*/  ISETP.GE.AND P6, PT, R31, RZ, PT ;  /* 0x000000ff1f00720c */ /* 0x000fe20003fc6270 */
[----:B------:R-:W-:Y:S01]  /*15370*/  VIADD R35, R0, 0x1b2 ;  /* 0x000001b200237836 */ /* 0x000fe20000000000 */
[----:B------:R-:W-:Y:S01]  /*15380*/  ISETP.GT.U32.AND P3, PT, R2, R95, PT ;  /* 0x0000005f0200720c */ /* 0x000fe20003f64070 */
[C---:B------:R-:W-:Y:S01]  /*15390*/  VIADD R32, R0.reuse, 0x1b5 ;  /* 0x000001b500207836 */ /* 0x040fe20000000000 */
[----:B------:R-:W-:Y:S01]  /*153a0*/  IABS R88, R34 ;  /* 0x0000002200587213 */ /* 0x000fe20000000000 */
[----:B------:R-:W-:Y:S01]  /*153b0*/  VIADD R31, R0, 0x1b9 ;  /* 0x000001b9001f7836 */ /* 0x000fe20000000000 */
[----:B------:R-:W-:Y:S01]  /*153c0*/  IABS R89, R35 ;  /* 0x0000002300597213 */ /* 0x000fe20000000000 */
[----:B--2---:R-:W-:Y:S01]  /*153d0*/  IMAD.MOV.U32 R12, RZ, RZ, R29 ;  /* 0x000000ffff0c7224 */ /* 0x004fe200078e001d */
[----:B------:R-:W-:Y:S01]  /*153e0*/  IABS R86, R32 ;  /* 0x0000002000567213 */ /* 0x000fe20000000000 */
[----:B------:R-:W-:Y:S01]  /*153f0*/  IMAD.HI.U32 R29, R9, R92, RZ ;  /* 0x0000005c091d7227 */ /* 0x000fe200078e00ff */
[----:B------:R-:W-:-:S03]  /*15400*/  IABS R82, R31 ;  /* 0x0000001f00527213 */ /* 0x000fc60000000000 */
[----:B------:R-:W-:Y:S01]  /*15410*/  @!P4 IMAD.MOV R12, RZ, RZ, -R12 ;  /* 0x000000ffff0cc224 */ /* 0x000fe200078e0a0c */
[----:B------:R-:W-:Y:S01]  /*15420*/  ISETP.GT.U32.AND P4, PT, R2, R96, PT ;  /* 0x000000600200720c */ /* 0x000fe20003f84070 */
[--C-:B------:R-:W-:Y:S02]  /*15430*/  @!P0 IMAD.IADD R93, R93, 0x1, -R2.reuse ;  /* 0x000000015d5d8824 */ /* 0x100fe400078e0a02 */
[----:B------:R-:W-:Y:S01]  /*15440*/  @!P3 IMAD.IADD R95, R95, 0x1, -R2 ;  /* 0x000000015f5fb824 */ /* 0x000fe200078e0a02 */
[----:B------:R1:W-:Y:S01]  /*15450*/  STL [R1+0x160], R12 ;  /* 0x0001600c01007387 */ /* 0x0003e20000100800 */
[----:B------:R-:W-:Y:S01]  /*15460*/  ISETP.GE.AND P3, PT, R24, RZ, PT ;  /* 0x000000ff1800720c */ /* 0x000fe20003f66270 */
[----:B------:R-:W-:Y:S01]  /*15470*/  IMAD.MOV.U32 R106, RZ, RZ, R110 ;  /* 0x000000ffff6a7224 */ /* 0x000fe200078e006e */
[----:B------:R-:W-:Y:S01]  /*15480*/  ISETP.GT.U32.AND P0, PT, R2, R93, PT ;  /* 0x0000005d0200720c */ /* 0x000fe20003f04070 */
[----:B------:R2:W-:Y:S01]  /*15490*/  STL [R1+0x15c], R28 ;  /* 0x00015c1c01007387 */ /* 0x0005e20000100800 */
[----:B------:R-:W-:-:S02]  /*154a0*/  IMAD.MOV.U32 R110, RZ, RZ, R66 ;  /* 0x000000ffff6e7224 */ /* 0x000fc400078e0042 */
[----:B------:R-:W-:Y:S02]  /*154b0*/  IMAD.MOV.U32 R49, RZ, RZ, R63 ;  /* 0x000000ffff317224 */ /* 0x000fe400078e003f */
[----:B------:R-:W-:Y:S01]  /*154c0*/  @!P4 IMAD.IADD R96, R96, 0x1, -R2 ;  /* 0x000000016060c824 */ /* 0x000fe200078e0a02 */
[----:B------:R-:W-:Y:S01]  /*154d0*/  ISETP.GE.AND P4, PT, R27, RZ, PT ;  /* 0x000000ff1b00720c */ /* 0x000fe20003f86270 */
[----:B-1----:R-:W-:Y:S02]  /*154e0*/  IMAD.MOV.U32 R12, RZ, RZ, R30 ;  /* 0x000000ffff0c7224 */ /* 0x002fe400078e001e */
[----:B------:R-:W-:Y:S02]  /*154f0*/  IMAD.MOV R30, RZ, RZ, -R29 ;  /* 0x000000ffff1e7224 */ /* 0x000fe400078e0a1d */
[----:B------:R-:W-:Y:S01]  /*15500*/  @!P1 IMAD.MOV R12, RZ, RZ, -R12 ;  /* 0x000000ffff0c9224 */ /* 0x000fe200078e0a0c */
[C---:B------:R-:W-:Y:S01]  /*15510*/  ISETP.GT.U32.AND P1, PT, R2.reuse, R94, PT ;  /* 0x0000005e0200720c */ /* 0x040fe20003f24070 */
[----:B------:R-:W-:-:S02]  /*15520*/  IMAD R92, R2, R30, R92 ;  /* 0x0000001e025c7224 */ /* 0x000fc400078e025c */
[C---:B--2---:R-:W-:Y:S01]  /*15530*/  IMAD.HI.U32 R28, R9.reuse, R91, RZ ;  /* 0x0000005b091c7227 */ /* 0x044fe200078e00ff */
[----:B------:R1:W-:Y:S03]  /*15540*/  STL [R1+0x148], R12 ;  /* 0x0001480c01007387 */ /* 0x0003e60000100800 */
[----:B------:R-:W-:Y:S01]  /*15550*/  IMAD.MOV R28, RZ, RZ, -R28 ;  /* 0x000000ffff1c7224 */ /* 0x000fe200078e0a1c */
[----:B------:R-:W-:Y:S01]  /*15560*/  STL [R1+0x1aac], R96 ;  /* 0x001aac6001007387 */ /* 0x000fe20000100800 */
[----:B------:R-:W-:-:S03]  /*15570*/  IMAD.HI.U32 R29, R9, R90, RZ ;  /* 0x0000005a091d7227 */ /* 0x000fc600078e00ff */
[----:B------:R-:W-:Y:S01]  /*15580*/  STL [R1+0x1ab0], R95 ;  /* 0x001ab05f01007387 */ /* 0x000fe20000100800 */
[--C-:B------:R-:W-:Y:S01]  /*15590*/  @!P1 IMAD.IADD R94, R94, 0x1, -R2.reuse ;  /* 0x000000015e5e9824 */ /* 0x100fe200078e0a02 */
[C---:B------:R-:W-:Y:S01]  /*155a0*/  ISETP.GT.U32.AND P1, PT, R2.reuse, R92, PT ;  /* 0x0000005c0200720c */ /* 0x040fe20003f24070 */
[C---:B------:R-:W-:Y:S01]  /*155b0*/  IMAD R91, R2.reuse, R28, R91 ;  /* 0x0000001c025b7224 */ /* 0x040fe200078e025b */
[----:B------:R-:W-:Y:S01]  /*155c0*/  IADD3 R29, PT, PT, -R29, RZ, RZ ;  /* 0x000000ff1d1d7210 */ /* 0x000fe20007ffe1ff */
[----:B------:R-:W-:Y:S01]  /*155d0*/  @!P0 IMAD.IADD R93, R93, 0x1, -R2 ;  /* 0x000000015d5d8824 */ /* 0x000fe200078e0a02 */
[----:B------:R-:W-:Y:S01]  /*155e0*/  STL [R1+0x1ab4], R94 ;  /* 0x001ab45e01007387 */ /* 0x000fe20000100800 */
[----:B------:R-:W-:Y:S01]  /*155f0*/  IMAD.HI.U32 R30, R9, R89, RZ ;  /* 0x00000059091e7227 */ /* 0x000fe200078e00ff */
[C---:B------:R-:W-:Y:S02]  /*15600*/  ISETP.GT.U32.AND P0, PT, R2.reuse, R91, PT ;  /* 0x0000005b0200720c */ /* 0x040fe40003f04070 */
[----:B------:R-:W-:Y:S01]  /*15610*/  STL [R1+0x3d0], R35 ;  /* 0x0003d02301007387 */ /* 0x000fe20000100800 */
[----:B------:R-:W-:-:S02]  /*15620*/  IMAD R90, R2, R29, R90 ;  /* 0x0000001d025a7224 */ /* 0x000fc400078e025a */
[----:B------:R-:W-:Y:S01]  /*15630*/  IMAD.HI.U32 R29, R9, R88, RZ ;  /* 0x00000058091d7227 */ /* 0x000fe200078e00ff */
[----:B------:R-:W-:Y:S03]  /*15640*/  STL [R1+0x3d4], R34 ;  /* 0x0003d42201007387 */ /* 0x000fe60000100800 */
[----:B------:R-:W-:Y:S01]  /*15650*/  @!P1 IMAD.IADD R92, R92, 0x1, -R2 ;  /* 0x000000015c5c9824 */ /* 0x000fe200078e0a02 */
[----:B------:R-:W-:Y:S01]  /*15660*/  IADD3 R29, PT, PT, -R29, RZ, RZ ;  /* 0x000000ff1d1d7210 */ /* 0x000fe20007ffe1ff */
[----:B------:R-:W-:Y:S01]  /*15670*/  IMAD.MOV R30, RZ, RZ, -R30 ;  /* 0x000000ffff1e7224 */ /* 0x000fe200078e0a1e */
[----:B------:R2:W-:Y:S01]  /*15680*/  STL [R1+0x3d8], R33 ;  /* 0x0003d82101007387 */ /* 0x0005e20000100800 */
[----:B------:R-:W-:Y:S01]  /*15690*/  @!P0 IMAD.IADD R91, R91, 0x1, -R2 ;  /* 0x000000015b5b8824 */ /* 0x000fe200078e0a02 */
[C---:B------:R-:W-:Y:S01]  /*156a0*/  ISETP.GT.U32.AND P1, PT, R2.reuse, R92, PT ;  /* 0x0000005c0200720c */ /* 0x040fe20003f24070 */
[C---:B------:R-:W-:Y:S01]  /*156b0*/  IMAD R88, R2.reuse, R29, R88 ;  /* 0x0000001d02587224 */ /* 0x040fe200078e0258 */
[----:B------:R3:W-:Y:S01]  /*156c0*/  STL [R1+0x3dc], R32 ;  /* 0x0003dc2001007387 */ /* 0x0007e20000100800 */
[C---:B------:R-:W-:Y:S01]  /*156d0*/  IMAD R89, R2.reuse, R30, R89 ;  /* 0x0000001e02597224 */ /* 0x040fe200078e0259 */
[----:B------:R-:W-:Y:S01]  /*156e0*/  ISETP.GT.U32.AND P0, PT, R2, R91, PT ;  /* 0x0000005b0200720c */ /* 0x000fe20003f04070 */
[----:B-1----:R-:W-:-:S02]  /*156f0*/  VIADD R12, R0, 0x1b6 ;  /* 0x000001b6000c7836 */ /* 0x002fc40000000000 */
[----:B------:R-:W-:-:S03]  /*15700*/  IMAD.HI.U32 R28, R9, R87, RZ ;  /* 0x00000057091c7227 */ /* 0x000fc600078e00ff */
[----:B------:R1:W-:Y:S01]  /*15710*/  STL [R1+0x3e4], R12 ;  /* 0x0003e40c01007387 */ /* 0x0003e20000100800 */
[----:B--2---:R-:W-:Y:S01]  /*15720*/  VIADD R33, R0, 0x1b7 ;  /* 0x000001b700217836 */ /* 0x004fe20000000000 */
[----:B------:R-:W-:Y:S01]  /*15730*/  IABS R85, R12 ;  /* 0x0000000c00557213 */ /* 0x000fe20000000000 */
[--C-:B------:R-:W-:Y:S01]  /*15740*/  @!P1 IMAD.IADD R92, R92, 0x1, -R2.reuse ;  /* 0x000000015c5c9824 */ /* 0x100fe200078e0a02 */
[----:B------:R-:W-:Y:S01]  /*15750*/  ISETP.GT.U32.AND P1, PT, R2, R90, PT ;  /* 0x0000005a0200720c */ /* 0x000fe20003f24070 */
[----:B---3--:R-:W-:Y:S01]  /*15760*/  VIADD R32, R0, 0x1b8 ;  /* 0x000001b800207836 */ /* 0x008fe20000000000 */
[----:B------:R-:W-:Y:S01]  /*15770*/  STL [R1+0x1ab8], R93 ;  /* 0x001ab85d01007387 */ /* 0x000fe20000100800 */
[----:B------:R-:W-:Y:S01]  /*15780*/  @!P0 IMAD.IADD R91, R91, 0x1, -R2 ;  /* 0x000000015b5b8824 */ /* 0x000fe200078e0a02 */
[----:B------:R-:W-:Y:S01]  /*15790*/  ISETP.GT.U32.AND P0, PT, R2, R89, PT ;  /* 0x000000590200720c */ /* 0x000fe20003f04070 */
[----:B------:R-:W-:Y:S01]  /*157a0*/  IMAD.HI.U32 R24, R9, R85, RZ ;  /* 0x0000005509187227 */ /* 0x000fe200078e00ff */
[----:B------:R-:W-:Y:S01]  /*157b0*/  STL [R1+0x1abc], R92 ;  /* 0x001abc5c01007387 */ /* 0x000fe20000100800 */
[----:B------:R-:W-:-:S02]  /*157c0*/  IABS R84, R33 ;  /* 0x0000002100547213 */ /* 0x000fc40000000000 */
[----:B-1----:R-:W-:Y:S01]  /*157d0*/  VIADD R12, R0, 0x1ba ;  /* 0x000001ba000c7836 */ /* 0x002fe20000000000 */
[----:B------:R-:W-:Y:S01]  /*157e0*/  STL [R1+0x1ac0], R91 ;  /* 0x001ac05b01007387 */ /* 0x000fe20000100800 */
[----:B------:R-:W-:Y:S01]  /*157f0*/  IMAD.MOV R24, RZ, RZ, -R24 ;  /* 0x000000ffff187224 */ /* 0x000fe200078e0a18 */
[----:B------:R-:W-:Y:S01]  /*15800*/  IABS R83, R32 ;  /* 0x0000002000537213 */ /* 0x000fe20000000000 */
[--C-:B------:R-:W-:Y:S01]  /*15810*/  @!P1 IMAD.IADD R90, R90, 0x1, -R2.reuse ;  /* 0x000000015a5a9824 */ /* 0x100fe200078e0a02 */
[C---:B------:R-:W-:Y:S01]  /*15820*/  ISETP.GT.U32.AND P1, PT, R2.reuse, R88, PT ;  /* 0x000000580200720c */ /* 0x040fe20003f24070 */
[----:B------:R-:W-:Y:S01]  /*15830*/  STL [R1+0x3ac], R33 ;  /* 0x0003ac2101007387 */ /* 0x000fe20000100800 */
[----:B------:R-:W-:Y:S01]  /*15840*/  IABS R81, R12 ;  /* 0x0000000c00517213 */ /* 0x000fe20000000000 */
[----:B------:R-:W-:Y:S01]  /*15850*/  @!P0 IMAD.IADD R89, R89, 0x1, -R2 ;  /* 0x0000000159598824 */ /* 0x000fe200078e0a02 */
[----:B------:R-:W-:Y:S01]  /*15860*/  ISETP.GT.U32.AND P0, PT, R2, R90, PT ;  /* 0x0000005a0200720c */ /* 0x000fe20003f04070 */
[----:B------:R-:W-:Y:S01]  /*15870*/  STL [R1+0x3b4], R32 ;  /* 0x0003b42001007387 */ /* 0x000fe20000100800 */
[----:B------:R-:W-:-:S03]  /*15880*/  IMAD.HI.U32 R27, R9, R86, RZ ;  /* 0x00000056091b7227 */ /* 0x000fc600078e00ff */
[----:B------:R-:W-:Y:S01]  /*15890*/  STL [R1+0x3b8], R31 ;  /* 0x0003b81f01007387 */ /* 0x000fe20000100800 */
[----:B------:R-:W-:Y:S02]  /*158a0*/  IMAD.MOV R28, RZ, RZ, -R28 ;  /* 0x000000ffff1c7224 */ /* 0x000fe400078e0a1c */
[----:B------:R-:W-:Y:S01]  /*158b0*/  IMAD R85, R2, R24, R85 ;  /* 0x0000001802557224 */ /* 0x000fe200078e0255 */
[----:B------:R1:W-:Y:S01]  /*158c0*/  STL [R1+0x3c0], R12 ;  /* 0x0003c00c01007387 */ /* 0x0003e20000100800 */
[----:B------:R-:W-:Y:S02]  /*158d0*/  @!P1 IMAD.IADD R88, R88, 0x1, -R2 ;  /* 0x0000000158589824 */ /* 0x000fe400078e0a02 */
[----:B------:R-:W-:Y:S02]  /*158e0*/  IMAD.MOV R27, RZ, RZ, -R27 ;  /* 0x000000ffff1b7224 */ /* 0x000fe400078e0a1b */
[C---:B------:R-:W-:Y:S01]  /*158f0*/  IMAD R87, R2.reuse, R28, R87 ;  /* 0x0000001c02577224 */ /* 0x040fe200078e0257 */
[C---:B------:R-:W-:Y:S01]  /*15900*/  ISETP.GT.U32.AND P1, PT, R2.reuse, R88, PT ;  /* 0x000000580200720c */ /* 0x040fe20003f24070 */
[----:B------:R-:W-:-:S02]  /*15910*/  IMAD R86, R2, R27, R86 ;  /* 0x0000001b02567224 */ /* 0x000fc400078e0256 */
[----:B------:R-:W-:Y:S01]  /*15920*/  @!P0 IMAD.IADD R90, R90, 0x1, -R2 ;  /* 0x000000015a5a8824 */ /* 0x000fe200078e0a02 */
[----:B-1----:R-:W-:Y:S01]  /*15930*/  MOV R12, R23 ;  /* 0x00000017000c7202 */ /* 0x002fe20000000f00 */
[----:B------:R-:W-:Y:S01]  /*15940*/  VIADD R29, R0, 0x1bb ;  /* 0x000001bb001d7836 */ /* 0x000fe20000000000 */
[----:B------:R-:W-:Y:S01]  /*15950*/  ISETP.GT.U32.AND P0, PT, R2, R87, PT ;  /* 0x000000570200720c */ /* 0x000fe20003f04070 */
[----:B------:R-:W-:Y:S02]  /*15960*/  VIADD R28, R0, 0x1bc ;  /* 0x000001bc001c7836 */ /* 0x000fe40000000000 */
[----:B------:R-:W-:Y:S01]  /*15970*/  @!P5 IMAD.MOV R12, RZ, RZ, -R12 ;  /* 0x000000ffff0cd224 */ /* 0x000fe200078e0a0c */
[----:B------:R-:W-:Y:S01]  /*15980*/  ISETP.GT.U32.AND P5, PT, R2, R89, PT ;  /* 0x000000590200720c */ /* 0x000fe20003fa4070 */
[----:B------:R-:W-:Y:S01]  /*15990*/  IMAD.HI.U32 R23, R9, R84, RZ ;  /* 0x0000005409177227 */ /* 0x000fe200078e00ff */
[----:B------:R-:W-:Y:S02]  /*159a0*/  IABS R80, R29 ;  /* 0x0000001d00507213 */ /* 0x000fe40000000000 */
[----:B------:R1:W-:Y:S01]  /*159b0*/  STL [R1+0x144], R12 ;  /* 0x0001440c01007387 */ /* 0x0003e20000100800 */
[----:B------:R-:W-:Y:S01]  /*159c0*/  @!P1 IMAD.IADD R88, R88, 0x1, -R2 ;  /* 0x0000000158589824 */ /* 0x000fe200078e0a02 */
[----:B------:R-:W-:Y:S01]  /*159d0*/  ISETP.GT.U32.AND P1, PT, R2, R85, PT ;  /* 0x000000550200720c */ /* 0x000fe20003f24070 */
[----:B------:R-:W-:Y:S01]  /*159e0*/  IMAD.MOV R23, RZ, RZ, -R23 ;  /* 0x000000ffff177224 */ /* 0x000fe200078e0a17 */
[----:B------:R-:W-:Y:S01]  /*159f0*/  STL [R1+0x1ac4], R90 ;  /* 0x001ac45a01007387 */ /* 0x000fe20000100800 */
[----:B------:R-:W-:Y:S01]  /*15a00*/  @!P0 IADD3 R87, PT, PT, R87, -R2, RZ ;  /* 0x8000000257578210 */ /* 0x000fe20007ffe0ff */
[----:B------:R-:W-:Y:S01]  /*15a10*/  IMAD.HI.U32 R27, R9, R83, RZ ;  /* 0x00000053091b7227 */ /* 0x000fe200078e00ff */
[----:B------:R-:W-:-:S03]  /*15a20*/  IABS R79, R28 ;  /* 0x0000001c004f7213 */ /* 0x000fc60000000000 */
[----:B------:R-:W-:Y:S01]  /*15a30*/  @!P5 IMAD.IADD R89, R89, 0x1, -R2 ;  /* 0x000000015959d824 */ /* 0x000fe200078e0a02 */
[----:B------:R-:W-:Y:S01]  /*15a40*/  ISETP.GT.U32.AND P5, PT, R2, R86, PT ;  /* 0x000000560200720c */ /* 0x000fe20003fa4070 */
[----:B-1----:R-:W-:Y:S02]  /*15a50*/  VIADD R12, R0, 0x1bd ;  /* 0x000001bd000c7836 */ /* 0x002fe40000000000 */
[C---:B------:R-:W-:Y:S01]  /*15a60*/  IMAD R84, R2.reuse, R23, R84 ;  /* 0x0000001702547224 */ /* 0x040fe200078e0254 */
[----:B------:R-:W-:Y:S01]  /*15a70*/  STL [R1+0x1ac8], R89 ;  /* 0x001ac85901007387 */ /* 0x000fe20000100800 */
[----:B------:R-:W-:Y:S01]  /*15a80*/  @!P1 IMAD.IADD R85, R85, 0x1, -R2 ;  /* 0x0000000155559824 */ /* 0x000fe200078e0a02 */
[----:B------:R-:W-:Y:S01]  /*15a90*/  IABS R78, R12 ;  /* 0x0000000c004e7213 */ /* 0x000fe20000000000 */
[----:B------:R-:W-:Y:S01]  /*15aa0*/  IMAD.HI.U32 R23, R9, R81, RZ ;  /* 0x0000005109177227 */ /* 0x000fe200078e00ff */
[----:B------:R-:W-:Y:S01]  /*15ab0*/  STL [R1+0x1acc], R88 ;  /* 0x001acc5801007387 */ /* 0x000fe20000100800 */
[----:B------:R-:W-:-:S02]  /*15ac0*/  ISETP.GT.U32.AND P0, PT, R2, R84, PT ;  /* 0x000000540200720c */ /* 0x000fc40003f04070 */
[----:B------:R-:W-:Y:S01]  /*15ad0*/  IMAD.MOV R23, RZ, RZ, -R23 ;  /* 0x000000ffff177224 */ /* 0x000fe200078e0a17 */
[----:B------:R-:W-:Y:S01]  /*15ae0*/  STL [R1+0x39c], R29 ;  /* 0x00039c1d01007387 */ /* 0x000fe20000100800 */
[----:B------:R-:W-:Y:S01]  /*15af0*/  @!P5 IMAD.IADD R86, R86, 0x1, -R2 ;  /* 0x000000015656d824 */ /* 0x000fe200078e0a02 */
[C---:B------:R-:W-:Y:S01]  /*15b00*/  ISETP.GT.U32.AND P5, PT, R2.reuse, R87, PT ;  /* 0x000000570200720c */ /* 0x040fe20003fa4070 */
[----:B------:R-:W-:Y:S01]  /*15b10*/  IMAD.HI.U32 R24, R9, R82, RZ ;  /* 0x0000005209187227 */ /* 0x000fe200078e00ff */
[----:B------:R-:W-:Y:S02]  /*15b20*/  STL [R1+0x3a0], R28 ;  /* 0x0003a01c01007387 */ /* 0x000fe40000100800 */
[C---:B------:R-:W-:Y:S01]  /*15b30*/  ISETP.GT.U32.AND P1, PT, R2.reuse, R86, PT ;  /* 0x000000560200720c */ /* 0x040fe20003f24070 */
[----:B------:R-:W-:Y:S01]  /*15b40*/  IMAD.MOV R27, RZ, RZ, -R27 ;  /* 0x000000ffff1b7224 */ /* 0x000fe200078e0a1b */
[----:B------:R1:W-:Y:S01]  /*15b50*/  STL [R1+0x398], R12 ;  /* 0x0003980c01007387 */ /* 0x0003e20000100800 */
[----:B------:R-:W-:-:S02]  /*15b60*/  IMAD R81, R2, R23, R81 ;  /* 0x0000001702517224 */ /* 0x000fc400078e0251 */
[----:B------:R-:W-:Y:S02]  /*15b70*/  IMAD.MOV R24, RZ, RZ, -R24 ;  /* 0x000000ffff187224 */ /* 0x000fe400078e0a18 */
[C---:B------:R-:W-:Y:S02]  /*15b80*/  IMAD R83, R2.reuse, R27, R83 ;  /* 0x0000001b02537224 */ /* 0x040fe400078e0253 */
[C---:B------:R-:W-:Y:S02]  /*15b90*/  IMAD R82, R2.reuse, R24, R82 ;  /* 0x0000001802527224 */ /* 0x040fe400078e0252 */
[--C-:B------:R-:W-:Y:S01]  /*15ba0*/  @!P5 IMAD.IADD R87, R87, 0x1, -R2.reuse ;  /* 0x000000015757d824 */ /* 0x100fe200078e0a02 */
[----:B------:R-:W-:Y:S01]  /*15bb0*/  ISETP.GT.U32.AND P5, PT, R2, R83, PT ;  /* 0x000000530200720c */ /* 0x000fe20003fa4070 */
[----:B-1----:R-:W-:Y:S02]  /*15bc0*/  IMAD.MOV.U32 R12, RZ, RZ, R21 ;  /* 0x000000ffff0c7224 */ /* 0x002fe400078e0015 */
[----:B------:R-:W-:Y:S01]  /*15bd0*/  @!P1 IMAD.IADD R86, R86, 0x1, -R2 ;  /* 0x0000000156569824 */ /* 0x000fe200078e0a02 */
[C---:B------:R-:W-:Y:S01]  /*15be0*/  ISETP.GT.U32.AND P1, PT, R2.reuse, R82, PT ;  /* 0x000000520200720c */ /* 0x040fe20003f24070 */
[----:B------:R-:W-:Y:S01]  /*15bf0*/  @!P2 IMAD.MOV R12, RZ, RZ, -R12 ;  /* 0x000000ffff0ca224 */ /* 0x000fe200078e0a0c */
[----:B------:R-:W-:Y:S01]  /*15c00*/  ISETP.GT.U32.AND P2, PT, R2, R85, PT ;  /* 0x000000550200720c */ /* 0x000fe20003f44070 */
[----:B------:R-:W-:-:S03]  /*15c10*/  IMAD.HI.U32 R21, R9, R78, RZ ;  /* 0x0000004e09157227 */ /* 0x000fc600078e00ff */
[----:B------:R-:W-:Y:S01]  /*15c20*/  STL [R1+0x140], R12 ;  /* 0x0001400c01007387 */ /* 0x000fe20000100800 */
[----:B------:R-:W-:Y:S01]  /*15c30*/  IMAD.HI.U32 R24, R9, R80, RZ ;  /* 0x0000005009187227 */ /* 0x000fe200078e00ff */
[----:B------:R-:W-:Y:S02]  /*15c40*/  IADD3 R21, PT, PT, -R21, RZ, RZ ;  /* 0x000000ff15157210 */ /* 0x000fe40007ffe1ff */
[----:B------:R1:W-:Y:S01]  /*15c50*/  STL [R1+0x1ad0], R87 ;  /* 0x001ad05701007387 */ /* 0x0003e20000100800 */
[--C-:B------:R-:W-:Y:S02]  /*15c60*/  @!P5 IMAD.IADD R83, R83, 0x1, -R2.reuse ;  /* 0x000000015353d824 */ /* 0x100fe400078e0a02 */
[--C-:B------:R-:W-:Y:S01]  /*15c70*/  @!P1 IMAD.IADD R82, R82, 0x1, -R2.reuse ;  /* 0x0000000152529824 */ /* 0x100fe200078e0a02 */
[----:B------:R-:W-:Y:S01]  /*15c80*/  STL [R1+0x1ad4], R86 ;  /* 0x001ad45601007387 */ /* 0x000fe20000100800 */
[----:B------:R-:W-:Y:S01]  /*15c90*/  @!P2 IMAD.IADD R85, R85, 0x1, -R2 ;  /* 0x000000015555a824 */ /* 0x000fe200078e0a02 */
[C---:B------:R-:W-:Y:S01]  /*15ca0*/  ISETP.GT.U32.AND P2, PT, R2.reuse, R81, PT ;  /* 0x000000510200720c */ /* 0x040fe20003f44070 */
[----:B------:R-:W-:Y:S01]  /*15cb0*/  IMAD.HI.U32 R23, R9, R79, RZ ;  /* 0x0000004f09177227 */ /* 0x000fe200078e00ff */
[----:B------:R-:W-:-:S02]  /*15cc0*/  ISETP.GT.U32.AND P5, PT, R2, R83, PT ;  /* 0x000000530200720c */ /* 0x000fc40003fa4070 */
[C---:B------:R-:W-:Y:S01]  /*15cd0*/  ISETP.GT.U32.AND P1, PT, R2.reuse, R82, PT ;  /* 0x000000520200720c */ /* 0x040fe20003f24070 */
[----:B------:R-:W-:Y:S01]  /*15ce0*/  IMAD.MOV R24, RZ, RZ, -R24 ;  /* 0x000000ffff187224 */ /* 0x000fe200078e0a18 */
[----:B------:R-:W-:Y:S01]  /*15cf0*/  STL [R1+0x1ad8], R85 ;  /* 0x001ad85501007387 */ /* 0x000fe20000100800 */
[----:B------:R-:W-:Y:S01]  /*15d00*/  IMAD R78, R2, R21, R78 ;  /* 0x00000015024e7224 */ /* 0x000fe200078e024e */
[----:B-1----:R-:W-:Y:S01]  /*15d10*/  IADD3 R87, PT, PT, R0, 0x198, RZ ;  /* 0x0000019800577810 */ /* 0x002fe20007ffe0ff */
[----:B------:R-:W-:Y:S02]  /*15d20*/  IMAD.MOV R23, RZ, RZ, -R23 ;  /* 0x000000ffff177224 */ /* 0x000fe400078e0a17 */
[C---:B------:R-:W-:Y:S02]  /*15d30*/  IMAD R80, R2.reuse, R24, R80 ;  /* 0x0000001802507224 */ /* 0x040fe400078e0250 */
[----:B------:R-:W-:Y:S02]  /*15d40*/  @!P2 IMAD.IADD R81, R81, 0x1, -R2 ;  /* 0x000000015151a824 */ /* 0x000fe400078e0a02 */
[----:B------:R-:W-:-:S02]  /*15d50*/  IMAD R79, R2, R23, R79 ;  /* 0x00000017024f7224 */ /* 0x000fc400078e024f */
[--C-:B------:R-:W-:Y:S01]  /*15d60*/  @!P5 IMAD.IADD R83, R83, 0x1, -R2.reuse ;  /* 0x000000015353d824 */ /* 0x100fe200078e0a02 */
[----:B------:R-:W-:Y:S01]  /*15d70*/  ISETP.GT.U32.AND P2, PT, R2, R81, PT ;  /* 0x000000510200720c */ /* 0x000fe20003f44070 */
[--C-:B------:R-:W-:Y:S01]  /*15d80*/  @!P0 IMAD.IADD R84, R84, 0x1, -R2.reuse ;  /* 0x0000000154548824 */ /* 0x100fe200078e0a02 */
[----:B------:R-:W-:Y:S01]  /*15d90*/  ISETP.GT.U32.AND P5, PT, R2, R80, PT ;  /* 0x000000500200720c */ /* 0x000fe20003fa4070 */
[--C-:B------:R-:W-:Y:S01]  /*15da0*/  @!P1 IMAD.IADD R82, R82, 0x1, -R2.reuse ;  /* 0x0000000152529824 */ /* 0x100fe200078e0a02 */
[----:B------:R-:W-:Y:S01]  /*15db0*/  ISETP.GT.U32.AND P1, PT, R2, R79, PT ;  /* 0x0000004f0200720c */ /* 0x000fe20003f24070 */
[----:B------:R-:W-:Y:S01]  /*15dc0*/  VIADD R12, R0, 0x1c0 ;  /* 0x000001c0000c7836 */ /* 0x000fe20000000000 */
[----:B------:R-:W-:Y:S01]  /*15dd0*/  ISETP.GT.U32.AND P0, PT, R2, R84, PT ;  /* 0x000000540200720c */ /* 0x000fe20003f04070 */
[C---:B------:R-:W-:Y:S02]  /*15de0*/  VIADD R28, R0.reuse, 0x1be ;  /* 0x000001be001c7836 */ /* 0x040fe40000000000 */
[C---:B------:R-:W-:Y:S01]  /*15df0*/  VIADD R27, R0.reuse, 0x1bf ;  /* 0x000001bf001b7836 */ /* 0x040fe20000000000 */
[----:B------:R-:W-:Y:S01]  /*15e00*/  IABS R75, R12 ;  /* 0x0000000c004b7213 */ /* 0x000fe20000000000 */
[----:B------:R-:W-:Y:S01]  /*15e10*/  VIADD R24, R0, 0x1c3 ;  /* 0x000001c300187836 */ /* 0x000fe20000000000 */
[----:B------:R-:W-:Y:S01]  /*15e20*/  IABS R77, R28 ;  /* 0x0000001c004d7213 */ /* 0x000fe20000000000 */
[--C-:B------:R-:W-:Y:S01]  /*15e30*/  @!P2 IMAD.IADD R81, R81, 0x1, -R2.reuse ;  /* 0x000000015151a824 */ /* 0x100fe200078e0a02 */
[----:B------:R-:W-:Y:S01]  /*15e40*/  ISETP.GT.U32.AND P2, PT, R2, R78, PT ;  /* 0x0000004e0200720c */ /* 0x000fe20003f44070 */
[----:B------:R-:W-:Y:S01]  /*15e50*/  @!P5 IMAD.IADD R80, R80, 0x1, -R2 ;  /* 0x000000015050d824 */ /* 0x000fe200078e0a02 */
[----:B------:R-:W-:Y:S01]  /*15e60*/  IABS R76, R27 ;  /* 0x0000001b004c7213 */ /* 0x000fe20000000000 */
[----:B------:R-:W-:Y:S01]  /*15e70*/  IMAD.HI.U32 R21, R9, R75, RZ ;  /* 0x0000004b09157227 */ /* 0x000fe200078e00ff */
[----:B------:R-:W-:-:S02]  /*15e80*/  IABS R72, R24 ;  /* 0x0000001800487213 */ /* 0x000fc40000000000 */
[----:B------:R-:W-:Y:S01]  /*15e90*/  ISETP.GT.U32.AND P5, PT, R2, R80, PT ;  /* 0x000000500200720c */ /* 0x000fe20003fa4070 */
[----:B------:R-:W-:Y:S02]  /*15ea0*/  @!P1 IMAD.IADD R79, R79, 0x1, -R2 ;  /* 0x000000014f4f9824 */ /* 0x000fe400078e0a02 */
[----:B------:R-:W-:-:S03]  /*15eb0*/  IMAD.HI.U32 R23, R9, R77, RZ ;  /* 0x0000004d09177227 */ /* 0x000fc600078e00ff */
[----:B------:R-:W-:Y:S01]  /*15ec0*/  ISETP.GT.U32.AND P1, PT, R2, R79, PT ;  /* 0x0000004f0200720c */ /* 0x000fe20003f24070 */
[--C-:B------:R-:W-:Y:S02]  /*15ed0*/  @!P2 IMAD.IADD R78, R78, 0x1, -R2.reuse ;  /* 0x000000014e4ea824 */ /* 0x100fe400078e0a02 */
[----:B------:R-:W-:Y:S01]  /*15ee0*/  @!P0 IMAD.IADD R84, R84, 0x1, -R2 ;  /* 0x0000000154548824 */ /* 0x000fe200078e0a02 */
[----:B------:R-:W-:Y:S01]  /*15ef0*/  ISETP.GE.AND P0, PT, R22, RZ, PT ;  /* 0x000000ff1600720c */ /* 0x000fe20003f06270 */
[----:B------:R-:W-:Y:S01]  /*15f00*/  IMAD.MOV R21, RZ, RZ, -R21 ;  /* 0x000000ffff157224 */ /* 0x000fe200078e0a15 */
[C---:B------:R-:W-:Y:S01]  /*15f10*/  ISETP.GT.U32.AND P2, PT, R2.reuse, R78, PT ;  /* 0x0000004e0200720c */ /* 0x040fe20003f44070 */
[----:B------:R-:W-:Y:S01]  /*15f20*/  IMAD.HI.U32 R22, R9, R76, RZ ;  /* 0x0000004c09167227 */ /* 0x000fe200078e00ff */
[----:B------:R-:W-:Y:S03]  /*15f30*/  STL [R1+0x1adc], R84 ;  /* 0x001adc5401007387 */ /* 0x000fe60000100800 */
[----:B------:R-:W-:Y:S01]  /*15f40*/  IMAD.MOV R23, RZ, RZ, -R23 ;  /* 0x000000ffff177224 */ /* 0x000fe200078e0a17 */
[----:B------:R1:W-:Y:S01]  /*15f50*/  STL [R1+0x388], R28 ;  /* 0x0003881c01007387 */ /* 0x0003e20000100800 */
[----:B------:R-:W-:-:S02]  /*15f60*/  IMAD R75, R2, R21, R75 ;  /* 0x00000015024b7224 */ /* 0x000fc400078e024b */
[----:B------:R-:W-:Y:S01]  /*15f70*/  IMAD.MOV R22, RZ, RZ, -R22 ;  /* 0x000000ffff167224 */ /* 0x000fe200078e0a16 */
[----:B------:R2:W-:Y:S01]  /*15f80*/  STL [R1+0x38c], R27 ;  /* 0x00038c1b01007387 */ /* 0x0005e20000100800 */
[----:B------:R-:W-:Y:S02]  /*15f90*/  IMAD R77, R2, R23, R77 ;  /* 0x00000017024d7224 */ /* 0x000fe400078e024d */
[----:B------:R-:W-:Y:S01]  /*15fa0*/  @!P2 IMAD.IADD R78, R78, 0x1, -R2 ;  /* 0x000000014e4ea824 */ /* 0x000fe200078e0a02 */
[C---:B------:R-:W-:Y:S01]  /*15fb0*/  ISETP.GT.U32.AND P2, PT, R2.reuse, R75, PT ;  /* 0x0000004b0200720c */ /* 0x040fe20003f44070 */
[----:B------:R-:W-:Y:S01]  /*15fc0*/  IMAD R76, R2, R22, R76 ;  /* 0x00000016024c7224 */ /* 0x000fe200078e024c */
[----:B------:R3:W-:Y:S01]  /*15fd0*/  STL [R1+0x390], R12 ;  /* 0x0003900c01007387 */ /* 0x0007e20000100800 */
[--C-:B------:R-:W-:Y:S01]  /*15fe0*/  @!P5 IMAD.IADD R80, R80, 0x1, -R2.reuse ;  /* 0x000000015050d824 */ /* 0x100fe200078e0a02 */
[----:B------:R-:W-:Y:S01]  /*15ff0*/  ISETP.GT.U32.AND P5, PT, R2, R77, PT ;  /* 0x0000004d0200720c */ /* 0x000fe20003fa4070 */
[----:B-1----:R-:W-:Y:S01]  /*16000*/  VIADD R28, R0, 0x1c1 ;  /* 0x000001c1001c7836 */ /* 0x002fe20000000000 */
[----:B------:R-:W-:Y:S01]  /*16010*/  STL [R1+0x1ae0], R83 ;  /* 0x001ae05301007387 */ /* 0x000fe20000100800 */
[----:B------:R-:W-:Y:S01]  /*16020*/  @!P1 IMAD.IADD R79, R79, 0x1, -R2 ;  /* 0x000000014f4f9824 */ /* 0x000fe200078e0a02 */
[----:B------:R-:W-:Y:S01]  /*16030*/  ISETP.GT.U32.AND P1, PT, R2, R76, PT ;  /* 0x0000004c0200720c */ /* 0x000fe20003f24070 */
[C---:B--2---:R-:W-:Y:S01]  /*16040*/  VIADD R27, R0.reuse, 0x1c2 ;  /* 0x000001c2001b7836 */ /* 0x044fe20000000000 */
[----:B------:R-:W-:Y:S01]  /*16050*/  IABS R74, R28 ;  /* 0x0000001c004a7213 */ /* 0x000fe20000000000 */
[----:B------:R-:W-:Y:S01]  /*16060*/  IMAD.HI.U32 R23, R9, R72, RZ ;  /* 0x0000004809177227 */ /* 0x000fe200078e00ff */
[----:B------:R-:W-:Y:S01]  /*16070*/  STL [R1+0x1ae4], R82 ;  /* 0x001ae45201007387 */ /* 0x000fe20000100800 */
[----:B---3--:R-:W-:-:S02]  /*16080*/  IADD3 R12, PT, PT, R0, 0x1c4, RZ ;  /* 0x000001c4000c7810 */ /* 0x008fc40007ffe0ff */
[--C-:B------:R-:W-:Y:S01]  /*16090*/  @!P2 IMAD.IADD R75, R75, 0x1, -R2.reuse ;  /* 0x000000014b4ba824 */ /* 0x100fe200078e0a02 */
[----:B------:R-:W-:Y:S01]  /*160a0*/  IABS R22, R27 ;  /* 0x0000001b00167213 */ /* 0x000fe20000000000 */
[----:B------:R-:W-:Y:S01]  /*160b0*/  IMAD.HI.U32 R21, R9, R74, RZ ;  /* 0x0000004a09157227 */ /* 0x000fe200078e00ff */
[----:B------:R-:W-:Y:S01]  /*160c0*/  @!P5 IADD3 R77, PT, PT, R77, -R2, RZ ;  /* 0x800000024d4dd210 */ /* 0x000fe20007ffe0ff */
[----:B------:R-:W-:Y:S01]  /*160d0*/  STL [R1+0x1ae8], R81 ;  /* 0x001ae85101007387 */ /* 0x000fe20000100800 */
[C---:B------:R-:W-:Y:S01]  /*160e0*/  ISETP.GT.U32.AND P2, PT, R2.reuse, R75, PT ;  /* 0x0000004b0200720c */ /* 0x040fe20003f44070 */
[----:B------:R-:W-:Y:S01]  /*160f0*/  IMAD.MOV R21, RZ, RZ, -R21 ;  /* 0x000000ffff157224 */ /* 0x000fe200078e0a15 */
[----:B------:R-:W-:Y:S01]  /*16100*/  ISETP.GT.U32.AND P5, PT, R2, R77, PT ;  /* 0x0000004d0200720c */ /* 0x000fe20003fa4070 */
[----:B------:R-:W-:Y:S01]  /*16110*/  @!P1 IMAD.IADD R76, R76, 0x1, -R2 ;  /* 0x000000014c4c9824 */ /* 0x000fe200078e0a02 */
[----:B------:R1:W-:Y:S01]  /*16120*/  STL [R1+0x368], R28 ;  /* 0x0003681c01007387 */ /* 0x0003e20000100800 */
[C---:B------:R-:W-:Y:S01]  /*16130*/  IMAD R74, R2.reuse, R21, R74 ;  /* 0x00000015024a7224 */ /* 0x040fe200078e024a */
[----:B------:R-:W-:Y:S01]  /*16140*/  IABS R71, R12 ;  /* 0x0000000c00477213 */ /* 0x000fe20000000000 */
[----:B------:R-:W-:Y:S01]  /*16150*/  IMAD.MOV R21, RZ, RZ, -R23 ;  /* 0x000000ffff157224 */ /* 0x000fe200078e0a17 */
[C---:B------:R-:W-:Y:S01]  /*16160*/  ISETP.GT.U32.AND P1, PT, R2.reuse, R76, PT ;  /* 0x0000004c0200720c */ /* 0x040fe20003f24070 */
[----:B------:R-:W-:Y:S01]  /*16170*/  IMAD.HI.U32 R73, R9, R22, RZ ;  /* 0x0000001609497227 */ /* 0x000fe200078e00ff */
[----:B------:R-:W-:Y:S03]  /*16180*/  STL [R1+0x36c], R27 ;  /* 0x00036c1b01007387 */ /* 0x000fe60000100800 */
[----:B------:R-:W-:Y:S01]  /*16190*/  IMAD R72, R2, R21, R72 ;  /* 0x0000001502487224 */ /* 0x000fe200078e0248 */
[----:B------:R2:W-:Y:S01]  /*161a0*/  STL [R1+0x374], R24 ;  /* 0x0003741801007387 */ /* 0x0005e20000100800 */
[----:B------:R-:W-:-:S02]  /*161b0*/  IMAD.MOV R73, RZ, RZ, -R73 ;  /* 0x000000ffff497224 */ /* 0x000fc400078e0a49 */
[----:B------:R-:W-:Y:S01]  /*161c0*/  @!P2 IMAD.IADD R75, R75, 0x1, -R2 ;  /* 0x000000014b4ba824 */ /* 0x000fe200078e0a02 */
[C---:B------:R-:W-:Y:S01]  /*161d0*/  ISETP.GT.U32.AND P2, PT, R2.reuse, R72, PT ;  /* 0x000000480200720c */ /* 0x040fe20003f44070 */
[C---:B------:R-:W-:Y:S01]  /*161e0*/  IMAD R73, R2.reuse, R73, R22 ;  /* 0x0000004902497224 */ /* 0x040fe200078e0216 */
[----:B------:R3:W-:Y:S01]  /*161f0*/  STL [R1+0x37c], R12 ;  /* 0x00037c0c01007387 */ /* 0x0007e20000100800 */
[--C-:B------:R-:W-:Y:S01]  /*16200*/  @!P5 IMAD.IADD R77, R77, 0x1, -R2.reuse ;  /* 0x000000014d4dd824 */ /* 0x100fe200078e0a02 */
[----:B------:R-:W-:Y:S01]  /*16210*/  ISETP.GT.U32.AND P5, PT, R2, R74, PT ;  /* 0x0000004a0200720c */ /* 0x000fe20003fa4070 */
[----:B------:R-:W-:Y:S01]  /*16220*/  @!P1 IMAD.IADD R76, R76, 0x1, -R2 ;  /* 0x000000014c4c9824 */ /* 0x000fe200078e0a02 */
[----:B------:R-:W-:Y:S01]  /*16230*/  ISETP.GT.U32.AND P1, PT, R2, R73, PT ;  /* 0x000000490200720c */ /* 0x000fe20003f24070 */
[C---:B-1----:R-:W-:Y:S01]  /*16240*/  VIADD R28, R0.reuse, 0x1c6 ;  /* 0x000001c6001c7836 */ /* 0x042fe20000000000 */
[----:B------:R-:W-:Y:S01]  /*16250*/  STL [R1+0x1aec], R80 ;  /* 0x001aec5001007387 */ /* 0x000fe20000100800 */
[----:B------:R-:W-:-:S02]  /*16260*/  VIADD R29, R0, 0x1c5 ;  /* 0x000001c5001d7836 */ /* 0x000fc40000000000 */
[C---:B--2---:R-:W-:Y:S01]  /*16270*/  IMAD.HI.U32 R24, R9.reuse, R71, RZ ;  /* 0x0000004709187227 */ /* 0x044fe200078e00ff */
[----:B------:R-:W-:Y:S01]  /*16280*/  IABS R69, R28 ;  /* 0x0000001c00457213 */ /* 0x000fe20000000000 */
[----:B------:R-:W-:Y:S01]  /*16290*/  STL [R1+0x1af0], R79 ;  /* 0x001af04f01007387 */ /* 0x000fe20000100800 */
[----:B------:R-:W-:Y:S01]  /*162a0*/  IABS R70, R29 ;  /* 0x0000001d00467213 */ /* 0x000fe20000000000 */
[--C-:B------:R-:W-:Y:S02]  /*162b0*/  @!P2 IMAD.IADD R72, R72, 0x1, -R2.reuse ;  /* 0x000000014848a824 */ /* 0x100fe400078e0a02 */
[----:B------:R-:W-:Y:S01]  /*162c0*/  @!P5 IMAD.IADD R74, R74, 0x1, -R2 ;  /* 0x000000014a4ad824 */ /* 0x000fe200078e0a02 */
[----:B------:R-:W-:Y:S01]  /*162d0*/  STL [R1+0x1af4], R78 ;  /* 0x001af44e01007387 */ /* 0x000fe20000100800 */
[----:B------:R-:W-:Y:S01]  /*162e0*/  IMAD.HI.U32 R22, R9, R69, RZ ;  /* 0x0000004509167227 */ /* 0x000fe200078e00ff */
[C---:B------:R-:W-:Y:S02]  /*162f0*/  ISETP.GT.U32.AND P2, PT, R2.reuse, R72, PT ;  /* 0x000000480200720c */ /* 0x040fe40003f44070 */
[----:B------:R-:W-:Y:S01]  /*16300*/  @!P1 IADD3 R73, PT, PT, R73, -R2, RZ ;  /* 0x8000000249499210 */ /* 0x000fe20007ffe0ff */
[----:B------:R-:W-:Y:S01]  /*16310*/  IMAD.MOV R22, RZ, RZ, -R22 ;  /* 0x000000ffff167224 */ /* 0x000fe200078e0a16 */
[C---:B------:R-:W-:Y:S01]  /*16320*/  ISETP.GT.U32.AND P5, PT, R2.reuse, R74, PT ;  /* 0x0000004a0200720c */ /* 0x040fe20003fa4070 */
[----:B------:R-:W-:Y:S01]  /*16330*/  IMAD.HI.U32 R21, R9, R70, RZ ;  /* 0x0000004609157227 */ /* 0x000fe200078e00ff */
[----:B------:R-:W-:Y:S01]  /*16340*/  ISETP.GT.U32.AND P1, PT, R2, R73, PT ;  /* 0x000000490200720c */ /* 0x000fe20003f24070 */
[----:B------:R-:W-:Y:S02]  /*16350*/  STL [R1+0x358], R29 ;  /* 0x0003581d01007387 */ /* 0x000fe40000100800 */
[----:B------:R-:W-:-:S02]  /*16360*/  IMAD.MOV R23, RZ, RZ, -R24 ;  /* 0x000000ffff177224 */ /* 0x000fc400078e0a18 */
[----:B---3--:R-:W-:Y:S01]  /*16370*/  VIADD R12, R0, 0x1c8 ;  /* 0x000001c8000c7836 */ /* 0x008fe20000000000 */
[----:B------:R1:W-:Y:S01]  /*16380*/  STL [R1+0x35c], R28 ;  /* 0x00035c1c01007387 */ /* 0x0003e20000100800 */
[----:B------:R-:W-:Y:S01]  /*16390*/  IMAD R69, R2, R22, R69 ;  /* 0x0000001602457224 */ /* 0x000fe200078e0245 */
[----:B------:R-:W-:Y:S01]  /*163a0*/  @!P2 IADD3 R72, PT, PT, R72, -R2, RZ ;  /* 0x800000024848a210 */ /* 0x000fe20007ffe0ff */
[----:B------:R-:W-:Y:S01]  /*163b0*/  IMAD.MOV R21, RZ, RZ, -R21 ;  /* 0x000000ffff157224 */ /* 0x000fe200078e0a15 */
[----:B------:R-:W-:Y:S01]  /*163c0*/  IABS R67, R12 ;  /* 0x0000000c00437213 */ /* 0x000fe20000000000 */
[C---:B------:R-:W-:Y:S01]  /*163d0*/  IMAD R71, R2.reuse, R23, R71 ;  /* 0x0000001702477224 */ /* 0x040fe200078e0247 */
[C---:B------:R-:W-:Y:S01]  /*163e0*/  ISETP.GT.U32.AND P2, PT, R2.reuse, R69, PT ;  /* 0x000000450200720c */ /* 0x040fe20003f44070 */
[----:B------:R-:W-:Y:S02]  /*163f0*/  IMAD R70, R2, R21, R70 ;  /* 0x0000001502467224 */ /* 0x000fe400078e0246 */
[----:B------:R-:W-:-:S02]  /*16400*/  VIADD R27, R0, 0x1c7 ;  /* 0x000001c7001b7836 */ /* 0x000fc40000000000 */
[--C-:B------:R-:W-:Y:S01]  /*16410*/  @!P5 IMAD.IADD R74, R74, 0x1, -R2.reuse ;  /* 0x000000014a4ad824 */ /* 0x100fe200078e0a02 */
[C---:B------:R-:W-:Y:S01]  /*16420*/  ISETP.GT.U32.AND P5, PT, R2.reuse, R71, PT ;  /* 0x000000470200720c */ /* 0x040fe20003fa4070 */
[----:B------:R-:W-:Y:S01]  /*16430*/  IMAD.HI.U32 R24, R9, R67, RZ ;  /* 0x0000004309187227 */ /* 0x000fe200078e00ff */
[----:B------:R2:W-:Y:S01]  /*16440*/  STL [R1+0x360], R27 ;  /* 0x0003601b01007387 */ /* 0x0005e20000100800 */
[----:B------:R-:W-:Y:S02]  /*16450*/  IABS R68, R27 ;  /* 0x0000001b00447213 */ /* 0x000fe40000000000 */
[----:B------:R-:W-:Y:S01]  /*16460*/  @!P1 IMAD.IADD R73, R73, 0x1, -R2 ;  /* 0x0000000149499824 */ /* 0x000fe200078e0a02 */
[----:B------:R-:W-:Y:S01]  /*16470*/  ISETP.GT.U32.AND P1, PT, R2, R70, PT ;  /* 0x000000460200720c */ /* 0x000fe20003f24070 */
[----:B------:R-:W-:Y:S01]  /*16480*/  STL [R1+0x1af8], R77 ;  /* 0x001af84d01007387 */ /* 0x000fe20000100800 */
[----:B------:R-:W-:Y:S01]  /*16490*/  IMAD.MOV R21, RZ, RZ, -R24 ;  /* 0x000000ffff157224 */ /* 0x000fe200078e0a18 */
[----:B------:R-:W-:Y:S01]  /*164a0*/  @!P2 IADD3 R69, PT, PT, R69, -R2, RZ ;  /* 0x800000024545a210 */ /* 0x000fe20007ffe0ff */
[C---:B-1----:R-:W-:Y:S01]  /*164b0*/  VIADD R28, R0.reuse, 0x1c9 ;  /* 0x000001c9001c7836 */ /* 0x042fe20000000000 */
[----:B------:R1:W-:Y:S01]  /*164c0*/  STL [R1+0x364], R12 ;  /* 0x0003640c01007387 */ /* 0x0003e20000100800 */
[----:B--2---:R-:W-:Y:S01]  /*164d0*/  VIADD R27, R0, 0x1ca ;  /* 0x000001ca001b7836 */ /* 0x004fe20000000000 */
[----:B------:R-:W-:Y:S01]  /*164e0*/  ISETP.GT.U32.AND P2, PT, R2, R69, PT ;  /* 0x000000450200720c */ /* 0x000fe20003f44070 */
[----:B------:R-:W-:Y:S01]  /*164f0*/  VIADD R22, R0, 0x1cb ;  /* 0x000001cb00167836 */ /* 0x000fe20000000000 */
[----:B------:R-:W-:Y:S01]  /*16500*/  STL [R1+0x1afc], R76 ;  /* 0x001afc4c01007387 */ /* 0x000fe20000100800 */
[----:B------:R-:W-:Y:S01]  /*16510*/  IMAD R67, R2, R21, R67 ;  /* 0x0000001502437224 */ /* 0x000fe200078e0243 */
[----:B------:R-:W-:Y:S01]  /*16520*/  IABS R66, R28 ;  /* 0x0000001c00427213 */ /* 0x000fe20000000000 */
[----:B------:R-:W-:Y:S01]  /*16530*/  VIADD R21, R0, 0x1cc ;  /* 0x000001cc00157836 */ /* 0x000fe20000000000 */
[----:B------:R-:W-:Y:S01]  /*16540*/  STL [R1+0x1b00], R75 ;  /* 0x001b004b01007387 */ /* 0x000fe20000100800 */
[----:B------:R-:W-:-:S02]  /*16550*/  @!P5 IMAD.IADD R71, R71, 0x1, -R2 ;  /* 0x000000014747d824 */ /* 0x000fc400078e0a02 */
[--C-:B------:R-:W-:Y:S01]  /*16560*/  @!P1 IMAD.IADD R70, R70, 0x1, -R2.reuse ;  /* 0x0000000146469824 */ /* 0x100fe200078e0a02 */
[----:B------:R-:W-:Y:S01]  /*16570*/  STL [R1+0x1b04], R74 ;  /* 0x001b044a01007387 */ /* 0x000fe20000100800 */
[----:B------:R-:W-:Y:S01]  /*16580*/  IABS R63, R21 ;  /* 0x00000015003f7213 */ /* 0x000fe20000000000 */
[----:B------:R-:W-:Y:S01]  /*16590*/  IMAD.HI.U32 R23, R9, R68, RZ ;  /* 0x0000004409177227 */ /* 0x000fe200078e00ff */
[C---:B------:R-:W-:Y:S01]  /*165a0*/  ISETP.GT.U32.AND P5, PT, R2.reuse, R71, PT ;  /* 0x000000470200720c */ /* 0x040fe20003fa4070 */
[----:B------:R-:W-:Y:S01]  /*165b0*/  STL [R1+0x33c], R28 ;  /* 0x00033c1c01007387 */ /* 0x000fe20000100800 */
[----:B------:R-:W-:Y:S01]  /*165c0*/  ISETP.GT.U32.AND P1, PT, R2, R70, PT ;  /* 0x000000460200720c */ /* 0x000fe20003f24070 */
[----:B------:R-:W-:Y:S02]  /*165d0*/  IMAD.MOV R23, RZ, RZ, -R23 ;  /* 0x000000ffff177224 */ /* 0x000fe400078e0a17 */
[----:B------:R-:W-:Y:S01]  /*165e0*/  STL [R1+0x1b08], R73 ;  /* 0x001b084901007387 */ /* 0x000fe20000100800 */
[----:B------:R-:W-:-:S02]  /*165f0*/  @!P2 IMAD.IADD R69, R69, 0x1, -R2 ;  /* 0x000000014545a824 */ /* 0x000fc400078e0a02 */
[C---:B------:R-:W-:Y:S01]  /*16600*/  IMAD R68, R2.reuse, R23, R68 ;  /* 0x0000001702447224 */ /* 0x040fe200078e0244 */
[----:B------:R2:W-:Y:S01]  /*16610*/  STL [R1+0x330], R27 ;  /* 0x0003301b01007387 */ /* 0x0005e20000100800 */
[----:B-1----:R-:W-:Y:S02]  /*16620*/  IMAD.MOV.U32 R12, RZ, RZ, R107 ;  /* 0x000000ffff0c7224 */ /* 0x002fe400078e006b */
[----:B------:R-:W-:Y:S01]  /*16630*/  IMAD.MOV.U32 R107, RZ, RZ, R65 ;  /* 0x000000ffff6b7224 */ /* 0x000fe200078e0041 */
[----:B------:R-:W-:Y:S01]  /*16640*/  STL [R1+0x338], R22 ;  /* 0x0003381601007387 */ /* 0x000fe20000100800 */
[--C-:B------:R-:W-:Y:S01]  /*16650*/  @!P5 IMAD.IADD R71, R71, 0x1, -R2.reuse ;  /* 0x000000014747d824 */ /* 0x100fe200078e0a02 */
[----:B------:R-:W-:Y:S01]  /*16660*/  ISETP.GT.U32.AND P5, PT, R2, R68, PT ;  /* 0x000000440200720c */ /* 0x000fe20003fa4070 */
[----:B------:R-:W-:Y:S01]  /*16670*/  @!P1 IMAD.IADD R70, R70, 0x1, -R2 ;  /* 0x0000000146469824 */ /* 0x000fe200078e0a02 */
[----:B------:R-:W-:Y:S01]  /*16680*/  STL [R1+0x1b0c], R72 ;  /* 0x001b0c4801007387 */ /* 0x000fe20000100800 */
[----:B------:R-:W-:Y:S01]  /*16690*/  ISETP.GT.U32.AND P1, PT, R2, R67, PT ;  /* 0x000000430200720c */ /* 0x000fe20003f24070 */
[----:B------:R-:W-:Y:S01]  /*166a0*/  IMAD.MOV.U32 R43, RZ, RZ, R108 ;  /* 0x000000ffff2b7224 */ /* 0x000fe200078e006c */
[----:B------:R-:W-:Y:S01]  /*166b0*/  IABS R65, R27 ;  /* 0x0000001b00417213 */ /* 0x000fe20000000000 */
[----:B------:R1:W-:Y:S01]  /*166c0*/  STL [R1+0x340], R21 ;  /* 0x0003401501007387 */ /* 0x0003e20000100800 */
[----:B------:R-:W-:Y:S01]  /*166d0*/  IMAD.MOV.U32 R108, RZ, RZ, R64 ;  /* 0x000000ffff6c7224 */ /* 0x000fe200078e0040 */
[----:B------:R-:W-:Y:S01]  /*166e0*/  IABS R64, R22 ;  /* 0x0000001600407213 */ /* 0x000fe20000000000 */
[----:B--2---:R-:W-:Y:S01]  /*166f0*/  VIADD R27, R0, 0x1cf ;  /* 0x000001cf001b7836 */ /* 0x004fe20000000000 */
[----:B------:R-:W-:Y:S01]  /*16700*/  STL [R1+0x1b10], R71 ;  /* 0x001b104701007387 */ /* 0x000fe20000100800 */
[----:B------:R-:W-:-:S03]  /*16710*/  IMAD.HI.U32 R23, R9, R65, RZ ;  /* 0x0000004109177227 */ /* 0x000fc600078e00ff */
[----:B------:R-:W-:Y:S01]  /*16720*/  STL [R1+0x1b14], R70 ;  /* 0x001b144601007387 */ /* 0x000fe20000100800 */
[----:B------:R-:W-:Y:S01]  /*16730*/  @!P5 IMAD.IADD R68, R68, 0x1, -R2 ;  /* 0x000000014444d824 */ /* 0x000fe200078e0a02 */
[----:B------:R-:W-:Y:S01]  /*16740*/  @!P1 IADD3 R67, PT, PT, R67, -R2, RZ ;  /* 0x8000000243439210 */ /* 0x000fe20007ffe0ff */
[C---:B-1----:R-:W-:Y:S01]  /*16750*/  IMAD.HI.U32 R21, R9.reuse, R66, RZ ;  /* 0x0000004209157227 */ /* 0x042fe200078e00ff */
[----:B------:R-:W-:Y:S02]  /*16760*/  STL [R1+0x1b18], R69 ;  /* 0x001b184501007387 */ /* 0x000fe40000100800 */
[C---:B------:R-:W-:Y:S01]  /*16770*/  ISETP.GT.U32.AND P5, PT, R2.reuse, R68, PT ;  /* 0x000000440200720c */ /* 0x040fe20003fa4070 */
[----:B------:R-:W-:Y:S01]  /*16780*/  IMAD.MOV R21, RZ, RZ, -R21 ;  /* 0x000000ffff157224 */ /* 0x000fe200078e0a15 */
[----:B------:R-:W-:Y:S01]  /*16790*/  ISETP.GT.U32.AND P1, PT, R2, R67, PT ;  /* 0x000000430200720c */ /* 0x000fe20003f24070 */
[----:B------:R-:W-:-:S04]  /*167a0*/  IMAD.HI.U32 R22, R9, R64, RZ ;  /* 0x0000004009167227 */ /* 0x000fc800078e00ff */
[----:B------:R-:W-:Y:S02]  /*167b0*/  IMAD R66, R2, R21, R66 ;  /* 0x0000001502427224 */ /* 0x000fe400078e0242 */
[----:B------:R-:W-:-:S03]  /*167c0*/  IMAD.HI.U32 R21, R9, R63, RZ ;  /* 0x0000003f09157227 */ /* 0x000fc600078e00ff */
[----:B------:R-:W-:Y:S01]  /*167d0*/  ISETP.GT.U32.AND P2, PT, R2, R66, PT ;  /* 0x000000420200720c */ /* 0x000fe20003f44070 */
[----:B------:R-:W-:Y:S01]  /*167e0*/  IMAD.MOV R21, RZ, RZ, -R21 ;  /* 0x000000ffff157224 */ /* 0x000fe200078e0a15 */
[----:B------:R-:W-:Y:S01]  /*167f0*/  @!P5 IADD3 R68, PT, PT, R68, -R2, RZ ;  /* 0x800000024444d210 */ /* 0x000fe20007ffe0ff */
[----:B------:R-:W-:Y:S02]  /*16800*/  IMAD.MOV R23, RZ, RZ, -R23 ;  /* 0x000000ffff177224 */ /* 0x000fe400078e0a17 */
[C---:B------:R-:W-:Y:S02]  /*16810*/  IMAD R63, R2.reuse, R21, R63 ;  /* 0x00000015023f7224 */ /* 0x040fe400078e023f */
[----:B------:R-:W-:Y:S02]  /*16820*/  IMAD.MOV R22, RZ, RZ, -R22 ;  /* 0x000000ffff167224 */ /* 0x000fe400078e0a16 */
[C---:B------:R-:W-:Y:S02]  /*16830*/  IMAD R65, R2.reuse, R23, R65 ;  /* 0x0000001702417224 */ /* 0x040fe400078e0241 */
[----:B------:R-:W-:-:S02]  /*16840*/  IMAD R64, R2, R22, R64 ;  /* 0x0000001602407224 */ /* 0x000fc400078e0240 */
[--C-:B------:R-:W-:Y:S01]  /*16850*/  @!P2 IMAD.IADD R66, R66, 0x1, -R2.reuse ;  /* 0x000000014242a824 */ /* 0x100fe200078e0a02 */
[C---:B------:R-:W-:Y:S01]  /*16860*/  ISETP.GT.U32.AND P5, PT, R2.reuse, R65, PT ;  /* 0x000000410200720c */ /* 0x040fe20003fa4070 */
[----:B------:R-:W-:Y:S01]  /*16870*/  @!P1 IMAD.IADD R67, R67, 0x1, -R2 ;  /* 0x0000000143439824 */ /* 0x000fe200078e0a02 */
[C---:B------:R-:W-:Y:S01]  /*16880*/  ISETP.GT.U32.AND P1, PT, R2.reuse, R64, PT ;  /* 0x000000400200720c */ /* 0x040fe20003f24070 */
[----:B------:R-:W-:Y:S01]  /*16890*/  IMAD.MOV.U32 R105, RZ, RZ, R43 ;  /* 0x000000ffff697224 */ /* 0x000fe200078e002b */
[----:B------:R-:W-:Y:S01]  /*168a0*/  ISETP.GT.U32.AND P2, PT, R2, R66, PT ;  /* 0x000000420200720c */ /* 0x000fe20003f44070 */
[----:B------:R-:W-:Y:S01]  /*168b0*/  IMAD.MOV.U32 R43, RZ, RZ, R60 ;  /* 0x000000ffff2b7224 */ /* 0x000fe200078e003c */
[----:B------:R-:W-:Y:S01]  /*168c0*/  IABS R60, R27 ;  /* 0x0000001b003c7213 */ /* 0x000fe20000000000 */
[C---:B------:R-:W-:Y:S02]  /*168d0*/  VIADD R29, R0.reuse, 0x1cd ;  /* 0x000001cd001d7836 */ /* 0x040fe40000000000 */
[----:B------:R-:W-:-:S02]  /*168e0*/  VIADD R28, R0, 0x1ce ;  /* 0x000001ce001c7836 */ /* 0x000fc40000000000 */
[----:B------:R-:W-:Y:S01]  /*168f0*/  IMAD.MOV.U32 R104, RZ, RZ, R50 ;  /* 0x000000ffff687224 */ /* 0x000fe200078e0032 */
[----:B------:R-:W-:Y:S01]  /*16900*/  STL [R1+0x248], R29 ;  /* 0x0002481d01007387 */ /* 0x000fe20000100800 */
[----:B------:R-:W-:Y:S01]  /*16910*/  IMAD.MOV.U32 R50, RZ, RZ, R62 ;  /* 0x000000ffff327224 */ /* 0x000fe200078e003e */
[----:B------:R-:W-:Y:S01]  /*16920*/  IABS R62, R29 ;  /* 0x0000001d003e7213 */ /* 0x000fe20000000000 */
[--C-:B------:R-:W-:Y:S01]  /*16930*/  @!P5 IMAD.IADD R65, R65, 0x1, -R2.reuse ;  /* 0x000000014141d824 */ /* 0x100fe200078e0a02 */
[----:B------:R1:W-:Y:S01]  /*16940*/  STL [R1+0x244], R28 ;  /* 0x0002441c01007387 */ /* 0x0003e20000100800 */
[----:B------:R-:W-:Y:S01]  /*16950*/  @!P2 IMAD.IADD R66, R66, 0x1, -R2 ;  /* 0x000000014242a824 */ /* 0x000fe200078e0a02 */
[C---:B------:R-:W-:Y:S01]  /*16960*/  ISETP.GT.U32.AND P2, PT, R2.reuse, R63, PT ;  /* 0x0000003f0200720c */ /* 0x040fe20003f44070 */
[----:B------:R-:W-:Y:S01]  /*16970*/  IMAD.MOV.U32 R48, RZ, RZ, R46 ;  /* 0x000000ffff307224 */ /* 0x000fe200078e002e */
[----:B------:R-:W-:Y:S01]  /*16980*/  ISETP.GT.U32.AND P5, PT, R2, R65, PT ;  /* 0x000000410200720c */ /* 0x000fe20003fa4070 */
[----:B------:R-:W-:Y:S01]  /*16990*/  IMAD.MOV.U32 R46, RZ, RZ, R61 ;  /* 0x000000ffff2e7224 */ /* 0x000fe200078e003d */
[----:B------:R-:W-:Y:S01]  /*169a0*/  IABS R61, R28 ;  /* 0x0000001c003d7213 */ /* 0x000fe20000000000 */
[----:B------:R-:W-:Y:S01]  /*169b0*/  IMAD.HI.U32 R23, R9, R60, RZ ;  /* 0x0000003c09177227 */ /* 0x000fe200078e00ff */
[----:B------:R-:W-:Y:S03]  /*169c0*/  STL [R1+0x240], R27 ;  /* 0x0002401b01007387 */ /* 0x000fe60000100800 */
[----:B------:R-:W-:-:S02]  /*169d0*/  @!P1 IMAD.IADD R64, R64, 0x1, -R2 ;  /* 0x0000000140409824 */ /* 0x000fc400078e0a02 */
[----:B------:R-:W-:Y:S02]  /*169e0*/  IMAD.HI.U32 R21, R9, R62, RZ ;  /* 0x0000003e09157227 */ /* 0x000fe400078e00ff */
[----:B------:R-:W-:Y:S02]  /*169f0*/  @!P2 IADD3 R63, PT, PT, R63, -R2, RZ ;  /* 0x800000023f3fa210 */ /* 0x000fe40007ffe0ff */
[----:B------:R-:W-:Y:S01]  /*16a00*/  IMAD.MOV R23, RZ, RZ, -R23 ;  /* 0x000000ffff177224 */ /* 0x000fe200078e0a17 */
[C---:B------:R-:W-:Y:S01]  /*16a10*/  ISETP.GT.U32.AND P1, PT, R2.reuse, R64, PT ;  /* 0x000000400200720c */ /* 0x040fe20003f24070 */
[----:B------:R-:W-:Y:S01]  /*16a20*/  IMAD.HI.U32 R22, R9, R61, RZ ;  /* 0x0000003d09167227 */ /* 0x000fe200078e00ff */
[----:B------:R-:W-:-:S03]  /*16a30*/  ISETP.GT.U32.AND P2, PT, R2, R63, PT ;  /* 0x0000003f0200720c */ /* 0x000fc60003f44070 */
[----:B------:R-:W-:Y:S02]  /*16a40*/  IMAD.MOV R21, RZ, RZ, -R21 ;  /* 0x000000ffff157224 */ /* 0x000fe400078e0a15 */
[C---:B------:R-:W-:Y:S02]  /*16a50*/  IMAD R60, R2.reuse, R23, R60 ;  /* 0x00000017023c7224 */ /* 0x040fe400078e023c */
[----:B------:R-:W-:Y:S02]  /*16a60*/  IMAD.MOV R22, RZ, RZ, -R22 ;  /* 0x000000ffff167224 */ /* 0x000fe400078e0a16 */
[C---:B------:R-:W-:Y:S02]  /*16a70*/  IMAD R62, R2.reuse, R21, R62 ;  /* 0x00000015023e7224 */ /* 0x040fe400078e023e */
[C---:B------:R-:W-:Y:S02]  /*16a80*/  IMAD R61, R2.reuse, R22, R61 ;  /* 0x00000016023d7224 */ /* 0x040fe400078e023d */
[--C-:B------:R-:W-:Y:S01]  /*16a90*/  @!P2 IMAD.IADD R63, R63, 0x1, -R2.reuse ;  /* 0x000000013f3fa824 */ /* 0x100fe200078e0a02 */
[C---:B------:R-:W-:Y:S01]  /*16aa0*/  ISETP.GT.U32.AND P2, PT, R2.reuse, R60, PT ;  /* 0x0000003c0200720c */ /* 0x040fe20003f44070 */
[--C-:B------:R-:W-:Y:S01]  /*16ab0*/  @!P5 IMAD.IADD R65, R65, 0x1, -R2.reuse ;  /* 0x000000014141d824 */ /* 0x100fe200078e0a02 */
[----:B------:R-:W-:Y:S01]  /*16ac0*/  ISETP.GT.U32.AND P5, PT, R2, R62, PT ;  /* 0x0000003e0200720c */ /* 0x000fe20003fa4070 */
[----:B------:R-:W-:Y:S01]  /*16ad0*/  @!P1 IMAD.IADD R64, R64, 0x1, -R2 ;  /* 0x0000000140409824 */ /* 0x000fe200078e0a02 */
[----:B------:R-:W-:Y:S01]  /*16ae0*/  ISETP.GT.U32.AND P1, PT, R2, R61, PT ;  /* 0x0000003d0200720c */ /* 0x000fe20003f24070 */
[----:B-1----:R-:W-:-:S02]  /*16af0*/  VIADD R28, R0, 0x1d2 ;  /* 0x000001d2001c7836 */ /* 0x002fc40000000000 */
[----:B------:R-:W-:Y:S02]  /*16b00*/  IMAD.MOV.U32 R103, RZ, RZ, R48 ;  /* 0x000000ffff677224 */ /* 0x000fe400078e0030 */
[----:B------:R-:W-:Y:S02]  /*16b10*/  IMAD.MOV.U32 R48, RZ, RZ, R108 ;  /* 0x000000ffff307224 */ /* 0x000fe400078e006c */
[----:B------:R-:W-:Y:S01]  /*16b20*/  VIADD R24, R0, 0x1d0 ;  /* 0x000001d000187836 */ /* 0x000fe20000000000 */
[----:B------:R-:W-:Y:S01]  /*16b30*/  MOV R37, R103 ;  /* 0x0000006700257202 */ /* 0x000fe20000000f00 */
[----:B------:R-:W-:Y:S01]  /*16b40*/  IMAD.MOV.U32 R108, RZ, RZ, R57 ;  /* 0x000000ffff6c7224 */ /* 0x000fe200078e0039 */
[----:B------:R-:W-:Y:S01]  /*16b50*/  IABS R57, R28 ;  /* 0x0000001c00397213 */ /* 0x000fe20000000000 */
[----:B------:R-:W-:Y:S01]  /*16b60*/  @!P2 IMAD.IADD R60, R60, 0x1, -R2 ;  /* 0x000000013c3ca824 */ /* 0x000fe200078e0a02 */
[----:B------:R1:W-:Y:S01]  /*16b70*/  STL [R1+0x23c], R24 ;  /* 0x00023c1801007387 */ /* 0x0003e20000100800 */
[----:B------:R-:W-:-:S02]  /*16b80*/  VIADD R29, R0, 0x1d1 ;  /* 0x000001d1001d7836 */ /* 0x000fc40000000000 */
[----:B------:R-:W-:Y:S01]  /*16b90*/  IMAD.MOV.U32 R47, RZ, RZ, R44 ;  /* 0x000000ffff2f7224 */ /* 0x000fe200078e002c */
[----:B------:R-:W-:Y:S01]  /*16ba0*/  ISETP.GT.U32.AND P2, PT, R2, R60, PT ;  /* 0x0000003c0200720c */ /* 0x000fe20003f44070 */
[----:B------:R-:W-:Y:S01]  /*16bb0*/  IMAD.MOV.U32 R44, RZ, RZ, R59 ;  /* 0x000000ffff2c7224 */ /* 0x000fe200078e003b */
[----:B------:R-:W-:Y:S01]  /*16bc0*/  IABS R59, R24 ;  /* 0x00000018003b7213 */ /* 0x000fe20000000000 */
[----:B------:R-:W-:Y:S01]  /*16bd0*/  IMAD.MOV.U32 R41, RZ, RZ, R104 ;  /* 0x000000ffff297224 */ /* 0x000fe200078e0068 */
[----:B------:R-:W-:Y:S01]  /*16be0*/  STL [R1+0x1b1c], R68 ;  /* 0x001b1c4401007387 */ /* 0x000fe20000100800 */
[----:B------:R-:W-:Y:S02]  /*16bf0*/  @!P5 IMAD.IADD R62, R62, 0x1, -R2 ;  /* 0x000000013e3ed824 */ /* 0x000fe400078e0a02 */
[----:B------:R-:W-:Y:S01]  /*16c00*/  IMAD.MOV.U32 R104, RZ, RZ, R107 ;  /* 0x000000ffff687224 */ /* 0x000fe200078e006b */
[----:B------:R-:W-:Y:S01]  /*16c10*/  STL [R1+0x1b20], R67 ;  /* 0x001b204301007387 */ /* 0x000fe20000100800 */
[----:B------:R-:W-:Y:S01]  /*16c20*/  IMAD.MOV.U32 R107, RZ, RZ, R58 ;  /* 0x000000ffff6b7224 */ /* 0x000fe200078e003a */
[----:B------:R-:W-:Y:S01]  /*16c30*/  IABS R58, R29 ;  /* 0x0000001d003a7213 */ /* 0x000fe20000000000 */
[----:B------:R-:W-:Y:S01]  /*16c40*/  IMAD.HI.U32 R22, R9, R57, RZ ;  /* 0x0000003909167227 */ /* 0x000fe200078e00ff */
[----:B------:R-:W-:Y:S01]  /*16c50*/  ISETP.GT.U32.AND P5, PT, R2, R62, PT ;  /* 0x0000003e0200720c */ /* 0x000fe20003fa4070 */
[----:B------:R-:W-:Y:S02]  /*16c60*/  STL [R1+0x1b24], R66 ;  /* 0x001b244201007387 */ /* 0x000fe40000100800 */
[----:B------:R-:W-:-:S02]  /*16c70*/  @!P1 IMAD.IADD R61, R61, 0x1, -R2 ;  /* 0x000000013d3d9824 */ /* 0x000fc400078e0a02 */
[C---:B-1----:R-:W-:Y:S01]  /*16c80*/  IMAD.HI.U32 R24, R9.reuse, R59, RZ ;  /* 0x0000003b09187227 */ /* 0x042fe200078e00ff */
[----:B------:R-:W-:Y:S02]  /*16c90*/  STL [R1+0x21c], R29 ;  /* 0x00021c1d01007387 */ /* 0x000fe40000100800 */
[----:B------:R-:W-:Y:S01]  /*16ca0*/  ISETP.GT.U32.AND P1, PT, R2, R61, PT ;  /* 0x0000003d0200720c */ /* 0x000fe20003f24070 */
[----:B------:R-:W-:Y:S01]  /*16cb0*/  IMAD.MOV R22, RZ, RZ, -R22 ;  /* 0x000000ffff167224 */ /* 0x000fe200078e0a16 */
[----:B------:R-:W-:Y:S01]  /*16cc0*/  STL [R1+0x218], R28 ;  /* 0x0002181c01007387 */ /* 0x000fe20000100800 */
[----:B------:R-:W-:-:S04]  /*16cd0*/  IMAD.HI.U32 R21, R9, R58, RZ ;  /* 0x0000003a09157227 */ /* 0x000fc800078e00ff */
[----:B------:R-:W-:Y:S02]  /*16ce0*/  IMAD.MOV R24, RZ, RZ, -R24 ;  /* 0x000000ffff187224 */ /* 0x000fe400078e0a18 */
[C---:B------:R-:W-:Y:S02]  /*16cf0*/  IMAD R57, R2.reuse, R22, R57 ;  /* 0x0000001602397224 */ /* 0x040fe400078e0239 */
[----:B------:R-:W-:Y:S02]  /*16d00*/  IMAD.MOV R21, RZ, RZ, -R21 ;  /* 0x000000ffff157224 */ /* 0x000fe400078e0a15 */
[----:B------:R-:W-:Y:S02]  /*16d10*/  IMAD R59, R2, R24, R59 ;  /* 0x00000018023b7224 */ /* 0x000fe400078e023b */
[----:B------:R-:W-:Y:S01]  /*16d20*/  @!P2 IMAD.IADD R60, R60, 0x1, -R2 ;  /* 0x000000013c3ca824 */ /* 0x000fe200078e0a02 */
[C---:B------:R-:W-:Y:S01]  /*16d30*/  ISETP.GT.U32.AND P2, PT, R2.reuse, R57, PT ;  /* 0x000000390200720c */ /* 0x040fe20003f44070 */
[----:B------:R-:W-:-:S02]  /*16d40*/  IMAD R58, R2, R21, R58 ;  /* 0x00000015023a7224 */ /* 0x000fc400078e023a */
[----:B------:R-:W-:Y:S02]  /*16d50*/  IMAD.MOV.U32 R42, RZ, RZ, R105 ;  /* 0x000000ffff2a7224 */ /* 0x000fe400078e0069 */
[----:B------:R-:W-:Y:S02]  /*16d60*/  VIADD R27, R0, 0x1d3 ;  /* 0x000001d3001b7836 */ /* 0x000fe40000000000 */
[----:B------:R-:W-:Y:S01]  /*16d70*/  @!P5 IMAD.IADD R62, R62, 0x1, -R2 ;  /* 0x000000013e3ed824 */ /* 0x000fe200078e0a02 */
[----:B------:R-:W-:Y:S01]  /*16d80*/  ISETP.GT.U32.AND P5, PT, R2, R59, PT ;  /* 0x0000003b0200720c */ /* 0x000fe20003fa4070 */
[----:B------:R-:W-:Y:S01]  /*16d90*/  VIADD R24, R0, 0x1d4 ;  /* 0x000001d400187836 */ /* 0x000fe20000000000 */
[----:B------:R-:W-:Y:S01]  /*16da0*/  STL [R1+0x214], R27 ;  /* 0x0002141b01007387 */ /* 0x000fe20000100800 */
[----:B------:R-:W-:Y:S02]  /*16db0*/  IMAD.MOV.U32 R105, RZ, RZ, R106 ;  /* 0x000000ffff697224 */ /* 0x000fe400078e006a */
[----:B------:R-:W-:Y:S01]  /*16dc0*/  @!P1 IMAD.IADD R61, R61, 0x1, -R2 ;  /* 0x000000013d3d9824 */ /* 0x000fe200078e0a02 */
[----:B------:R-:W-:Y:S01]  /*16dd0*/  ISETP.GT.U32.AND P1, PT, R2, R58, PT ;  /* 0x0000003a0200720c */ /* 0x000fe20003f24070 */
[----:B------:R-:W-:Y:S01]  /*16de0*/  IMAD.MOV.U32 R106, RZ, RZ, R49 ;  /* 0x000000ffff6a7224 */ /* 0x000fe200078e0031 */
[----:B------:R-:W-:Y:S01]  /*16df0*/  STL [R1+0x1b28], R65 ;  /* 0x001b284101007387 */ /* 0x000fe20000100800 */
[----:B------:R-:W-:-:S02]  /*16e00*/  IMAD.MOV.U32 R102, RZ, RZ, R42 ;  /* 0x000000ffff667224 */ /* 0x000fc400078e002a */
[----:B------:R-:W-:Y:S01]  /*16e10*/  IMAD.MOV.U32 R49, RZ, RZ, R56 ;  /* 0x000000ffff317224 */ /* 0x000fe200078e0038 */
[----:B------:R-:W-:Y:S01]  /*16e20*/  STL [R1+0x1b2c], R64 ;  /* 0x001b2c4001007387 */ /* 0x000fe20000100800 */
[----:B------:R-:W-:Y:S01]  /*16e30*/  IMAD.MOV.U32 R42, RZ, RZ, R43 ;  /* 0x000000ffff2a7224 */ /* 0x000fe200078e002b */
[----:B------:R-:W-:Y:S01]  /*16e40*/  IABS R56, R27 ;  /* 0x0000001b00387213 */ /* 0x000fe20000000000 */
[C---:B------:R-:W-:Y:S01]  /*16e50*/  VIADD R22, R0.reuse, 0x1d5 ;  /* 0x000001d500167836 */ /* 0x040fe20000000000 */
[----:B------:R-:W-:Y:S01]  /*16e60*/  STL [R1+0x1b30], R63 ;  /* 0x001b303f01007387 */ /* 0x000fe20000100800 */
[----:B------:R-:W-:Y:S01]  /*16e70*/  IMAD.MOV.U32 R43, RZ, RZ, R55 ;  /* 0x000000ffff2b7224 */ /* 0x000fe200078e0037 */
[----:B------:R-:W-:Y:S01]  /*16e80*/  IABS R55, R24 ;  /* 0x0000001800377213 */ /* 0x000fe20000000000 */
[----:B------:R-:W-:Y:S01]  /*16e90*/  VIADD R21, R0, 0x1d6 ;  /* 0x000001d600157836 */ /* 0x000fe20000000000 */
[----:B------:R-:W-:Y:S01]  /*16ea0*/  STL [R1+0x204], R24 ;  /* 0x0002041801007387 */ /* 0x000fe20000100800 */
[----:B------:R-:W-:-:S02]  /*16eb0*/  IMAD.MOV.U32 R39, RZ, RZ, R48 ;  /* 0x000000ffff277224 */ /* 0x000fc400078e0030 */
[----:B------:R-:W-:Y:S01]  /*16ec0*/  IMAD.MOV.U32 R48, RZ, RZ, R107 ;  /* 0x000000ffff307224 */ /* 0x000fe200078e006b */
[----:B------:R-:W-:Y:S01]  /*16ed0*/  STL [R1+0x1f8], R22 ;  /* 0x0001f81601007387 */ /* 0x000fe20000100800 */
[----:B------:R-:W-:Y:S02]  /*16ee0*/  IMAD.MOV.U32 R103, RZ, RZ, R106 ;  /* 0x000000ffff677224 */ /* 0x000fe400078e006a */
[----:B------:R-:W-:Y:S01]  /*16ef0*/  IMAD.MOV.U32 R107, RZ, RZ, R49 ;  /* 0x000000ffff6b7224 */ /* 0x000fe200078e0031 */
[----:B------:R1:W-:Y:S01]  /*16f00*/  STL [R1+0x1f4], R21 ;  /* 0x0001f41501007387 */ /* 0x0003e20000100800 */
[----:B------:R-:W-:Y:S01]  /*16f10*/  IMAD.MOV.U32 R106, RZ, RZ, R108 ;  /* 0x000000ffff6a7224 */ /* 0x000fe200078e006c */
[----:B------:R-:W-:Y:S01]  /*16f20*/  MOV R40, R103 ;  /* 0x0000006700287202 */ /* 0x000fe20000000f00 */
[----:B------:R-:W-:Y:S01]  /*16f30*/  IMAD.MOV.U32 R49, RZ, RZ, R53 ;  /* 0x000000ffff317224 */ /* 0x000fe200078e0035 */
[----:B------:R-:W-:Y:S01]  /*16f40*/  IABS R53, R21 ;  /* 0x0000001500357213 */ /* 0x000fe20000000000 */
[----:B------:R-:W-:Y:S01]  /*16f50*/  IMAD.MOV.U32 R108, RZ, RZ, R54 ;  /* 0x000000ffff6c7224 */ /* 0x000fe200078e0036 */
[----:B------:R-:W-:Y:S01]  /*16f60*/  IABS R54, R22 ;  /* 0x0000001600367213 */ /* 0x000fe20000000000 */
[--C-:B------:R-:W-:Y:S01]  /*16f70*/  @!P2 IMAD.IADD R57, R57, 0x1, -R2.reuse ;  /* 0x000000013939a824 */ /* 0x100fe200078e0a02 */
[----:B------:R-:W-:Y:S01]  /*16f80*/  STL [R1+0x1b34], R62 ;  /* 0x001b343e01007387 */ /* 0x000fe20000100800 */
[----:B------:R-:W-:-:S02]  /*16f90*/  @!P5 IMAD.IADD R59, R59, 0x1, -R2 ;  /* 0x000000013b3bd824 */ /* 0x000fc400078e0a02 */
[C---:B-1----:R-:W-:Y:S01]  /*16fa0*/  IMAD.HI.U32 R21, R9.reuse, R55, RZ ;  /* 0x0000003709157227 */ /* 0x042fe200078e00ff */
[C---:B------:R-:W-:Y:S01]  /*16fb0*/  ISETP.GT.U32.AND P2, PT, R2.reuse, R57, PT ;  /* 0x000000390200720c */ /* 0x040fe20003f44070 */
[----:B------:R-:W-:Y:S01]  /*16fc0*/  STL [R1+0x1b38], R61 ;  /* 0x001b383d01007387 */ /* 0x000fe20000100800 */
[----:B------:R-:W-:Y:S01]  /*16fd0*/  ISETP.GT.U32.AND P5, PT, R2, R59, PT ;  /* 0x0000003b0200720c */ /* 0x000fe20003fa4070 */
[----:B------:R-:W-:Y:S02]  /*16fe0*/  IMAD.MOV R21, RZ, RZ, -R21 ;  /* 0x000000ffff157224 */ /* 0x000fe400078e0a15 */
[----:B------:R-:W-:Y:S01]  /*16ff0*/  IMAD.HI.U32 R22, R9, R54, RZ ;  /* 0x0000003609167227 */ /* 0x000fe200078e00ff */
[----:B------:R-:W-:Y:S03]  /*17000*/  STL [R1+0x1b3c], R60 ;  /* 0x001b3c3c01007387 */ /* 0x000fe60000100800 */
[----:B------:R-:W-:-:S02]  /*17010*/  @!P1 IMAD.IADD R58, R58, 0x1, -R2 ;  /* 0x000000013a3a9824 */ /* 0x000fc400078e0a02 */
[C---:B------:R-:W-:Y:S02]  /*17020*/  IMAD R55, R2.reuse, R21, R55 ;  /* 0x0000001502377224 */ /* 0x040fe400078e0237 */
[----:B------:R-:W-:Y:S01]  /*17030*/  IMAD.HI.U32 R23, R9, R56, RZ ;  /* 0x0000003809177227 */ /* 0x000fe200078e00ff */
[----:B------:R-:W-:-:S03]  /*17040*/  ISETP.GT.U32.AND P1, PT, R2, R58, PT ;  /* 0x0000003a0200720c */ /* 0x000fc60003f24070 */
[----:B------:R-:W-:Y:S02]  /*17050*/  IMAD.MOV R21, RZ, RZ, -R22 ;  /* 0x000000ffff157224 */ /* 0x000fe400078e0a16 */
[----:B------:R-:W-:Y:S02]  /*17060*/  IMAD.MOV R23, RZ, RZ, -R23 ;  /* 0x000000ffff177224 */ /* 0x000fe400078e0a17 */
[C---:B------:R-:W-:Y:S02]  /*17070*/  IMAD R54, R2.reuse, R21, R54 ;  /* 0x0000001502367224 */ /* 0x040fe400078e0236 */
[C---:B------:R-:W-:Y:S02]  /*17080*/  IMAD R56, R2.reuse, R23, R56 ;  /* 0x0000001702387224 */ /* 0x040fe400078e0238 */
[--C-:B------:R-:W-:Y:S01]  /*17090*/  @!P2 IMAD.IADD R57, R57, 0x1, -R2.reuse ;  /* 0x000000013939a824 */ /* 0x100fe200078e0a02 */
[C---:B------:R-:W-:Y:S01]  /*170a0*/  ISETP.GT.U32.AND P2, PT, R2.reuse, R54, PT ;  /* 0x000000360200720c */ /* 0x040fe20003f44070 */
[----:B------:R-:W-:Y:S01]  /*170b0*/  @!P5 IMAD.IADD R59, R59, 0x1, -R2 ;  /* 0x000000013b3bd824 */ /* 0x000fe200078e0a02 */
[----:B------:R-:W-:Y:S01]  /*170c0*/  ISETP.GT.U32.AND P5, PT, R2, R56, PT ;  /* 0x000000380200720c */ /* 0x000fe20003fa4070 */
[----:B------:R-:W-:Y:S01]  /*170d0*/  VIADD R24, R0, 0x1d8 ;  /* 0x000001d800187836 */ /* 0x000fe20000000000 */
[----:B------:R-:W-:Y:S01]  /*170e0*/  @!P1 IADD3 R58, PT, PT, R58, -R2, RZ ;  /* 0x800000023a3a9210 */ /* 0x000fe20007ffe0ff */
[----:B------:R-:W-:Y:S01]  /*170f0*/  IMAD.MOV.U32 R38, RZ, RZ, R48 ;  /* 0x000000ffff267224 */ /* 0x000fe200078e0030 */
[----:B------:R-:W-:Y:S01]  /*17100*/  ISETP.GT.U32.AND P1, PT, R2, R55, PT ;  /* 0x000000370200720c */ /* 0x000fe20003f24070 */
[----:B------:R-:W-:-:S02]  /*17110*/  IMAD.MOV.U32 R48, RZ, RZ, R107 ;  /* 0x000000ffff307224 */ /* 0x000fc400078e006b */
[----:B------:R-:W-:Y:S01]  /*17120*/  IMAD.MOV.U32 R107, RZ, RZ, R51 ;  /* 0x000000ffff6b7224 */ /* 0x000fe200078e0033 */
[----:B------:R-:W-:Y:S01]  /*17130*/  IABS R51, R24 ;  /* 0x0000001800337213 */ /* 0x000fe20000000000 */
[----:B------:R-:W-:-:S04]  /*17140*/  IMAD.HI.U32 R23, R9, R53, RZ ;  /* 0x0000003509177227 */ /* 0x000fc800078e00ff */
[----:B------:R-:W-:Y:S01]  /*17150*/  @!P2 IMAD.IADD R54, R54, 0x1, -R2 ;  /* 0x000000013636a824 */ /* 0x000fe200078e0a02 */
[----:B------:R-:W-:Y:S01]  /*17160*/  IADD3 R22, PT, PT, -R23, RZ, RZ ;  /* 0x000000ff17167210 */ /* 0x000fe20007ffe1ff */
[----:B------:R-:W-:Y:S02]  /*17170*/  VIADD R27, R0, 0x1d7 ;  /* 0x000001d7001b7836 */ /* 0x000fe40000000000 */
[----:B------:R-:W-:Y:S01]  /*17180*/  IMAD.MOV.U32 R103, RZ, RZ, R106 ;  /* 0x000000ffff677224 */ /* 0x000fe200078e006a */
[----:B------:R-:W-:Y:S01]  /*17190*/  ISETP.GT.U32.AND P2, PT, R2, R54, PT ;  /* 0x000000360200720c */ /* 0x000fe20003f44070 */
        /* <DEDUP_REMOVED lines=11> */
[----:B------:R-:W-:Y:S02]  /*17250*/  IMAD.MOV.U32 R101, RZ, RZ, R38 ;  /* 0x000000ffff657224 */ /* 0x000fe400078e0026 */
[----:B------:R-:W-:Y:S01]  /*17260*/  IMAD.MOV.U32 R38, RZ, RZ, R40 ;  /* 0x000000ffff267224 */ /* 0x000fe200078e0028 */
[----:B------:R-:W-:Y:S01]  /*17270*/  ISETP.GT.U32.AND P1, PT, R2, R55, PT ;  /* 0x000000370200720c */ /* 0x000fe20003f24070 */
[----:B------:R-:W-:Y:S02]  /*17280*/  IMAD.MOV.U32 R40, RZ, RZ, R39 ;  /* 0x000000ffff287224 */ /* 0x000fe400078e0027 */
[----:B------:R-:W-:Y:S02]  /*17290*/  VIADD R23, R0, 0x1d9 ;  /* 0x000001d900177836 */ /* 0x000fe40000000000 */
[----:B------:R-:W-:Y:S02]  /*172a0*/  IMAD.MOV R21, RZ, RZ, -R21 ;  /* 0x000000ffff157224 */ /* 0x000fe400078e0a15 */
[----:B------:R-:W-:Y:S01]  /*172b0*/  IMAD R53, R2, R22, R53 ;  /* 0x0000001602357224 */ /* 0x000fe200078e0235 */
[----:B------:R1:W-:Y:S01]  /*172c0*/  STL [R1+0x1dc], R23 ;  /* 0x0001dc1701007387 */ /* 0x0003e20000100800 */
[----:B------:R-:W-:-:S02]  /*172d0*/  IMAD.MOV.U32 R39, RZ, RZ, R37 ;  /* 0x000000ffff277224 */ /* 0x000fc400078e0025 */
[----:B------:R-:W-:Y:S01]  /*172e0*/  IMAD.MOV.U32 R37, RZ, RZ, R102 ;  /* 0x000000ffff257224 */ /* 0x000fe200078e0066 */
[----:B------:R-:W-:Y:S01]  /*172f0*/  MOV R102, R46 ;  /* 0x0000002e00667202 */ /* 0x000fe20000000f00 */
[----:B------:R-:W-:Y:S01]  /*17300*/  IMAD.HI.U32 R22, R9, R52, RZ ;  /* 0x0000003409167227 */ /* 0x000fe200078e00ff */
[----:B------:R-:W-:Y:S03]  /*17310*/  STL [R1+0x1b44], R58 ;  /* 0x001b443a01007387 */ /* 0x000fe60000100800 */
[----:B------:R-:W-:Y:S01]  /*17320*/  IMAD.MOV.U32 R46, RZ, RZ, R50 ;  /* 0x000000ffff2e7224 */ /* 0x000fe200078e0032 */
[----:B------:R-:W-:Y:S01]  /*17330*/  IABS R50, R23 ;  /* 0x0000001700327213 */ /* 0x000fe20000000000 */
[----:B------:R-:W-:Y:S01]  /*17340*/  IMAD R51, R2, R21, R51 ;  /* 0x0000001502337224 */ /* 0x000fe200078e0233 */
[----:B------:R-:W-:Y:S01]  /*17350*/  STL [R1+0x1b48], R57 ;  /* 0x001b483901007387 */ /* 0x000fe20000100800 */
[----:B------:R-:W-:-:S02]  /*17360*/  IMAD.MOV.U32 R100, RZ, RZ, R101 ;  /* 0x000000ffff647224 */ /* 0x000fc400078e0065 */
[----:B------:R-:W-:Y:S02]  /*17370*/  IMAD.MOV R22, RZ, RZ, -R22 ;  /* 0x000000ffff167224 */ /* 0x000fe400078e0a16 */
[----:B------:R-:W-:Y:S02]  /*17380*/  IMAD.MOV.U32 R101, RZ, RZ, R38 ;  /* 0x000000ffff657224 */ /* 0x000fe400078e0026 */
[----:B------:R-:W-:Y:S02]  /*17390*/  IMAD.MOV.U32 R38, RZ, RZ, R40 ;  /* 0x000000ffff267224 */ /* 0x000fe400078e0028 */
[----:B------:R-:W-:Y:S01]  /*173a0*/  @!P2 IMAD.IADD R54, R54, 0x1, -R2 ;  /* 0x000000013636a824 */ /* 0x000fe200078e0a02 */
[----:B------:R-:W-:Y:S01]  /*173b0*/  ISETP.GT.U32.AND P2, PT, R2, R51, PT ;  /* 0x000000330200720c */ /* 0x000fe20003f44070 */
[----:B------:R-:W-:Y:S02]  /*173c0*/  IMAD.MOV.U32 R40, RZ, RZ, R39 ;  /* 0x000000ffff287224 */ /* 0x000fe400078e0027 */
[----:B-1----:R-:W-:-:S02]  /*173d0*/  VIADD R23, R0, 0x1da ;  /* 0x000001da00177836 */ /* 0x002fc40000000000 */
[----:B------:R-:W-:Y:S02]  /*173e0*/  IMAD.MOV.U32 R39, RZ, RZ, R37 ;  /* 0x000000ffff277224 */ /* 0x000fe400078e0025 */
[----:B------:R-:W-:Y:S01]  /*173f0*/  IMAD R52, R2, R22, R52 ;  /* 0x0000001602347224 */ /* 0x000fe200078e0234 */
[----:B------:R-:W-:Y:S01]  /*17400*/  IADD3 R22, PT, PT, R0, 0x1db, RZ ;  /* 0x000001db00167810 */ /* 0x000fe20007ffe0ff */
[----:B------:R-:W-:Y:S01]  /*17410*/  IMAD.HI.U32 R21, R9, R50, RZ ;  /* 0x0000003209157227 */ /* 0x000fe200078e00ff */
[----:B------:R-:W-:Y:S03]  /*17420*/  STL [R1+0x1d0], R23 ;  /* 0x0001d01701007387 */ /* 0x000fe60000100800 */
[----:B------:R-:W-:Y:S02]  /*17430*/  IMAD.MOV.U32 R37, RZ, RZ, R46 ;  /* 0x000000ffff257224 */ /* 0x000fe400078e002e */
[----:B------:R-:W-:-:S02]  /*17440*/  IMAD.MOV.U32 R46, RZ, RZ, R107 ;  /* 0x000000ffff2e7224 */ /* 0x000fc400078e006b */
[--C-:B------:R-:W-:Y:S01]  /*17450*/  @!P5 IMAD.IADD R56, R56, 0x1, -R2.reuse ;  /* 0x000000013838d824 */ /* 0x100fe200078e0a02 */
[C---:B------:R-:W-:Y:S01]  /*17460*/  ISETP.GT.U32.AND P5, PT, R2.reuse, R53, PT ;  /* 0x000000350200720c */ /* 0x040fe20003fa4070 */
[----:B------:R-:W-:Y:S01]  /*17470*/  IMAD.MOV.U32 R107, RZ, RZ, R49 ;  /* 0x000000ffff6b7224 */ /* 0x000fe200078e0031 */
[----:B------:R-:W-:Y:S01]  /*17480*/  IABS R49, R23 ;  /* 0x0000001700317213 */ /* 0x000fe20000000000 */
[----:B------:R-:W-:Y:S01]  /*17490*/  IMAD.MOV R21, RZ, RZ, -R21 ;  /* 0x000000ffff157224 */ /* 0x000fe200078e0a15 */
[----:B------:R-:W-:Y:S01]  /*174a0*/  STL [R1+0x1b4c], R56 ;  /* 0x001b4c3801007387 */ /* 0x000fe20000100800 */
[----:B------:R-:W-:Y:S01]  /*174b0*/  @!P1 IMAD.IADD R55, R55, 0x1, -R2 ;  /* 0x0000000137379824 */ /* 0x000fe200078e0a02 */
[C---:B------:R-:W-:Y:S01]  /*174c0*/  ISETP.GT.U32.AND P1, PT, R2.reuse, R52, PT ;  /* 0x000000340200720c */ /* 0x040fe20003f24070 */
[----:B------:R-:W-:Y:S01]  /*174d0*/  IMAD R50, R2, R21, R50 ;  /* 0x0000001502327224 */ /* 0x000fe200078e0232 */
[----:B------:R1:W-:Y:S01]  /*174e0*/  STL [R1+0x1c4], R22 ;  /* 0x0001c41601007387 */ /* 0x0003e20000100800 */
[----:B------:R-:W-:-:S03]  /*174f0*/  IMAD.HI.U32 R21, R9, R49, RZ ;  /* 0x0000003109157227 */ /* 0x000fc600078e00ff */
[----:B------:R-:W-:Y:S01]  /*17500*/  STL [R1+0x1b50], R55 ;  /* 0x001b503701007387 */ /* 0x000fe20000100800 */
[----:B------:R-:W-:Y:S02]  /*17510*/  IMAD.MOV.U32 R35, RZ, RZ, R100 ;  /* 0x000000ffff237224 */ /* 0x000fe400078e0064 */
[----:B------:R-:W-:Y:S01]  /*17520*/  IMAD.MOV.U32 R100, RZ, RZ, R103 ;  /* 0x000000ffff647224 */ /* 0x000fe200078e0067 */
[----:B------:R-:W-:Y:S01]  /*17530*/  STL [R1+0x1b54], R54 ;  /* 0x001b543601007387 */ /* 0x000fe20000100800 */
[----:B------:R-:W-:Y:S01]  /*17540*/  IMAD.MOV.U32 R103, RZ, RZ, R48 ;  /* 0x000000ffff677224 */ /* 0x000fe200078e0030 */
[----:B------:R-:W-:Y:S01]  /*17550*/  IABS R48, R22 ;  /* 0x0000001600307213 */ /* 0x000fe20000000000 */
[--C-:B------:R-:W-:Y:S02]  /*17560*/  @!P2 IMAD.IADD R51, R51, 0x1, -R2.reuse ;  /* 0x000000013333a824 */ /* 0x100fe400078e0a02 */
[----:B------:R-:W-:Y:S02]  /*17570*/  IMAD.MOV R21, RZ, RZ, -R21 ;  /* 0x000000ffff157224 */ /* 0x000fe400078e0a15 */
[----:B------:R-:W-:Y:S01]  /*17580*/  @!P5 IMAD.IADD R53, R53, 0x1, -R2 ;  /* 0x000000013535d824 */ /* 0x000fe200078e0a02 */
[C---:B------:R-:W-:Y:S01]  /*17590*/  ISETP.GT.U32.AND P2, PT, R2.reuse, R51, PT ;  /* 0x000000330200720c */ /* 0x040fe20003f44070 */
[----:B------:R-:W-:-:S02]  /*175a0*/  IMAD R49, R2, R21, R49 ;  /* 0x0000001502317224 */ /* 0x000fc400078e0231 */
[----:B------:R-:W-:Y:S01]  /*175b0*/  IMAD.MOV.U32 R36, RZ, RZ, R100 ;  /* 0x000000ffff247224 */ /* 0x000fe200078e0064 */
[----:B------:R-:W-:Y:S01]  /*175c0*/  ISETP.GT.U32.AND P5, PT, R2, R53, PT ;  /* 0x000000350200720c */ /* 0x000fe20003fa4070 */
[----:B------:R-:W-:-:S04]  /*175d0*/  IMAD.HI.U32 R21, R9, R48, RZ ;  /* 0x0000003009157227 */ /* 0x000fc800078e00ff */
[----:B------:R-:W-:Y:S02]  /*175e0*/  @!P1 IMAD.IADD R52, R52, 0x1, -R2 ;  /* 0x0000000134349824 */ /* 0x000fe400078e0a02 */
[----:B------:R-:W-:Y:S02]  /*175f0*/  IMAD.MOV.U32 R100, RZ, RZ, R37 ;  /* 0x000000ffff647224 */ /* 0x000fe400078e0025 */
[----:B-1----:R-:W-:Y:S01]  /*17600*/  VIADD R22, R0, 0x1dc ;  /* 0x000001dc00167836 */ /* 0x002fe20000000000 */
[----:B------:R-:W-:Y:S01]  /*17610*/  ISETP.GT.U32.AND P1, PT, R2, R52, PT ;  /* 0x000000340200720c */ /* 0x000fe20003f24070 */
[----:B------:R-:W-:Y:S02]  /*17620*/  IMAD.MOV.U32 R37, RZ, RZ, R102 ;  /* 0x000000ffff257224 */ /* 0x000fe400078e0066 */
[----:B------:R-:W-:Y:S01]  /*17630*/  IMAD.MOV.U32 R102, RZ, RZ, R42 ;  /* 0x000000ffff667224 */ /* 0x000fe200078e002a */
[----:B------:R1:W-:Y:S01]  /*17640*/  STL [R1+0x1c0], R22 ;  /* 0x0001c01601007387 */ /* 0x0003e20000100800 */
[----:B------:R-:W-:Y:S01]  /*17650*/  IMAD.MOV.U32 R42, RZ, RZ, R41 ;  /* 0x000000ffff2a7224 */ /* 0x000fe200078e0029 */
[----:B------:R-:W-:Y:S01]  /*17660*/  MOV R99, R37 ;  /* 0x0000002500637202 */ /* 0x000fe20000000f00 */
[----:B------:R-:W-:-:S02]  /*17670*/  IMAD.MOV R21, RZ, RZ, -R21 ;  /* 0x000000ffff157224 */ /* 0x000fc400078e0a15 */
[----:B------:R-:W-:Y:S01]  /*17680*/  IMAD.MOV.U32 R41, RZ, RZ, R47 ;  /* 0x000000ffff297224 */ /* 0x000fe200078e002f */
[----:B------:R-:W-:Y:S01]  /*17690*/  IABS R47, R22 ;  /* 0x00000016002f7213 */ /* 0x000fe20000000000 */
[C---:B------:R-:W-:Y:S02]  /*176a0*/  IMAD R48, R2.reuse, R21, R48 ;  /* 0x0000001502307224 */ /* 0x040fe400078e0230 */
[----:B------:R-:W-:Y:S02]  /*176b0*/  @!P2 IMAD.IADD R51, R51, 0x1, -R2 ;  /* 0x000000013333a824 */ /* 0x000fe400078e0a02 */
[----:B-1----:R-:W-:Y:S01]  /*176c0*/  IMAD.HI.U32 R22, R9, R47, RZ ;  /* 0x0000002f09167227 */ /* 0x002fe200078e00ff */
[----:B------:R-:W-:-:S03]  /*176d0*/  ISETP.GT.U32.AND P2, PT, R2, R48, PT ;  /* 0x000000300200720c */ /* 0x000fc60003f44070 */
[----:B------:R-:W-:Y:S02]  /*176e0*/  IMAD.MOV R21, RZ, RZ, -R22 ;  /* 0x000000ffff157224 */ /* 0x000fe400078e0a16 */
[----:B------:R-:W-:Y:S02]  /*176f0*/  VIADD R23, R0, 0x1dd ;  /* 0x000001dd00177836 */ /* 0x000fe40000000000 */
[----:B------:R-:W-:Y:S01]  /*17700*/  @!P5 IMAD.IADD R53, R53, 0x1, -R2 ;  /* 0x000000013535d824 */ /* 0x000fe200078e0a02 */
[----:B------:R-:W-:Y:S01]  /*17710*/  ISETP.GT.U32.AND P5, PT, R2, R50, PT ;  /* 0x000000320200720c */ /* 0x000fe20003fa4070 */
[----:B------:R-:W-:Y:S01]  /*17720*/  IMAD.MOV.U32 R34, RZ, RZ, R36 ;  /* 0x000000ffff227224 */ /* 0x000fe200078e0024 */
[----:B------:R-:W-:Y:S01]  /*17730*/  MOV R36, R35 ;  /* 0x0000002300247202 */ /* 0x000fe20000000f00 */
[----:B------:R-:W-:Y:S01]  /*17740*/  IMAD.MOV.U32 R37, RZ, RZ, R102 ;  /* 0x000000ffff257224 */ /* 0x000fe200078e0066 */
[----:B------:R-:W-:Y:S01]  /*17750*/  STL [R1+0x1b58], R53 ;  /* 0x001b583501007387 */ /* 0x000fe20000100800 */
[----:B------:R-:W-:Y:S01]  /*17760*/  @!P1 IMAD.IADD R52, R52, 0x1, -R2 ;  /* 0x0000000134349824 */ /* 0x000fe200078e0a02 */
[C---:B------:R-:W-:Y:S01]  /*17770*/  ISETP.GT.U32.AND P1, PT, R2.reuse, R49, PT ;  /* 0x000000310200720c */ /* 0x040fe20003f24070 */
[----:B------:R-:W-:Y:S01]  /*17780*/  IMAD.MOV.U32 R102, RZ, RZ, R42 ;  /* 0x000000ffff667224 */ /* 0x000fe200078e002a */
[----:B------:R-:W-:Y:S01]  /*17790*/  STL [R1+0x1b0], R23 ;  /* 0x0001b01701007387 */ /* 0x000fe20000100800 */
[----:B------:R-:W-:-:S02]  /*177a0*/  IMAD R47, R2, R21, R47 ;  /* 0x00000015022f7224 */ /* 0x000fc400078e022f */
[----:B------:R-:W-:Y:S01]  /*177b0*/  IMAD.MOV.U32 R35, RZ, RZ, R101 ;  /* 0x000000ffff237224 */ /* 0x000fe200078e0065 */
[----:B------:R-:W-:Y:S01]  /*177c0*/  STL [R1+0x1b5c], R52 ;  /* 0x001b5c3401007387 */ /* 0x000fe20000100800 */
[----:B------:R-:W-:Y:S01]  /*177d0*/  IMAD.MOV.U32 R42, RZ, RZ, R46 ;  /* 0x000000ffff2a7224 */ /* 0x000fe200078e002e */
[----:B------:R-:W-:Y:S01]  /*177e0*/  IABS R46, R23 ;  /* 0x00000017002e7213 */ /* 0x000fe20000000000 */
[----:B------:R-:W-:Y:S01]  /*177f0*/  IMAD.MOV.U32 R101, RZ, RZ, R38 ;  /* 0x000000ffff657224 */ /* 0x000fe200078e0026 */
[----:B------:R-:W-:Y:S01]  /*17800*/  STL [R1+0x1b60], R51 ;  /* 0x001b603301007387 */ /* 0x000fe20000100800 */
[----:B------:R-:W-:Y:S02]  /*17810*/  VIADD R21, R0, 0x1de ;  /* 0x000001de00157836 */ /* 0x000fe40000000000 */
[----:B------:R-:W-:Y:S02]  /*17820*/  IMAD.MOV.U32 R38, RZ, RZ, R40 ;  /* 0x000000ffff267224 */ /* 0x000fe400078e0028 */
[----:B------:R-:W-:Y:S01]  /*17830*/  IMAD.MOV.U32 R40, RZ, RZ, R39 ;  /* 0x000000ffff287224 */ /* 0x000fe200078e0027 */
[----:B------:R1:W-:Y:S01]  /*17840*/  STL [R1+0x1a8], R21 ;  /* 0x0001a81501007387 */ /* 0x0003e20000100800 */
[----:B------:R-:W-:-:S02]  /*17850*/  IMAD.MOV.U32 R39, RZ, RZ, R12 ;  /* 0x000000ffff277224 */ /* 0x000fc400078e000c */
[----:B------:R-:W-:Y:S02]  /*17860*/  IMAD.MOV.U32 R33, RZ, RZ, R36 ;  /* 0x000000ffff217224 */ /* 0x000fe400078e0024 */
[----:B------:R-:W-:Y:S01]  /*17870*/  IMAD.MOV.U32 R12, RZ, RZ, R45 ;  /* 0x000000ffff0c7224 */ /* 0x000fe200078e002d */
[----:B------:R-:W-:Y:S01]  /*17880*/  IABS R45, R21 ;  /* 0x00000015002d7213 */ /* 0x000fe20000000000 */
[----:B------:R-:W-:Y:S01]  /*17890*/  IMAD.MOV.U32 R36, RZ, RZ, R35 ;  /* 0x000000ffff247224 */ /* 0x000fe200078e0023 */
[----:B------:R-:W-:Y:S01]  /*178a0*/  MOV R35, R101 ;  /* 0x0000006500237202 */ /* 0x000fe20000000f00 */
[----:B------:R-:W-:Y:S02]  /*178b0*/  VIADD R22, R0, 0x1df ;  /* 0x000001df00167836 */ /* 0x000fe40000000000 */
[----:B------:R-:W-:Y:S02]  /*178c0*/  IMAD.MOV.U32 R101, RZ, RZ, R102 ;  /* 0x000000ffff657224 */ /* 0x000fe400078e0066 */
[----:B-1----:R-:W-:Y:S01]  /*178d0*/  IMAD.HI.U32 R21, R9, R46, RZ ;  /* 0x0000002e09157227 */ /* 0x002fe200078e00ff */
[----:B------:R1:W-:Y:S03]  /*178e0*/  STL [R1+0x1a4], R22 ;  /* 0x0001a41601007387 */ /* 0x0003e60000100800 */
[----:B------:R-:W-:-:S02]  /*178f0*/  @!P2 IMAD.IADD R48, R48, 0x1, -R2 ;  /* 0x000000013030a824 */ /* 0x000fc400078e0a02 */
[----:B------:R-:W-:Y:S02]  /*17900*/  IMAD.MOV.U32 R102, RZ, RZ, R43 ;  /* 0x000000ffff667224 */ /* 0x000fe400078e002b */
[----:B------:R-:W-:Y:S01]  /*17910*/  IMAD.MOV.U32 R43, RZ, RZ, R44 ;  /* 0x000000ffff2b7224 */ /* 0x000fe200078e002c */
[----:B------:R-:W-:Y:S01]  /*17920*/  IABS R44, R22 ;  /* 0x00000016002c7213 */ /* 0x000fe20000000000 */
[----:B------:R-:W-:Y:S01]  /*17930*/  IMAD.MOV R21, RZ, RZ, -R21 ;  /* 0x000000ffff157224 */ /* 0x000fe200078e0a15 */
[----:B------:R-:W-:Y:S01]  /*17940*/  ISETP.GT.U32.AND P2, PT, R2, R48, PT ;  /* 0x000000300200720c */ /* 0x000fe20003f44070 */
[----:B-1----:R-:W-:-:S04]  /*17950*/  IMAD.HI.U32 R22, R9, R45, RZ ;  /* 0x0000002d09167227 */ /* 0x002fc800078e00ff */
[----:B------:R-:W-:Y:S01]  /*17960*/  IMAD R46, R2, R21, R46 ;  /* 0x00000015022e7224 */ /* 0x000fe200078e022e */
[----:B------:R-:W-:Y:S01]  /*17970*/  IADD3 R21, PT, PT, -R22, RZ, RZ ;  /* 0x000000ff16157210 */ /* 0x000fe20007ffe1ff */
[----:B------:R-:W-:Y:S02]  /*17980*/  @!P5 IMAD.IADD R50, R50, 0x1, -R2 ;  /* 0x000000013232d824 */ /* 0x000fe400078e0a02 */
[----:B------:R-:W-:-:S03]  /*17990*/  IMAD.HI.U32 R22, R9, R44, RZ ;  /* 0x0000002c09167227 */ /* 0x000fc600078e00ff */
[C---:B------:R-:W-:Y:S01]  /*179a0*/  ISETP.GT.U32.AND P5, PT, R2.reuse, R50, PT ;  /* 0x000000320200720c */ /* 0x040fe20003fa4070 */
[----:B------:R-:W-:Y:S02]  /*179b0*/  IMAD R45, R2, R21, R45 ;  /* 0x00000015022d7224 */ /* 0x000fe400078e022d */
[----:B------:R-:W-:Y:S02]  /*179c0*/  @!P2 IMAD.IADD R48, R48, 0x1, -R2 ;  /* 0x000000013030a824 */ /* 0x000fe400078e0a02 */
[----:B------:R-:W-:Y:S01]  /*179d0*/  IMAD.MOV R21, RZ, RZ, -R22 ;  /* 0x000000ffff157224 */ /* 0x000fe200078e0a16 */
[----:B------:R-:W-:Y:S01]  /*179e0*/  ISETP.GT.U32.AND P2, PT, R2, R45, PT ;  /* 0x0000002d0200720c */ /* 0x000fe20003f44070 */
[----:B------:R-:W-:Y:S02]  /*179f0*/  VIADD R23, R0, 0x1e0 ;  /* 0x000001e000177836 */ /* 0x000fe40000000000 */
[----:B------:R-:W-:Y:S02]  /*17a00*/  IMAD.MOV.U32 R98, RZ, RZ, R36 ;  /* 0x000000ffff627224 */ /* 0x000fe400078e0024 */
[----:B------:R-:W-:-:S02]  /*17a10*/  IMAD.MOV.U32 R36, RZ, RZ, R102 ;  /* 0x000000ffff247224 */ /* 0x000fc400078e0066 */
[----:B------:R-:W-:Y:S01]  /*17a20*/  @!P5 IMAD.IADD R50, R50, 0x1, -R2 ;  /* 0x000000013232d824 */ /* 0x000fe200078e0a02 */
[C---:B------:R-:W-:Y:S01]  /*17a30*/  ISETP.GT.U32.AND P5, PT, R2.reuse, R47, PT ;  /* 0x0000002f0200720c */ /* 0x040fe20003fa4070 */
[C---:B------:R-:W-:Y:S02]  /*17a40*/  IMAD R44, R2.reuse, R21, R44 ;  /* 0x00000015022c7224 */ /* 0x040fe400078e022c */
[--C-:B------:R-:W-:Y:S01]  /*17a50*/  @!P1 IMAD.IADD R49, R49, 0x1, -R2.reuse ;  /* 0x0000000131319824 */ /* 0x100fe200078e0a02 */
[----:B------:R-:W-:Y:S01]  /*17a60*/  STL [R1+0x1b64], R50 ;  /* 0x001b643201007387 */ /* 0x000fe20000100800 */
[----:B------:R-:W-:Y:S01]  /*17a70*/  IMAD.MOV.U32 R102, RZ, RZ, R43 ;  /* 0x000000ffff667224 */ /* 0x000fe200078e002b */
[----:B------:R-:W-:Y:S01]  /*17a80*/  IABS R43, R23 ;  /* 0x00000017002b7213 */ /* 0x000fe20000000000 */
[----:B------:R-:W-:Y:S01]  /*17a90*/  IMAD.MOV.U32 R21, RZ, RZ, R11 ;  /* 0x000000ffff157224 */ /* 0x000fe200078e000b */
[----:B------:R-:W-:Y:S01]  /*17aa0*/  ISETP.GT.U32.AND P1, PT, R2, R49, PT ;  /* 0x000000310200720c */ /* 0x000fe20003f24070 */
[----:B------:R-:W-:-:S02]  /*17ab0*/  @!P2 IMAD.IADD R45, R45, 0x1, -R2 ;  /* 0x000000012d2da824 */ /* 0x000fc400078e0a02 */
[----:B------:R-:W-:Y:S02]  /*17ac0*/  @!P6 IMAD.MOV R21, RZ, RZ, -R21 ;  /* 0x000000ffff15e224 */ /* 0x000fe400078e0a15 */
[----:B------:R-:W-:Y:S01]  /*17ad0*/  IMAD.HI.U32 R11, R9, R43, RZ ;  /* 0x0000002b090b7227 */ /* 0x000fe200078e00ff */
[C---:B------:R-:W-:Y:S02]  /*17ae0*/  ISETP.GT.U32.AND P6, PT, R2.reuse, R45, PT ;  /* 0x0000002d0200720c */ /* 0x040fe40003fc4070 */
[----:B------:R-:W-:Y:S01]  /*17af0*/  @!P5 IADD3 R47, PT, PT, R47, -R2, RZ ;  /* 0x800000022f2fd210 */ /* 0x000fe20007ffe0ff */
[----:B------:R-:W-:Y:S02]  /*17b00*/  IMAD.MOV R11, RZ, RZ, -R11 ;  /* 0x000000ffff0b7224 */ /* 0x000fe400078e0a0b */
[----:B------:R-:W-:Y:S01]  /*17b10*/  IMAD.MOV.U32 R97, RZ, RZ, R98 ;  /* 0x000000ffff617224 */ /* 0x000fe200078e0062 */
[----:B------:R-:W-:Y:S01]  /*17b20*/  ISETP.GT.U32.AND P5, PT, R2, R47, PT ;  /* 0x0000002f0200720c */ /* 0x000fe20003fa4070 */
[----:B------:R-:W-:-:S02]  /*17b30*/  IMAD.MOV.U32 R98, RZ, RZ, R33 ;  /* 0x000000ffff627224 */ /* 0x000fc400078e0021 */
[----:B------:R-:W-:Y:S02]  /*17b40*/  VIADD R22, R0, 0x1e1 ;  /* 0x000001e100167836 */ /* 0x000fe40000000000 */
[----:B------:R-:W-:Y:S02]  /*17b50*/  IMAD.MOV.U32 R33, RZ, RZ, R34 ;  /* 0x000000ffff217224 */ /* 0x000fe400078e0022 */
[C---:B------:R-:W-:Y:S02]  /*17b60*/  IMAD R43, R2.reuse, R11, R43 ;  /* 0x0000000b022b7224 */ /* 0x040fe400078e022b */
[----:B------:R-:W-:Y:S02]  /*17b70*/  IMAD.MOV.U32 R34, RZ, RZ, R99 ;  /* 0x000000ffff227224 */ /* 0x000fe400078e0063 */
[----:B------:R-:W-:Y:S02]  /*17b80*/  IMAD.MOV.U32 R99, RZ, RZ, R37 ;  /* 0x000000ffff637224 */ /* 0x000fe400078e0025 */
[----:B------:R-:W-:Y:S01]  /*17b90*/  IMAD.MOV.U32 R37, RZ, RZ, R42 ;  /* 0x000000ffff257224 */ /* 0x000fe200078e002a */
[----:B------:R-:W-:Y:S01]  /*17ba0*/  IABS R42, R22 ;  /* 0x00000016002a7213 */ /* 0x000fe20000000000 */
[--C-:B------:R-:W-:Y:S01]  /*17bb0*/  @!P1 IMAD.IADD R49, R49, 0x1, -R2.reuse ;  /* 0x0000000131319824 */ /* 0x100fe200078e0a02 */
[C---:B------:R-:W-:Y:S01]  /*17bc0*/  ISETP.GT.U32.AND P1, PT, R2.reuse, R46, PT ;  /* 0x0000002e0200720c */ /* 0x040fe20003f24070 */
[----:B------:R-:W-:Y:S01]  /*17bd0*/  @!P6 IMAD.IADD R45, R45, 0x1, -R2 ;  /* 0x000000012d2de824 */ /* 0x000fe200078e0a02 */
[----:B------:R-:W-:Y:S01]  /*17be0*/  ISETP.GT.U32.AND P6, PT, R2, R43, PT ;  /* 0x0000002b0200720c */ /* 0x000fe20003fc4070 */
[----:B------:R-:W-:Y:S01]  /*17bf0*/  IMAD.HI.U32 R11, R9, R42, RZ ;  /* 0x0000002a090b7227 */ /* 0x000fe200078e00ff */
[----:B------:R-:W-:Y:S03]  /*17c00*/  STL [R1+0x1b68], R49 ;  /* 0x001b683101007387 */ /* 0x000fe60000100800 */
[----:B------:R-:W-:Y:S01]  /*17c10*/  IMAD.MOV.U32 R32, RZ, RZ, R97 ;  /* 0x000000ffff207224 */ /* 0x000fe200078e0061 */
[----:B------:R-:W-:Y:S01]  /*17c20*/  STL [R1+0x1b6c], R48 ;  /* 0x001b6c3001007387 */ /* 0x000fe20000100800 */
[----:B------:R-:W-:-:S02]  /*17c30*/  IMAD.MOV.U32 R97, RZ, RZ, R98 ;  /* 0x000000ffff617224 */ /* 0x000fc400078e0062 */
[----:B------:R-:W-:Y:S01]  /*17c40*/  IMAD.MOV R11, RZ, RZ, -R11 ;  /* 0x000000ffff0b7224 */ /* 0x000fe200078e0a0b */
[----:B------:R-:W-:Y:S01]  /*17c50*/  STL [R1+0x19c], R23 ;  /* 0x00019c1701007387 */ /* 0x000fe20000100800 */
[----:B------:R-:W-:Y:S02]  /*17c60*/  IMAD.MOV.U32 R98, RZ, RZ, R33 ;  /* 0x000000ffff627224 */ /* 0x000fe400078e0021 */
[----:B------:R-:W-:Y:S01]  /*17c70*/  IMAD.MOV.U32 R33, RZ, RZ, R34 ;  /* 0x000000ffff217224 */ /* 0x000fe200078e0022 */
[----:B------:R1:W-:Y:S01]  /*17c80*/  STL [R1+0x194], R22 ;  /* 0x0001941601007387 */ /* 0x0003e20000100800 */
[----:B------:R-:W-:Y:S01]  /*17c90*/  @!P5 IMAD.IADD R47, R47, 0x1, -R2 ;  /* 0x000000012f2fd824 */ /* 0x000fe200078e0a02 */
[----:B------:R-:W-:Y:S01]  /*17ca0*/  ISETP.GE.AND P5, PT, R14, RZ, PT ;  /* 0x000000ff0e00720c */ /* 0x000fe20003fa6270 */
[----:B------:R-:W-:Y:S01]  /*17cb0*/  IMAD.MOV.U32 R34, RZ, RZ, R99 ;  /* 0x000000ffff227224 */ /* 0x000fe200078e0063 */
[----:B------:R2:W-:Y:S01]  /*17cc0*/  STL [R1+0xd8], R21 ;  /* 0x0000d81501007387 */ /* 0x0005e20000100800 */
[----:B------:R-:W-:Y:S01]  /*17cd0*/  IMAD.MOV.U32 R99, RZ, RZ, R101 ;  /* 0x000000ffff637224 */ /* 0x000fe200078e0065 */
[----:B------:R-:W-:Y:S01]  /*17ce0*/  MOV R101, R41 ;  /* 0x0000002900657202 */ /* 0x000fe20000000f00 */
[----:B------:R-:W-:Y:S01]  /*17cf0*/  IMAD R42, R2, R11, R42 ;  /* 0x0000000b022a7224 */ /* 0x000fe200078e022a */
[----:B------:R-:W-:Y:S01]  /*17d00*/  STL [R1+0x1b70], R47 ;  /* 0x001b702f01007387 */ /* 0x000fe20000100800 */
[----:B------:R-:W-:Y:S01]  /*17d10*/  @!P1 IMAD.IADD R46, R46, 0x1, -R2 ;  /* 0x000000012e2e9824 */ /* 0x000fe200078e0a02 */
[----:B------:R-:W-:Y:S01]  /*17d20*/  ISETP.GT.U32.AND P1, PT, R2, R44, PT ;  /* 0x0000002c0200720c */ /* 0x000fe20003f24070 */
[----:B-1----:R-:W-:-:S02]  /*17d30*/  VIADD R22, R0, 0x1e2 ;  /* 0x000001e200167836 */ /* 0x002fc40000000000 */
[----:B------:R-:W-:Y:S01]  /*17d40*/  VIADD R11, R0, 0x1e4 ;  /* 0x000001e4000b7836 */ /* 0x000fe20000000000 */
[----:B------:R-:W-:Y:S01]  /*17d50*/  ISETP.GT.U32.AND P2, PT, R2, R46, PT ;  /* 0x0000002e0200720c */ /* 0x000fe20003f44070 */
[----:B--2---:R-:W-:Y:S01]  /*17d60*/  VIADD R21, R0, 0x1e3 ;  /* 0x000001e300157836 */ /* 0x004fe20000000000 */
[----:B------:R-:W-:Y:S01]  /*17d70*/  IABS R41, R22 ;  /* 0x0000001600297213 */ /* 0x000fe20000000000 */
[----:B------:R-:W-:Y:S01]  /*17d80*/  @!P6 IMAD.IADD R43, R43, 0x1, -R2 ;  /* 0x000000012b2be824 */ /* 0x000fe200078e0a02 */
[----:B------:R-:W-:Y:S01]  /*17d90*/  STL [R1+0x18c], R22 ;  /* 0x00018c1601007387 */ /* 0x000fe20000100800 */
[----:B------:R-:W-:Y:S01]  /*17da0*/  IMAD.MOV.U32 R31, RZ, RZ, R38 ;  /* 0x000000ffff1f7224 */ /* 0x000fe200078e0026 */
[----:B------:R-:W-:Y:S01]  /*17db0*/  MOV R38, R39 ;  /* 0x0000002700267202 */ /* 0x000fe20000000f00 */
[----:B------:R-:W-:Y:S01]  /*17dc0*/  IMAD.MOV.U32 R96, RZ, RZ, R35 ;  /* 0x000000ffff607224 */ /* 0x000fe200078e0023 */
[----:B------:R-:W-:Y:S01]  /*17dd0*/  STL [R1+0x188], R21 ;  /* 0x0001881501007387 */ /* 0x000fe20000100800 */
[----:B------:R-:W-:Y:S01]  /*17de0*/  IABS R39, R11 ;  /* 0x0000000b00277213 */ /* 0x000fe20000000000 */
[----:B------:R-:W-:Y:S01]  /*17df0*/  IMAD.MOV.U32 R35, RZ, RZ, R40 ;  /* 0x000000ffff237224 */ /* 0x000fe200078e0028 */
[----:B------:R-:W-:Y:S01]  /*17e00*/  ISETP.GT.U32.AND P6, PT, R2, R43, PT ;  /* 0x0000002b0200720c */ /* 0x000fe20003fc4070 */
[----:B------:R1:W-:Y:S01]  /*17e10*/  STL [R1+0x184], R11 ;  /* 0x0001840b01007387 */ /* 0x0003e20000100800 */
[----:B------:R-:W-:Y:S01]  /*17e20*/  IABS R40, R21 ;  /* 0x0000001500287213 */ /* 0x000fe20000000000 */
[----:B------:R-:W-:Y:S01]  /*17e30*/  @!P2 IMAD.IADD R46, R46, 0x1, -R2 ;  /* 0x000000012e2ea824 */ /* 0x000fe200078e0a02 */
[----:B------:R-:W-:Y:S01]  /*17e40*/  ISETP.GE.AND P2, PT, R20, RZ, PT ;  /* 0x000000ff1400720c */ /* 0x000fe20003f46270 */
[----:B------:R-:W-:Y:S01]  /*17e50*/  IMAD.HI.U32 R20, R9, R39, RZ ;  /* 0x0000002709147227 */ /* 0x000fe200078e00ff */
[----:B------:R-:W-:-:S03]  /*17e60*/  @!P5 IADD3 R3, PT, PT, -R3, RZ, RZ ;  /* 0x000000ff0303d210 */ /* 0x000fc60007ffe1ff */
[----:B------:R-:W-:-:S04]  /*17e70*/  IMAD.HI.U32 R14, R9, R40, RZ ;  /* 0x00000028090e7227 */ /* 0x000fc800078e00ff */
[----:B-1----:R-:W-:Y:S01]  /*17e80*/  IMAD.HI.U32 R11, R9, R41, RZ ;  /* 0x00000029090b7227 */ /* 0x002fe200078e00ff */
[----:B------:R-:W-:-:S03]  /*17e90*/  @!P6 IADD3 R43, PT, PT, R43, -R2, RZ ;  /* 0x800000022b2be210 */ /* 0x000fc60007ffe0ff */
[----:B------:R-:W-:Y:S02]  /*17ea0*/  IMAD.MOV R11, RZ, RZ, -R11 ;  /* 0x000000ffff0b7224 */ /* 0x000fe400078e0a0b */
[----:B------:R-:W-:Y:S02]  /*17eb0*/  VIADD R22, R0, 0x1e5 ;  /* 0x000001e500167836 */ /* 0x000fe40000000000 */
[C---:B------:R-:W-:Y:S02]  /*17ec0*/  IMAD R41, R2.reuse, R11, R41 ;  /* 0x0000000b02297224 */ /* 0x040fe400078e0229 */
[----:B------:R-:W-:Y:S01]  /*17ed0*/  IMAD.MOV R11, RZ, RZ, -R14 ;  /* 0x000000ffff0b7224 */ /* 0x000fe200078e0a0e */
[----:B------:R-:W-:Y:S01]  /*17ee0*/  STL [R1+0x16c], R22 ;  /* 0x00016c1601007387 */ /* 0x000fe20000100800 */
[----:B------:R-:W-:Y:S01]  /*17ef0*/  IMAD.MOV R14, RZ, RZ, -R20 ;  /* 0x000000ffff0e7224 */ /* 0x000fe200078e0a14 */
[----:B------:R-:W-:Y:S01]  /*17f00*/  ISETP.GT.U32.AND P6, PT, R2, R41, PT ;  /* 0x000000290200720c */ /* 0x000fe20003fc4070 */
[----:B------:R-:W-:-:S02]  /*17f10*/  IMAD.MOV.U32 R93, RZ, RZ, R96 ;  /* 0x000000ffff5d7224 */ /* 0x000fc400078e0060 */
[C---:B------:R-:W-:Y:S02]  /*17f20*/  IMAD R39, R2.reuse, R14, R39 ;  /* 0x0000000e02277224 */ /* 0x040fe400078e0227 */
[----:B------:R-:W-:Y:S02]  /*17f30*/  IMAD R40, R2, R11, R40 ;  /* 0x0000000b02287224 */ /* 0x000fe400078e0228 */
[C---:B------:R-:W-:Y:S02]  /*17f40*/  VIADD R21, R0.reuse, 0x1e6 ;  /* 0x000001e600157836 */ /* 0x040fe40000000000 */
[----:B------:R-:W-:Y:S02]  /*17f50*/  IMAD.MOV.U32 R96, RZ, RZ, R32 ;  /* 0x000000ffff607224 */ /* 0x000fe400078e0020 */
[----:B------:R-:W-:Y:S01]  /*17f60*/  VIADD R11, R0, 0x1e7 ;  /* 0x000001e7000b7836 */ /* 0x000fe20000000000 */
[----:B------:R-:W-:Y:S01]  /*17f70*/  STL [R1+0x168], R21 ;  /* 0x0001681501007387 */ /* 0x000fe20000100800 */
[----:B------:R-:W-:Y:S01]  /*17f80*/  IMAD.MOV.U32 R32, RZ, RZ, R97 ;  /* 0x000000ffff207224 */ /* 0x000fe200078e0061 */
[----:B------:R-:W-:Y:S01]  /*17f90*/  @!P6 IADD3 R41, PT, PT, R41, -R2, RZ ;  /* 0x800000022929e210 */ /* 0x000fe20007ffe0ff */
[----:B------:R-:W-:Y:S01]  /*17fa0*/  IMAD.MOV.U32 R97, RZ, RZ, R98 ;  /* 0x000000ffff617224 */ /* 0x000fe200078e0062 */
[----:B------:R-:W-:Y:S01]  /*17fb0*/  ISETP.GT.U32.AND P6, PT, R2, R39, PT ;  /* 0x000000270200720c */ /* 0x000fe20003fc4070 */
[----:B------:R-:W-:Y:S01]  /*17fc0*/  IMAD.MOV.U32 R98, RZ, RZ, R33 ;  /* 0x000000ffff627224 */ /* 0x000fe200078e0021 */
[----:B------:R1:W-:Y:S01]  /*17fd0*/  STL [R1+0x164], R11 ;  /* 0x0001640b01007387 */ /* 0x0003e20000100800 */
[----:B------:R-:W-:-:S02]  /*17fe0*/  IMAD.MOV.U32 R33, RZ, RZ, R34 ;  /* 0x000000ffff217224 */ /* 0x000fc400078e0022 */
[----:B------:R-:W-:Y:S01]  /*17ff0*/  IMAD.MOV.U32 R34, RZ, RZ, R36 ;  /* 0x000000ffff227224 */ /* 0x000fe200078e0024 */
[----:B------:R-:W-:Y:S01]  /*18000*/  IABS R36, R11 ;  /* 0x0000000b00247213 */ /* 0x000fe20000000000 */
[----:B------:R-:W-:Y:S02]  /*18010*/  IMAD.MOV.U32 R95, RZ, RZ, R31 ;  /* 0x000000ffff5f7224 */ /* 0x000fe400078e001f */
[----:B------:R-:W-:Y:S01]  /*18020*/  IMAD.MOV.U32 R31, RZ, RZ, R38 ;  /* 0x000000ffff1f7224 */ /* 0x000fe200078e0026 */
[----:B------:R-:W-:Y:S01]  /*18030*/  IABS R38, R22 ;  /* 0x0000001600267213 */ /* 0x000fe20000000000 */
[----:B------:R-:W-:Y:S02]  /*18040*/  IMAD.MOV.U32 R94, RZ, RZ, R35 ;  /* 0x000000ffff5e7224 */ /* 0x000fe400078e0023 */
[----:B-1----:R-:W-:Y:S02]  /*18050*/  IMAD.MOV.U32 R11, RZ, RZ, R10 ;  /* 0x000000ffff0b7224 */ /* 0x002fe400078e000a */
[----:B------:R-:W-:Y:S01]  /*18060*/  IMAD.MOV.U32 R35, RZ, RZ, R37 ;  /* 0x000000ffff237224 */ /* 0x000fe200078e0025 */
[----:B------:R-:W-:Y:S01]  /*18070*/  IABS R37, R21 ;  /* 0x0000001500257213 */ /* 0x000fe20000000000 */
[----:B------:R-:W-:Y:S01]  /*18080*/  @!P4 IMAD.MOV R11, RZ, RZ, -R11 ;  /* 0x000000ffff0bc224 */ /* 0x000fe200078e0a0b */
[----:B------:R-:W-:Y:S01]  /*18090*/  ISETP.GT.U32.AND P4, PT, R2, R41, PT ;  /* 0x000000290200720c */ /* 0x000fe20003f84070 */
[----:B------:R-:W-:-:S03]  /*180a0*/  IMAD.HI.U32 R10, R9, R38, RZ ;  /* 0x00000026090a7227 */ /* 0x000fc600078e00ff */
[----:B------:R1:W-:Y:S01]  /*180b0*/  STL [R1+0x78], R11 ;  /* 0x0000780b01007387 */ /* 0x0003e20000100800 */
[----:B------:R-:W-:Y:S02]  /*180c0*/  @!P6 IMAD.IADD R39, R39, 0x1, -R2 ;  /* 0x000000012727e824 */ /* 0x000fe400078e0a02 */
[----:B------:R-:W-:Y:S02]  /*180d0*/  IMAD.MOV R10, RZ, RZ, -R10 ;  /* 0x000000ffff0a7224 */ /* 0x000fe400078e0a0a */
[----:B------:R-:W-:Y:S01]  /*180e0*/  VIADD R23, R0, 0x1e8 ;  /* 0x000001e800177836 */ /* 0x000fe20000000000 */
[C---:B------:R-:W-:Y:S01]  /*180f0*/  ISETP.GT.U32.AND P6, PT, R2.reuse, R39, PT ;  /* 0x000000270200720c */ /* 0x040fe20003fc4070 */
[C---:B------:R-:W-:Y:S02]  /*18100*/  IMAD R38, R2.reuse, R10, R38 ;  /* 0x0000000a02267224 */ /* 0x040fe400078e0226 */
[----:B------:R-:W-:Y:S01]  /*18110*/  @!P4 IMAD.IADD R41, R41, 0x1, -R2 ;  /* 0x000000012929c824 */ /* 0x000fe200078e0a02 */
[----:B------:R-:W-:Y:S01]  /*18120*/  STL [R1+0x158], R23 ;  /* 0x0001581701007387 */ /* 0x000fe20000100800 */
[----:B-1----:R-:W-:Y:S01]  /*18130*/  IMAD.HI.U32 R11, R9, R37, RZ ;  /* 0x00000025090b7227 */ /* 0x002fe200078e00ff */
[----:B------:R-:W-:-:S03]  /*18140*/  ISETP.GT.U32.AND P4, PT, R2, R38, PT ;  /* 0x000000260200720c */ /* 0x000fc60003f84070 */
[----:B------:R-:W-:Y:S01]  /*18150*/  IMAD.HI.U32 R14, R9, R36, RZ ;  /* 0x00000024090e7227 */ /* 0x000fe200078e00ff */
[----:B------:R-:W-:-:S03]  /*18160*/  IADD3 R10, PT, PT, -R11, RZ, RZ ;  /* 0x000000ff0b0a7210 */ /* 0x000fc60007ffe1ff */
[----:B------:R-:W-:Y:S02]  /*18170*/  @!P6 IMAD.IADD R39, R39, 0x1, -R2 ;  /* 0x000000012727e824 */ /* 0x000fe400078e0a02 */
[----:B------:R-:W-:Y:S02]  /*18180*/  IMAD R37, R2, R10, R37 ;  /* 0x0000000a02257224 */ /* 0x000fe400078e0225 */
[----:B------:R-:W-:Y:S02]  /*18190*/  IMAD.MOV.U32 R30, RZ, RZ, R96 ;  /* 0x000000ffff1e7224 */ /* 0x000fe400078e0060 */
[----:B------:R-:W-:Y:S01]  /*181a0*/  @!P4 IMAD.IADD R38, R38, 0x1, -R2 ;  /* 0x000000012626c824 */ /* 0x000fe200078e0a02 */
[C---:B------:R-:W-:Y:S01]  /*181b0*/  ISETP.GT.U32.AND P6, PT, R2.reuse, R37, PT ;  /* 0x000000250200720c */ /* 0x040fe20003fc4070 */
[----:B------:R-:W-:Y:S01]  /*181c0*/  IMAD.MOV.U32 R96, RZ, RZ, R35 ;  /* 0x000000ffff607224 */ /* 0x000fe200078e0023 */
[----:B------:R-:W-:Y:S01]  /*181d0*/  IABS R35, R23 ;  /* 0x0000001700237213 */ /* 0x000fe20000000000 */
[----:B------:R-:W-:Y:S01]  /*181e0*/  IMAD.MOV R11, RZ, RZ, -R14 ;  /* 0x000000ffff0b7224 */ /* 0x000fe200078e0a0e */
[----:B------:R-:W-:Y:S01]  /*181f0*/  ISETP.GT.U32.AND P4, PT, R2, R38, PT ;  /* 0x000000260200720c */ /* 0x000fe20003f84070 */
[----:B------:R-:W-:-:S02]  /*18200*/  VIADD R22, R0, 0x1e9 ;  /* 0x000001e900167836 */ /* 0x000fc40000000000 */
[----:B------:R-:W-:Y:S02]  /*18210*/  IMAD.MOV.U32 R28, RZ, RZ, R98 ;  /* 0x000000ffff1c7224 */ /* 0x000fe400078e0062 */
[----:B------:R-:W-:Y:S01]  /*18220*/  IMAD.MOV.U32 R98, RZ, RZ, R34 ;  /* 0x000000ffff627224 */ /* 0x000fe200078e0022 */
[----:B------:R-:W-:Y:S01]  /*18230*/  IABS R34, R22 ;  /* 0x0000001600227213 */ /* 0x000fe20000000000 */
[----:B------:R-:W-:Y:S01]  /*18240*/  IMAD R36, R2, R11, R36 ;  /* 0x0000000b02247224 */ /* 0x000fe200078e0224 */
[----:B------:R-:W-:Y:S01]  /*18250*/  STL [R1+0x154], R22 ;  /* 0x0001541601007387 */ /* 0x000fe20000100800 */
[----:B------:R-:W-:Y:S01]  /*18260*/  @!P6 IMAD.IADD R37, R37, 0x1, -R2 ;  /* 0x000000012525e824 */ /* 0x000fe200078e0a02 */
[----:B------:R-:W-:Y:S01]  /*18270*/  MOV R27, R28 ;  /* 0x0000001c001b7202 */ /* 0x000fe20000000f00 */
[----:B------:R-:W-:-:S03]  /*18280*/  IMAD.HI.U32 R10, R9, R35, RZ ;  /* 0x00000023090a7227 */ /* 0x000fc600078e00ff */
[----:B------:R-:W-:Y:S01]  /*18290*/  ISETP.GT.U32.AND P6, PT, R2, R37, PT ;  /* 0x000000250200720c */ /* 0x000fe20003fc4070 */
[----:B------:R-:W-:Y:S02]  /*182a0*/  IMAD.MOV R10, RZ, RZ, -R10 ;  /* 0x000000ffff0a7224 */ /* 0x000fe400078e0a0a */
[----:B------:R-:W-:Y:S01]  /*182b0*/  @!P4 IMAD.IADD R38, R38, 0x1, -R2 ;  /* 0x000000012626c824 */ /* 0x000fe200078e0a02 */
[----:B------:R-:W-:Y:S01]  /*182c0*/  ISETP.GT.U32.AND P4, PT, R2, R36, PT ;  /* 0x000000240200720c */ /* 0x000fe20003f84070 */
[----:B------:R-:W-:-:S04]  /*182d0*/  IMAD.HI.U32 R11, R9, R34, RZ ;  /* 0x00000022090b7227 */ /* 0x000fc800078e00ff */
[C---:B------:R-:W-:Y:S02]  /*182e0*/  IMAD R35, R2.reuse, R10, R35 ;  /* 0x0000000a02237224 */ /* 0x040fe400078e0223 */
[----:B------:R-:W-:Y:S02]  /*182f0*/  IMAD.MOV R11, RZ, RZ, -R11 ;  /* 0x000000ffff0b7224 */ /* 0x000fe400078e0a0b */
[----:B------:R-:W-:Y:S01]  /*18300*/  @!P6 IMAD.IADD R37, R37, 0x1, -R2 ;  /* 0x000000012525e824 */ /* 0x000fe200078e0a02 */
[----:B------:R-:W-:Y:S01]  /*18310*/  ISETP.GT.U32.AND P6, PT, R2, R35, PT ;  /* 0x000000230200720c */ /* 0x000fe20003fc4070 */
[----:B------:R-:W-:Y:S02]  /*18320*/  VIADD R21, R0, 0x1ea ;  /* 0x000001ea00157836 */ /* 0x000fe40000000000 */
[----:B------:R-:W-:Y:S02]  /*18330*/  IMAD R34, R2, R11, R34 ;  /* 0x0000000b02227224 */ /* 0x000fe400078e0222 */
[--C-:B------:R-:W-:Y:S01]  /*18340*/  @!P1 IMAD.IADD R44, R44, 0x1, -R2.reuse ;  /* 0x000000012c2c9824 */ /* 0x100fe200078e0a02 */
[----:B------:R1:W-:Y:S01]  /*18350*/  STL [R1+0x150], R21 ;  /* 0x0001501501007387 */ /* 0x0003e20000100800 */
[----:B------:R-:W-:Y:S01]  /*18360*/  IMAD.MOV.U32 R29, RZ, RZ, R33 ;  /* 0x000000ffff1d7224 */ /* 0x000fe200078e0021 */
[----:B------:R-:W-:Y:S01]  /*18370*/  IABS R33, R21 ;  /* 0x0000001500217213 */ /* 0x000fe20000000000 */
[----:B------:R-:W-:Y:S01]  /*18380*/  @!P4 IMAD.IADD R36, R36, 0x1, -R2 ;  /* 0x000000012424c824 */ /* 0x000fe200078e0a02 */
[----:B------:R-:W-:Y:S01]  /*18390*/  ISETP.GT.U32.AND P4, PT, R2, R34, PT ;  /* 0x000000220200720c */ /* 0x000fe20003f84070 */
[----:B------:R-:W-:Y:S01]  /*183a0*/  VIADD R20, R0, 0x1eb ;  /* 0x000001eb00147836 */ /* 0x000fe20000000000 */
[----:B------:R-:W-:Y:S01]  /*183b0*/  ISETP.GT.U32.AND P1, PT, R2, R44, PT ;  /* 0x0000002c0200720c */ /* 0x000fe20003f24070 */
[----:B------:R-:W-:-:S02]  /*183c0*/  IMAD.MOV.U32 R92, RZ, RZ, R32 ;  /* 0x000000ffff5c7224 */ /* 0x000fc400078e0020 */
[----:B------:R-:W-:Y:S01]  /*183d0*/  IMAD.HI.U32 R14, R9, R33, RZ ;  /* 0x00000021090e7227 */ /* 0x000fe200078e00ff */
[----:B------:R-:W-:Y:S01]  /*183e0*/  IABS R32, R20 ;  /* 0x0000001400207213 */ /* 0x000fe20000000000 */
[----:B------:R2:W-:Y:S02]  /*183f0*/  STL [R1+0x14c], R20 ;  /* 0x00014c1401007387 */ /* 0x0005e40000100800 */
[----:B------:R-:W-:Y:S01]  /*18400*/  @!P6 IMAD.IADD R35, R35, 0x1, -R2 ;  /* 0x000000012323e824 */ /* 0x000fe200078e0a02 */
[----:B------:R-:W-:Y:S01]  /*18410*/  ISETP.GT.U32.AND P6, PT, R2, R36, PT ;  /* 0x000000240200720c */ /* 0x000fe20003fc4070 */
[----:B------:R-:W-:Y:S02]  /*18420*/  IMAD.MOV R14, RZ, RZ, -R14 ;  /* 0x000000ffff0e7224 */ /* 0x000fe400078e0a0e */
[----:B-1----:R-:W-:Y:S02]  /*18430*/  VIADD R21, R0, 0x1ec ;  /* 0x000001ec00157836 */ /* 0x002fe40000000000 */
[----:B------:R-:W-:-:S03]  /*18440*/  IMAD.HI.U32 R10, R9, R32, RZ ;  /* 0x00000020090a7227 */ /* 0x000fc600078e00ff */
[----:B------:R-:W-:Y:S01]  /*18450*/  STL [R1+0x13c], R21 ;  /* 0x00013c1501007387 */ /* 0x000fe20000100800 */
[----:B------:R-:W-:Y:S01]  /*18460*/  IMAD.MOV.U32 R90, RZ, RZ, R93 ;  /* 0x000000ffff5a7224 */ /* 0x000fe200078e005d */
[----:B------:R-:W-:Y:S01]  /*18470*/  MOV R93, R94 ;  /* 0x0000005e005d7202 */ /* 0x000fe20000000f00 */
[----:B------:R-:W-:Y:S02]  /*18480*/  IMAD R33, R2, R14, R33 ;  /* 0x0000000e02217224 */ /* 0x000fe400078e0221 */
[----:B------:R-:W-:Y:S01]  /*18490*/  IMAD.MOV.U32 R94, RZ, RZ, R31 ;  /* 0x000000ffff5e7224 */ /* 0x000fe200078e001f */
[----:B------:R-:W-:Y:S01]  /*184a0*/  IABS R31, R21 ;  /* 0x00000015001f7213 */ /* 0x000fe20000000000 */
[----:B--2---:R-:W-:Y:S02]  /*184b0*/  VIADD R20, R0, 0x1ed ;  /* 0x000001ed00147836 */ /* 0x004fe40000000000 */
[----:B------:R-:W-:Y:S02]  /*184c0*/  IMAD.MOV.U32 R14, RZ, RZ, R5 ;  /* 0x000000ffff0e7224 */ /* 0x000fe400078e0005 */
[----:B------:R-:W-:Y:S01]  /*184d0*/  @!P4 IMAD.IADD R34, R34, 0x1, -R2 ;  /* 0x000000012222c824 */ /* 0x000fe200078e0a02 */
[----:B------:R-:W-:Y:S01]  /*184e0*/  ISETP.GT.U32.AND P4, PT, R2, R35, PT ;  /* 0x000000230200720c */ /* 0x000fe20003f84070 */
[----:B------:R-:W-:Y:S01]  /*184f0*/  IMAD.MOV R10, RZ, RZ, -R10 ;  /* 0x000000ffff0a7224 */ /* 0x000fe200078e0a0a */
[----:B------:R-:W-:Y:S01]  /*18500*/  STL [R1+0x138], R20 ;  /* 0x0001381401007387 */ /* 0x000fe20000100800 */
[----:B------:R-:W-:Y:S01]  /*18510*/  @!P1 IMAD.IADD R44, R44, 0x1, -R2 ;  /* 0x000000012c2c9824 */ /* 0x000fe200078e0a02 */
[C---:B------:R-:W-:Y:S01]  /*18520*/  ISETP.GT.U32.AND P1, PT, R2.reuse, R42, PT ;  /* 0x0000002a0200720c */ /* 0x040fe20003f24070 */
[----:B------:R-:W-:Y:S01]  /*18530*/  IMAD.MOV.U32 R91, RZ, RZ, R30 ;  /* 0x000000ffff5b7224 */ /* 0x000fe200078e001e */
[----:B------:R-:W-:Y:S01]  /*18540*/  IABS R30, R20 ;  /* 0x00000014001e7213 */ /* 0x000fe20000000000 */
[----:B------:R-:W-:Y:S01]  /*18550*/  @!P3 IMAD.MOV R14, RZ, RZ, -R14 ;  /* 0x000000ffff0eb224 */ /* 0x000fe200078e0a0e */
[C---:B------:R-:W-:Y:S01]  /*18560*/  ISETP.GT.U32.AND P3, PT, R2.reuse, R34, PT ;  /* 0x000000220200720c */ /* 0x040fe20003f64070 */
[----:B------:R-:W-:-:S02]  /*18570*/  IMAD R32, R2, R10, R32 ;  /* 0x0000000a02207224 */ /* 0x000fc400078e0220 */
[----:B------:R-:W-:Y:S02]  /*18580*/  IMAD.HI.U32 R10, R9, R31, RZ ;  /* 0x0000001f090a7227 */ /* 0x000fe400078e00ff */
[----:B------:R-:W-:Y:S02]  /*18590*/  @!P4 IADD3 R35, PT, PT, R35, -R2, RZ ;  /* 0x800000022323c210 */ /* 0x000fe40007ffe0ff */
[----:B------:R-:W-:Y:S01]  /*185a0*/  @!P6 IMAD.IADD R36, R36, 0x1, -R2 ;  /* 0x000000012424e824 */ /* 0x000fe200078e0a02 */
[C---:B------:R-:W-:Y:S01]  /*185b0*/  ISETP.GT.U32.AND P6, PT, R2.reuse, R33, PT ;  /* 0x000000210200720c */ /* 0x040fe20003fc4070 */
[----:B------:R-:W-:Y:S01]  /*185c0*/  IMAD.HI.U32 R5, R9, R30, RZ ;  /* 0x0000001e09057227 */ /* 0x000fe200078e00ff */
[----:B------:R-:W-:-:S03]  /*185d0*/  ISETP.GT.U32.AND P4, PT, R2, R32, PT ;  /* 0x000000200200720c */ /* 0x000fc60003f84070 */
[----:B------:R-:W-:Y:S02]  /*185e0*/  IMAD.MOV R10, RZ, RZ, -R10 ;  /* 0x000000ffff0a7224 */ /* 0x000fe400078e0a0a */
[----:B------:R-:W-:Y:S02]  /*185f0*/  IMAD.MOV R5, RZ, RZ, -R5 ;  /* 0x000000ffff057224 */ /* 0x000fe400078e0a05 */
[----:B------:R-:W-:Y:S02]  /*18600*/  IMAD R31, R2, R10, R31 ;  /* 0x0000000a021f7224 */ /* 0x000fe400078e021f */
[----:B------:R-:W-:Y:S02]  /*18610*/  @!P1 IMAD.IADD R42, R42, 0x1, -R2 ;  /* 0x000000012a2a9824 */ /* 0x000fe400078e0a02 */
[----:B------:R-:W-:Y:S02]  /*18620*/  IMAD R30, R2, R5, R30 ;  /* 0x00000005021e7224 */ /* 0x000fe400078e021e */
[--C-:B------:R-:W-:Y:S01]  /*18630*/  @!P3 IMAD.IADD R34, R34, 0x1, -R2.reuse ;  /* 0x000000012222b824 */ /* 0x100fe200078e0a02 */
[----:B------:R-:W-:Y:S01]  /*18640*/  ISETP.GT.U32.AND P3, PT, R2, R31, PT ;  /* 0x0000001f0200720c */ /* 0x000fe20003f64070 */
[----:B------:R-:W-:Y:S01]  /*18650*/  VIADD R11, R0, 0x1ee ;  /* 0x000001ee000b7836 */ /* 0x000fe20000000000 */
[C---:B------:R-:W-:Y:S01]  /*18660*/  ISETP.GT.U32.AND P1, PT, R2.reuse, R42, PT ;  /* 0x0000002a0200720c */ /* 0x040fe20003f24070 */
[----:B------:R-:W-:Y:S01]  /*18670*/  @!P6 IMAD.IADD R33, R33, 0x1, -R2 ;  /* 0x000000012121e824 */ /* 0x000fe200078e0a02 */
[----:B------:R-:W-:Y:S01]  /*18680*/  ISETP.GT.U32.AND P6, PT, R2, R30, PT ;  /* 0x0000001e0200720c */ /* 0x000fe20003fc4070 */
[----:B------:R-:W-:Y:S01]  /*18690*/  IMAD.MOV.U32 R28, RZ, RZ, R29 ;  /* 0x000000ffff1c7224 */ /* 0x000fe200078e001d */
[----:B------:R1:W-:Y:S01]  /*186a0*/  STL [R1+0x134], R11 ;  /* 0x0001340b01007387 */ /* 0x0003e20000100800 */
[----:B------:R-:W-:Y:S01]  /*186b0*/  IABS R29, R11 ;  /* 0x0000000b001d7213 */ /* 0x000fe20000000000 */
[----:B------:R-:W-:-:S02]  /*186c0*/  IMAD.MOV.U32 R10, RZ, RZ, R4 ;  /* 0x000000ffff0a7224 */ /* 0x000fc400078e0004 */
[----:B------:R2:W-:Y:S01]  /*186d0*/  STL [R1+0x64], R14 ;  /* 0x0000640e01007387 */ /* 0x0005e20000100800 */
[----:B------:R-:W-:Y:S02]  /*186e0*/  IMAD.MOV.U32 R89, RZ, RZ, R28 ;  /* 0x000000ffff597224 */ /* 0x000fe400078e001c */
[----:B------:R-:W-:-:S04]  /*186f0*/  IMAD.HI.U32 R5, R9, R29, RZ ;  /* 0x0000001d09057227 */ /* 0x000fc800078e00ff */
[C---:B-1----:R-:W-:Y:S02]  /*18700*/  VIADD R11, R0.reuse, 0x1f0 ;  /* 0x000001f0000b7836 */ /* 0x042fe40000000000 */
[--C-:B------:R-:W-:Y:S02]  /*18710*/  @!P3 IMAD.IADD R31, R31, 0x1, -R2.reuse ;  /* 0x000000011f1fb824 */ /* 0x100fe400078e0a02 */
[----:B--2---:R-:W-:Y:S02]  /*18720*/  VIADD R14, R0, 0x1ef ;  /* 0x000001ef000e7836 */ /* 0x004fe40000000000 */
[----:B------:R-:W-:Y:S01]  /*18730*/  IMAD.MOV.U32 R88, RZ, RZ, R27 ;  /* 0x000000ffff587224 */ /* 0x000fe200078e001b */
[----:B------:R-:W-:Y:S01]  /*18740*/  IABS R27, R11 ;  /* 0x0000000b001b7213 */ /* 0x000fe20000000000 */
[--C-:B------:R-:W-:Y:S01]  /*18750*/  @!P1 IMAD.IADD R42, R42, 0x1, -R2.reuse ;  /* 0x000000012a2a9824 */ /* 0x100fe200078e0a02 */
[----:B------:R-:W-:Y:S01]  /*18760*/  IABS R28, R14 ;  /* 0x0000000e001c7213 */ /* 0x000fe20000000000 */
[----:B------:R-:W-:Y:S01]  /*18770*/  IMAD.MOV R5, RZ, RZ, -R5 ;  /* 0x000000ffff057224 */ /* 0x000fe200078e0a05 */
[----:B------:R-:W-:Y:S01]  /*18780*/  ISETP.GT.U32.AND P1, PT, R2, R40, PT ;  /* 0x000000280200720c */ /* 0x000fe20003f24070 */
[----:B------:R-:W-:Y:S01]  /*18790*/  @!P6 IMAD.IADD R30, R30, 0x1, -R2 ;  /* 0x000000011e1ee824 */ /* 0x000fe200078e0a02 */
[----:B------:R-:W-:Y:S01]  /*187a0*/  STL [R1+0x12c], R14 ;  /* 0x00012c0e01007387 */ /* 0x000fe20000100800 */
[----:B------:R-:W-:Y:S01]  /*187b0*/  @!P0 IMAD.MOV R10, RZ, RZ, -R10 ;  /* 0x000000ffff0a8224 */ /* 0x000fe200078e0a0a */
[C---:B------:R-:W-:Y:S01]  /*187c0*/  ISETP.GT.U32.AND P0, PT, R2.reuse, R31, PT ;  /* 0x0000001f0200720c */ /* 0x040fe20003f04070 */
[----:B------:R-:W-:Y:S01]  /*187d0*/  IMAD.HI.U32 R4, R9, R28, RZ ;  /* 0x0000001c09047227 */ /* 0x000fe200078e00ff */
[C---:B------:R-:W-:Y:S01]  /*187e0*/  ISETP.GT.U32.AND P6, PT, R2.reuse, R30, PT ;  /* 0x0000001e0200720c */ /* 0x040fe20003fc4070 */
[----:B------:R1:W-:Y:S02]  /*187f0*/  STL [R1+0x128], R11 ;  /* 0x0001280b01007387 */ /* 0x0003e40000100800 */
[----:B------:R-:W-:-:S02]  /*18800*/  IMAD R29, R2, R5, R29 ;  /* 0x00000005021d7224 */ /* 0x000fc400078e021d */
[----:B------:R-:W-:Y:S01]  /*18810*/  IMAD.HI.U32 R5, R9, R27, RZ ;  /* 0x0000001b09057227 */ /* 0x000fe200078e00ff */
[----:B------:R2:W-:Y:S03]  /*18820*/  STL [R1+0x48], R10 ;  /* 0x0000480a01007387 */ /* 0x0005e60000100800 */
[----:B------:R-:W-:Y:S01]  /*18830*/  IMAD.MOV R4, RZ, RZ, -R4 ;  /* 0x000000ffff047224 */ /* 0x000fe200078e0a04 */
[----:B------:R-:W-:Y:S01]  /*18840*/  IADD3 R5, PT, PT, -R5, RZ, RZ ;  /* 0x000000ff05057210 */ /* 0x000fe20007ffe1ff */
[----:B------:R-:W-:Y:S01]  /*18850*/  @!P4 IMAD.IADD R32, R32, 0x1, -R2 ;  /* 0x000000012020c824 */ /* 0x000fe200078e0a02 */
[C---:B------:R-:W-:Y:S01]  /*18860*/  ISETP.GT.U32.AND P4, PT, R2.reuse, R33, PT ;  /* 0x000000210200720c */ /* 0x040fe20003f84070 */
[----:B------:R-:W-:Y:S02]  /*18870*/  IMAD R28, R2, R4, R28 ;  /* 0x00000004021c7224 */ /* 0x000fe400078e021c */
[----:B------:R-:W-:Y:S01]  /*18880*/  @!P1 IMAD.IADD R40, R40, 0x1, -R2 ;  /* 0x0000000128289824 */ /* 0x000fe200078e0a02 */
[C---:B------:R-:W-:Y:S01]  /*18890*/  ISETP.GT.U32.AND P3, PT, R2.reuse, R32, PT ;  /* 0x000000200200720c */ /* 0x040fe20003f64070 */
[----:B------:R-:W-:-:S02]  /*188a0*/  IMAD R27, R2, R5, R27 ;  /* 0x00000005021b7224 */ /* 0x000fc400078e021b */
[--C-:B------:R-:W-:Y:S01]  /*188b0*/  @!P0 IMAD.IADD R31, R31, 0x1, -R2.reuse ;  /* 0x000000011f1f8824 */ /* 0x100fe200078e0a02 */
[----:B------:R-:W-:Y:S01]  /*188c0*/  ISETP.GT.U32.AND P0, PT, R2, R28, PT ;  /* 0x0000001c0200720c */ /* 0x000fe20003f04070 */
[--C-:B------:R-:W-:Y:S01]  /*188d0*/  @!P6 IMAD.IADD R30, R30, 0x1, -R2.reuse ;  /* 0x000000011e1ee824 */ /* 0x100fe200078e0a02 */
[----:B------:R-:W-:Y:S01]  /*188e0*/  ISETP.GT.U32.AND P1, PT, R2, R40, PT ;  /* 0x000000280200720c */ /* 0x000fe20003f24070 */
[----:B-1----:R-:W-:Y:S01]  /*188f0*/  VIADD R11, R0, 0x1f1 ;  /* 0x000001f1000b7836 */ /* 0x002fe20000000000 */
[----:B------:R-:W-:Y:S01]  /*18900*/  ISETP.GT.U32.AND P6, PT, R2, R27, PT ;  /* 0x0000001b0200720c */ /* 0x000fe20003fc4070 */
[C---:B--2---:R-:W-:Y:S02]  /*18910*/  VIADD R10, R0.reuse, 0x1f2 ;  /* 0x000001f2000a7836 */ /* 0x044fe40000000000 */
[----:B------:R-:W-:Y:S01]  /*18920*/  VIADD R4, R0, 0x1f3 ;  /* 0x000001f300047836 */ /* 0x000fe20000000000 */
[----:B------:R1:W-:Y:S01]  /*18930*/  STL [R1+0x124], R11 ;  /* 0x0001240b01007387 */ /* 0x0003e20000100800 */
[--C-:B------:R-:W-:Y:S01]  /*18940*/  @!P3 IMAD.IADD R32, R32, 0x1, -R2.reuse ;  /* 0x000000012020b824 */ /* 0x100fe200078e0a02 */
[----:B------:R-:W-:Y:S01]  /*18950*/  ISETP.GE.AND P3, PT, R26, RZ, PT ;  /* 0x000000ff1a00720c */ /* 0x000fe20003f66270 */
[--C-:B------:R-:W-:Y:S01]  /*18960*/  @!P4 IMAD.IADD R33, R33, 0x1, -R2.reuse ;  /* 0x000000012121c824 */ /* 0x100fe200078e0a02 */
[----:B------:R-:W-:Y:S01]  /*18970*/  IABS R26, R11 ;  /* 0x0000000b001a7213 */ /* 0x000fe20000000000 */
[--C-:B------:R-:W-:Y:S01]  /*18980*/  @!P0 IMAD.IADD R28, R28, 0x1, -R2.reuse ;  /* 0x000000011c1c8824 */ /* 0x100fe200078e0a02 */
[----:B------:R-:W-:Y:S01]  /*18990*/  STL [R1+0x120], R10 ;  /* 0x0001200a01007387 */ /* 0x000fe20000100800 */
[--C-:B------:R-:W-:Y:S01]  /*189a0*/  @!P1 IMAD.IADD R40, R40, 0x1, -R2.reuse ;  /* 0x0000000128289824 */ /* 0x100fe200078e0a02 */
[----:B------:R-:W-:Y:S01]  /*189b0*/  ISETP.GE.AND P1, PT, R25, RZ, PT ;  /* 0x000000ff1900720c */ /* 0x000fe20003f26270 */
[----:B------:R-:W-:Y:S01]  /*189c0*/  @!P6 IMAD.IADD R27, R27, 0x1, -R2 ;  /* 0x000000011b1be824 */ /* 0x000fe200078e0a02 */
[----:B------:R2:W-:Y:S01]  /*189d0*/  STL [R1+0x11c], R4 ;  /* 0x00011c0401007387 */ /* 0x0005e20000100800 */
[----:B------:R-:W-:Y:S01]  /*189e0*/  IABS R24, R4 ;  /* 0x0000000400187213 */ /* 0x000fe20000000000 */
[C---:B-1----:R-:W-:Y:S01]  /*189f0*/  VIADD R11, R0.reuse, 0x1f4 ;  /* 0x000001f4000b7836 */ /* 0x042fe20000000000 */
[----:B------:R-:W-:Y:S01]  /*18a00*/  IABS R25, R10 ;  /* 0x0000000a00197213 */ /* 0x000fe20000000000 */
[----:B------:R-:W-:Y:S01]  /*18a10*/  VIADD R47, R0, 0x1f8 ;  /* 0x000001f8002f7836 */ /* 0x000fe20000000000 */
[C---:B------:R-:W-:Y:S01]  /*18a20*/  ISETP.GT.U32.AND P0, PT, R2.reuse, R28, PT ;  /* 0x0000001c0200720c */ /* 0x040fe20003f04070 */
[C---:B------:R-:W-:Y:S01]  /*18a30*/  IMAD.HI.U32 R5, R9.reuse, R24, RZ ;  /* 0x0000001809057227 */ /* 0x040fe200078e00ff */
[C---:B------:R-:W-:Y:S01]  /*18a40*/  ISETP.GT.U32.AND P6, PT, R2.reuse, R27, PT ;  /* 0x0000001b0200720c */ /* 0x040fe20003fc4070 */
[----:B------:R-:W-:Y:S01]  /*18a50*/  STL [R1+0x114], R11 ;  /* 0x0001140b01007387 */ /* 0x000fe20000100800 */
[----:B------:R-:W-:Y:S01]  /*18a60*/  IABS R23, R11 ;  /* 0x0000000b00177213 */ /* 0x000fe20000000000 */
[----:B--2---:R-:W-:Y:S01]  /*18a70*/  IMAD.HI.U32 R4, R9, R26, RZ ;  /* 0x0000001a09047227 */ /* 0x004fe200078e00ff */
[----:B------:R-:W-:-:S03]  /*18a80*/  ISETP.GT.U32.AND P4, PT, R2, R29, PT ;  /* 0x0000001d0200720c */ /* 0x000fc60003f84070 */
[----:B------:R-:W-:Y:S02]  /*18a90*/  IMAD.MOV R4, RZ, RZ, -R4 ;  /* 0x000000ffff047224 */ /* 0x000fe400078e0a04 */
[----:B------:R-:W-:-:S04]  /*18aa0*/  IMAD.HI.U32 R10, R9, R25, RZ ;  /* 0x00000019090a7227 */ /* 0x000fc800078e00ff */
[----:B------:R-:W-:Y:S02]  /*18ab0*/  IMAD R26, R2, R4, R26 ;  /* 0x00000004021a7224 */ /* 0x000fe400078e021a */
[----:B------:R-:W-:Y:S02]  /*18ac0*/  IMAD.MOV R4, RZ, RZ, -R10 ;  /* 0x000000ffff047224 */ /* 0x000fe400078e0a0a */
[--C-:B------:R-:W-:Y:S01]  /*18ad0*/  @!P0 IMAD.IADD R28, R28, 0x1, -R2.reuse ;  /* 0x000000011c1c8824 */ /* 0x100fe200078e0a02 */
[C---:B------:R-:W-:Y:S01]  /*18ae0*/  ISETP.GT.U32.AND P0, PT, R2.reuse, R26, PT ;  /* 0x0000001a0200720c */ /* 0x040fe20003f04070 */
[C---:B------:R-:W-:Y:S02]  /*18af0*/  IMAD R25, R2.reuse, R4, R25 ;  /* 0x0000000402197224 */ /* 0x040fe400078e0219 */
[----:B------:R-:W-:Y:S02]  /*18b00*/  @!P6 IMAD.IADD R27, R27, 0x1, -R2 ;  /* 0x000000011b1be824 */ /* 0x000fe400078e0a02 */
[----:B------:R-:W-:Y:S01]  /*18b10*/  IMAD.MOV R5, RZ, RZ, -R5 ;  /* 0x000000ffff057224 */ /* 0x000fe200078e0a05 */
[----:B------:R-:W-:Y:S01]  /*18b20*/  ISETP.GT.U32.AND P6, PT, R2, R25, PT ;  /* 0x000000190200720c */ /* 0x000fe20003fc4070 */
[----:B------:R-:W-:-:S02]  /*18b30*/  VIADD R10, R0, 0x1f5 ;  /* 0x000001f5000a7836 */ /* 0x000fc40000000000 */
[----:B------:R-:W-:Y:S02]  /*18b40*/  IMAD R24, R2, R5, R24 ;  /* 0x0000000502187224 */ /* 0x000fe400078e0218 */
[----:B------:R-:W-:Y:S01]  /*18b50*/  VIADD R5, R0, 0x1f6 ;  /* 0x000001f600057836 */ /* 0x000fe20000000000 */
[----:B------:R1:W-:Y:S01]  /*18b60*/  STL [R1+0x104], R10 ;  /* 0x0001040a01007387 */ /* 0x0003e20000100800 */
[--C-:B------:R-:W-:Y:S01]  /*18b70*/  @!P0 IMAD.IADD R26, R26, 0x1, -R2.reuse ;  /* 0x000000011a1a8824 */ /* 0x100fe200078e0a02 */
[----:B------:R-:W-:Y:S01]  /*18b80*/  IABS R22, R10 ;  /* 0x0000000a00167213 */ /* 0x000fe20000000000 */
[C---:B------:R-:W-:Y:S01]  /*18b90*/  VIADD R4, R0.reuse, 0x1f7 ;  /* 0x000001f700047836 */ /* 0x040fe20000000000 */
[----:B------:R2:W-:Y:S01]  /*18ba0*/  STL [R1+0x100], R5 ;  /* 0x0001000501007387 */ /* 0x0005e20000100800 */
[----:B------:R-:W-:Y:S01]  /*18bb0*/  IABS R21, R5 ;  /* 0x0000000500157213 */ /* 0x000fe20000000000 */
[----:B------:R-:W-:Y:S01]  /*18bc0*/  VIADD R14, R0, 0x1f9 ;  /* 0x000001f9000e7836 */ /* 0x000fe20000000000 */
[----:B------:R-:W-:Y:S01]  /*18bd0*/  ISETP.GT.U32.AND P0, PT, R2, R26, PT ;  /* 0x0000001a0200720c */ /* 0x000fe20003f04070 */
[----:B------:R-:W-:Y:S01]  /*18be0*/  @!P6 IMAD.IADD R25, R25, 0x1, -R2 ;  /* 0x000000011919e824 */ /* 0x000fe200078e0a02 */
[----:B------:R3:W-:Y:S01]  /*18bf0*/  STL [R1+0xfc], R4 ;  /* 0x0000fc0401007387 */ /* 0x0007e20000100800 */
[----:B------:R-:W-:Y:S01]  /*18c00*/  IABS R20, R4 ;  /* 0x0000000400147213 */ /* 0x000fe20000000000 */
[----:B-1----:R-:W-:-:S02]  /*18c10*/  IMAD.HI.U32 R10, R9, R21, RZ ;  /* 0x00000015090a7227 */ /* 0x002fc400078e00ff */
[----:B------:R-:W-:Y:S01]  /*18c20*/  ISETP.GT.U32.AND P6, PT, R2, R25, PT ;  /* 0x000000190200720c */ /* 0x000fe20003fc4070 */
[----:B------:R-:W-:Y:S01]  /*18c30*/  STL [R1+0xf8], R47 ;  /* 0x0000f82f01007387 */ /* 0x000fe20000100800 */
[----:B--2---:R-:W-:-:S03]  /*18c40*/  IMAD.HI.U32 R5, R9, R22, RZ ;  /* 0x0000001609057227 */ /* 0x004fc600078e00ff */
[----:B------:R1:W-:Y:S01]  /*18c50*/  STL [R1+0xf4], R14 ;  /* 0x0000f40e01007387 */ /* 0x0003e20000100800 */
[----:B---3--:R-:W-:-:S04]  /*18c60*/  IMAD.HI.U32 R4, R9, R23, RZ ;  /* 0x0000001709047227 */ /* 0x008fc800078e00ff */
[----:B------:R-:W-:Y:S01]  /*18c70*/  @!P0 IMAD.IADD R26, R26, 0x1, -R2 ;  /* 0x000000011a1a8824 */ /* 0x000fe200078e0a02 */
[----:B------:R-:W-:Y:S01]  /*18c80*/  IADD3 R4, PT, PT, -R4, RZ, RZ ;  /* 0x000000ff04047210 */ /* 0x000fe20007ffe1ff */
[----:B------:R-:W-:Y:S01]  /*18c90*/  IMAD.MOV R10, RZ, RZ, -R10 ;  /* 0x000000ffff0a7224 */ /* 0x000fe200078e0a0a */
[C---:B------:R-:W-:Y:S01]  /*18ca0*/  ISETP.GT.U32.AND P0, PT, R2.reuse, R24, PT ;  /* 0x000000180200720c */ /* 0x040fe20003f04070 */
[----:B------:R-:W-:Y:S01]  /*18cb0*/  @!P6 IMAD.IADD R25, R25, 0x1, -R2 ;  /* 0x000000011919e824 */ /* 0x000fe200078e0a02 */
[----:B-1----:R-:W-:Y:S01]  /*18cc0*/  IABS R14, R14 ;  /* 0x0000000e000e7213 */ /* 0x002fe20000000000 */
[C---:B------:R-:W-:Y:S02]  /*18cd0*/  IMAD R23, R2.reuse, R4, R23 ;  /* 0x0000000402177224 */ /* 0x040fe400078e0217 */
[----:B------:R-:W-:Y:S02]  /*18ce0*/  IMAD.MOV R4, RZ, RZ, -R5 ;  /* 0x000000ffff047224 */ /* 0x000fe400078e0a05 */
[----:B------:R-:W-:Y:S01]  /*18cf0*/  IMAD.HI.U32 R5, R9, R20, RZ ;  /* 0x0000001409057227 */ /* 0x000fe200078e00ff */
[----:B------:R-:W-:-:S03]  /*18d00*/  ISETP.GT.U32.AND P6, PT, R2, R23, PT ;  /* 0x000000170200720c */ /* 0x000fc60003fc4070 */
[----:B------:R-:W-:Y:S02]  /*18d10*/  IMAD R22, R2, R4, R22 ;  /* 0x0000000402167224 */ /* 0x000fe400078e0216 */
[--C-:B------:R-:W-:Y:S02]  /*18d20*/  @!P0 IMAD.IADD R24, R24, 0x1, -R2.reuse ;  /* 0x0000000118188824 */ /* 0x100fe400078e0a02 */
[--C-:B------:R-:W-:Y:S01]  /*18d30*/  @!P4 IMAD.IADD R29, R29, 0x1, -R2.reuse ;  /* 0x000000011d1dc824 */ /* 0x100fe200078e0a02 */
[C---:B------:R-:W-:Y:S01]  /*18d40*/  ISETP.GT.U32.AND P0, PT, R2.reuse, R22, PT ;  /* 0x000000160200720c */ /* 0x040fe20003f04070 */
[----:B------:R-:W-:Y:S02]  /*18d50*/  IMAD R21, R2, R10, R21 ;  /* 0x0000000a02157224 */ /* 0x000fe400078e0215 */
[----:B------:R-:W-:Y:S01]  /*18d60*/  VIADD R11, R0, 0x1fa ;  /* 0x000001fa000b7836 */ /* 0x000fe20000000000 */
[C---:B------:R-:W-:Y:S01]  /*18d70*/  ISETP.GT.U32.AND P4, PT, R2.reuse, R29, PT ;  /* 0x0000001d0200720c */ /* 0x040fe20003f84070 */
[--C-:B------:R-:W-:Y:S01]  /*18d80*/  @!P6 IMAD.IADD R23, R23, 0x1, -R2.reuse ;  /* 0x000000011717e824 */ /* 0x100fe200078e0a02 */
[----:B------:R-:W-:Y:S01]  /*18d90*/  ISETP.GT.U32.AND P6, PT, R2, R24, PT ;  /* 0x000000180200720c */ /* 0x000fe20003fc4070 */
[----:B------:R-:W-:Y:S01]  /*18da0*/  VIADD R10, R0, 0x1fb ;  /* 0x000001fb000a7836 */ /* 0x000fe20000000000 */
[----:B------:R1:W-:Y:S01]  /*18db0*/  STL [R1+0xf0], R11 ;  /* 0x0000f00b01007387 */ /* 0x0003e20000100800 */
[----:B------:R-:W-:Y:S01]  /*18dc0*/  IMAD.MOV R4, RZ, RZ, -R5 ;  /* 0x000000ffff047224 */ /* 0x000fe200078e0a05 */
[----:B------:R-:W-:Y:S01]  /*18dd0*/  ISETP.GT.U32.AND P5, PT, R2, R23, PT ;  /* 0x000000170200720c */ /* 0x000fe20003fa4070 */
[----:B------:R-:W-:Y:S01]  /*18de0*/  VIADD R48, R0, 0x1fc ;  /* 0x000001fc00307836 */ /* 0x000fe20000000000 */
[----:B------:R-:W-:Y:S01]  /*18df0*/  IABS R5, R47 ;  /* 0x0000002f00057213 */ /* 0x000fe20000000000 */
[----:B------:R-:W-:Y:S01]  /*18e00*/  @!P0 IMAD.IADD R22, R22, 0x1, -R2 ;  /* 0x0000000116168824 */ /* 0x000fe200078e0a02 */
[----:B------:R2:W-:Y:S01]  /*18e10*/  STL [R1+0xec], R10 ;  /* 0x0000ec0a01007387 */ /* 0x0005e20000100800 */
[C---:B------:R-:W-:Y:S01]  /*18e20*/  IMAD R20, R2.reuse, R4, R20 ;  /* 0x0000000402147224 */ /* 0x040fe200078e0214 */
[----:B------:R-:W-:Y:S01]  /*18e30*/  IABS R4, R11 ;  /* 0x0000000b00047213 */ /* 0x000fe20000000000 */
[--C-:B------:R-:W-:Y:S01]  /*18e40*/  @!P4 IMAD.IADD R29, R29, 0x1, -R2.reuse ;  /* 0x000000011d1dc824 */ /* 0x100fe200078e0a02 */
[----:B------:R3:W-:Y:S01]  /*18e50*/  STL [R1+0x3c], R3 ;  /* 0x00003c0301007387 */ /* 0x0007e20000100800 */
[----:B------:R-:W-:Y:S01]  /*18e60*/  ISETP.GT.U32.AND P0, PT, R2, R22, PT ;  /* 0x000000160200720c */ /* 0x000fe20003f04070 */
[C---:B------:R-:W-:Y:S01]  /*18e70*/  VIADD R86, R0.reuse, 0x19c ;  /* 0x0000019c00567836 */ /* 0x040fe20000000000 */
[----:B------:R-:W-:Y:S01]  /*18e80*/  ISETP.GE.AND P4, PT, R87, RZ, PT ;  /* 0x000000ff5700720c */ /* 0x000fe20003f86270 */
[----:B------:R-:W-:Y:S01]  /*18e90*/  VIADD R87, R0, 0x199 ;  /* 0x0000019900577836 */ /* 0x000fe20000000000 */
[----:B-1----:R-:W-:Y:S01]  /*18ea0*/  IABS R11, R10 ;  /* 0x0000000a000b7213 */ /* 0x002fe20000000000 */
[----:B------:R-:W-:Y:S01]  /*18eb0*/  @!P5 IMAD.IADD R23, R23, 0x1, -R2 ;  /* 0x000000011717d824 */ /* 0x000fe200078e0a02 */
[----:B------:R-:W-:Y:S01]  /*18ec0*/  ISETP.GT.U32.AND P5, PT, R2, R20, PT ;  /* 0x000000140200720c */ /* 0x000fe20003fa4070 */
[C---:B--2---:R-:W-:Y:S01]  /*18ed0*/  IMAD.HI.U32 R10, R9.reuse, R14, RZ ;  /* 0x0000000e090a7227 */ /* 0x044fe200078e00ff */
[----:B------:R-:W-:Y:S03]  /*18ee0*/  STL [R1+0xe0], R48 ;  /* 0x0000e03001007387 */ /* 0x000fe60000100800 */
[----:B---3--:R-:W-:-:S04]  /*18ef0*/  IMAD.HI.U32 R3, R9, R5, RZ ;  /* 0x0000000509037227 */ /* 0x008fc800078e00ff */
[----:B------:R-:W-:Y:S02]  /*18f00*/  IMAD.MOV R3, RZ, RZ, -R3 ;  /* 0x000000ffff037224 */ /* 0x000fe400078e0a03 */
[----:B------:R-:W-:Y:S02]  /*18f10*/  @!P0 IMAD.IADD R22, R22, 0x1, -R2 ;  /* 0x0000000116168824 */ /* 0x000fe400078e0a02 */
[----:B------:R-:W-:Y:S02]  /*18f20*/  IMAD R5, R2, R3, R5 ;  /* 0x0000000302057224 */ /* 0x000fe400078e0205 */
[----:B------:R-:W-:-:S03]  /*18f30*/  IMAD.HI.U32 R3, R9, R4, RZ ;  /* 0x0000000409037227 */ /* 0x000fc600078e00ff */
[----:B------:R-:W-:Y:S01]  /*18f40*/  ISETP.GT.U32.AND P0, PT, R2, R5, PT ;  /* 0x000000050200720c */ /* 0x000fe20003f04070 */
[----:B------:R-:W-:Y:S01]  /*18f50*/  @!P5 IMAD.IADD R20, R20, 0x1, -R2 ;  /* 0x000000011414d824 */ /* 0x000fe200078e0a02 */
[----:B------:R-:W-:Y:S01]  /*18f60*/  ISETP.GE.AND P5, PT, R87, RZ, PT ;  /* 0x000000ff5700720c */ /* 0x000fe20003fa6270 */
[----:B------:R-:W-:Y:S02]  /*18f70*/  IMAD.MOV R10, RZ, RZ, -R10 ;  /* 0x000000ffff0a7224 */ /* 0x000fe400078e0a0a */
[----:B------:R-:W-:Y:S02]  /*18f80*/  IMAD.MOV R3, RZ, RZ, -R3 ;  /* 0x000000ffff037224 */ /* 0x000fe400078e0a03 */
[----:B------:R-:W-:Y:S02]  /*18f90*/  IMAD.MOV.U32 R87, RZ, RZ, R88 ;  /* 0x000000ffff577224 */ /* 0x000fe400078e0058 */
[----:B------:R-:W-:Y:S02]  /*18fa0*/  IMAD.MOV.U32 R88, RZ, RZ, R89 ;  /* 0x000000ffff587224 */ /* 0x000fe400078e0059 */
[----:B------:R-:W-:-:S02]  /*18fb0*/  VIADD R47, R0, 0x1fd ;  /* 0x000001fd002f7836 */ /* 0x000fc40000000000 */
[----:B------:R-:W-:Y:S02]  /*18fc0*/  IMAD.MOV.U32 R89, RZ, RZ, R90 ;  /* 0x000000ffff597224 */ /* 0x000fe400078e005a */
[----:B------:R-:W-:Y:S01]  /*18fd0*/  IMAD.MOV.U32 R90, RZ, RZ, R91 ;  /* 0x000000ffff5a7224 */ /* 0x000fe200078e005b */
[----:B------:R1:W-:Y:S01]  /*18fe0*/  STL [R1+0xe8], R47 ;  /* 0x0000e82f01007387 */ /* 0x0003e20000100800 */
[----:B------:R-:W-:Y:S01]  /*18ff0*/  IMAD R14, R2, R10, R14 ;  /* 0x0000000a020e7224 */ /* 0x000fe200078e020e */
[----:B------:R-:W-:Y:S01]  /*19000*/  @!P5 IADD3 R16, PT, PT, -R16, RZ, RZ ;  /* 0x000000ff1010d210 */ /* 0x000fe20007ffe1ff */
[----:B------:R-:W-:Y:S01]  /*19010*/  IMAD R4, R2, R3, R4 ;  /* 0x0000000302047224 */ /* 0x000fe200078e0204 */
[----:B------:R-:W-:Y:S01]  /*19020*/  IADD3 R3, PT, PT, R0, 0x105, RZ ;  /* 0x0000010500037810 */ /* 0x000fe20007ffe0ff */
[----:B------:R-:W-:Y:S01]  /*19030*/  IMAD.MOV.U32 R91, RZ, RZ, R92 ;  /* 0x000000ffff5b7224 */ /* 0x000fe200078e005c */
[----:B------:R2:W-:Y:S01]  /*19040*/  STL [R1+0x18e8], R0 ;  /* 0x0018e80001007387 */ /* 0x0005e20000100800 */
[----:B------:R-:W-:Y:S01]  /*19050*/  IMAD.HI.U32 R10, R9, R11, RZ ;  /* 0x0000000b090a7227 */ /* 0x000fe200078e00ff */
[----:B-1----:R-:W-:-:S03]  /*19060*/  IABS R47, R47 ;  /* 0x0000002f002f7213 */ /* 0x002fc60000000000 */
[----:B------:R-:W-:Y:S02]  /*19070*/  IMAD.MOV.U32 R92, RZ, RZ, R97 ;  /* 0x000000ffff5c7224 */ /* 0x000fe400078e0061 */
[----:B------:R-:W-:Y:S02]  /*19080*/  IMAD.MOV.U32 R85, RZ, RZ, R86 ;  /* 0x000000ffff557224 */ /* 0x000fe400078e0056 */
[----:B------:R-:W-:Y:S01]  /*19090*/  IMAD.MOV.U32 R97, RZ, RZ, R100 ;  /* 0x000000ffff617224 */ /* 0x000fe200078e0064 */
[----:B------:R-:W-:Y:S01]  /*190a0*/  MOV R100, R12 ;  /* 0x0000000c00647202 */ /* 0x000fe20000000f00 */
[----:B------:R-:W-:Y:S02]  /*190b0*/  IMAD.MOV.U32 R86, RZ, RZ, R87 ;  /* 0x000000ffff567224 */ /* 0x000fe400078e0057 */
[----:B------:R-:W-:Y:S01]  /*190c0*/  IMAD.MOV.U32 R87, RZ, RZ, R88 ;  /* 0x000000ffff577224 */ /* 0x000fe200078e0058 */
[----:B------:R-:W-:Y:S01]  /*190d0*/  MOV R88, R89 ;  /* 0x0000005900587202 */ /* 0x000fe20000000f00 */
[----:B------:R-:W-:Y:S01]  /*190e0*/  @!P0 IMAD.IADD R5, R5, 0x1, -R2 ;  /* 0x0000000105058824 */ /* 0x000fe200078e0a02 */
[----:B------:R-:W-:Y:S01]  /*190f0*/  ISETP.GE.AND P0, PT, R3, RZ, PT ;  /* 0x000000ff0300720c */ /* 0x000fe20003f06270 */
[----:B------:R-:W-:Y:S01]  /*19100*/  VIADD R12, R0, 0x19a ;  /* 0x0000019a000c7836 */ /* 0x000fe20000000000 */
[----:B------:R-:W-:Y:S01]  /*19110*/  IABS R3, R3 ;  /* 0x0000000300037213 */ /* 0x000fe20000000000 */
[----:B------:R-:W-:-:S02]  /*19120*/  IMAD.MOV R10, RZ, RZ, -R10 ;  /* 0x000000ffff0a7224 */ /* 0x000fc400078e0a0a */
[----:B------:R-:W-:Y:S02]  /*19130*/  IMAD.MOV.U32 R89, RZ, RZ, R90 ;  /* 0x000000ffff597224 */ /* 0x000fe400078e005a */
[----:B------:R-:W-:Y:S02]  /*19140*/  IMAD.MOV.U32 R90, RZ, RZ, R91 ;  /* 0x000000ffff5a7224 */ /* 0x000fe400078e005b */
[----:B------:R-:W-:Y:S02]  /*19150*/  IMAD.MOV.U32 R91, RZ, RZ, R92 ;  /* 0x000000ffff5b7224 */ /* 0x000fe400078e005c */
[----:B------:R-:W-:Y:S02]  /*19160*/  IMAD.MOV.U32 R82, RZ, RZ, R12 ;  /* 0x000000ffff527224 */ /* 0x000fe400078e000c */
[----:B------:R-:W-:Y:S02]  /*19170*/  IMAD.MOV.U32 R92, RZ, RZ, R93 ;  /* 0x000000ffff5c7224 */ /* 0x000fe400078e005d */
[----:B------:R-:W-:Y:S01]  /*19180*/  IMAD R11, R2, R10, R11 ;  /* 0x0000000a020b7224 */ /* 0x000fe200078e020b */
[----:B------:R-:W-:Y:S01]  /*19190*/  IABS R10, R48 ;  /* 0x00000030000a7213 */ /* 0x000fe20000000000 */
[----:B------:R-:W-:-:S02]  /*191a0*/  VIADD R12, R0, 0x19b ;  /* 0x0000019b000c7836 */ /* 0x000fc40000000000 */
[----:B------:R-:W-:Y:S02]  /*191b0*/  IMAD.MOV.U32 R93, RZ, RZ, R8 ;  /* 0x000000ffff5d7224 */ /* 0x000fe400078e0008 */
[----:B------:R-:W-:Y:S02]  /*191c0*/  IMAD.MOV.U32 R49, RZ, RZ, R47 ;  /* 0x000000ffff317224 */ /* 0x000fe400078e002f */
[----:B------:R-:W-:Y:S02]  /*191d0*/  VIADD R8, R0, 0x1fe ;  /* 0x000001fe00087836 */ /* 0x000fe40000000000 */
[----:B------:R-:W-:-:S04]  /*191e0*/  IMAD.HI.U32 R48, R9, R3, RZ ;  /* 0x0000000309307227 */ /* 0x000fc800078e00ff */
[----:B------:R-:W-:Y:S02]  /*191f0*/  IMAD.MOV.U32 R83, RZ, RZ, R12 ;  /* 0x000000ffff537224 */ /* 0x000fe400078e000c */
[----:B------:R-:W-:Y:S02]  /*19200*/  IMAD.MOV.U32 R84, RZ, RZ, R96 ;  /* 0x000000ffff547224 */ /* 0x000fe400078e0060 */
[----:B------:R-:W-:-:S04]  /*19210*/  IMAD.HI.U32 R47, R9, R49, RZ ;  /* 0x00000031092f7227 */ /* 0x000fc800078e00ff */
[C---:B------:R-:W-:Y:S02]  /*19220*/  VIADD R12, R0.reuse, 0x19d ;  /* 0x0000019d000c7836 */ /* 0x040fe40000000000 */
[----:B------:R-:W-:Y:S01]  /*19230*/  VIADD R96, R0, 0x19e ;  /* 0x0000019e00607836 */ /* 0x000fe20000000000 */
[----:B--2---:R-:W-:Y:S01]  /*19240*/  IABS R0, R8 ;  /* 0x0000000800007213 */ /* 0x004fe20000000000 */
[----:B------:R-:W-:Y:S02]  /*19250*/  IMAD.MOV R48, RZ, RZ, -R48 ;  /* 0x000000ffff307224 */ /* 0x000fe400078e0a30 */
[----:B------:R-:W-:Y:S02]  /*19260*/  IMAD.MOV R47, RZ, RZ, -R47 ;  /* 0x000000ffff2f7224 */ /* 0x000fe400078e0a2f */
[----:B------:R-:W-:Y:S02]  /*19270*/  IMAD R3, R2, R48, R3 ;  /* 0x0000003002037224 */ /* 0x000fe400078e0203 */
[----:B------:R-:W-:-:S04]  /*19280*/  IMAD.HI.U32 R50, R9, R10, RZ ;  /* 0x0000000a09327227 */ /* 0x000fc800078e00ff */
[----:B------:R-:W-:-:S04]  /*19290*/  IMAD.HI.U32 R48, R9, R0, RZ ;  /* 0x0000000009307227 */ /* 0x000fc800078e00ff */
[C---:B------:R-:W-:Y:S01]  /*192a0*/  IMAD R9, R2.reuse, R47, R49 ;  /* 0x0000002f02097224 */ /* 0x040fe200078e0231 */
[----:B------:R-:W-:Y:S01]  /*192b0*/  MOV R47, R13 ;  /* 0x0000000d002f7202 */ /* 0x000fe20000000f00 */
[----:B------:R-:W-:Y:S02]  /*192c0*/  IMAD.MOV.U32 R81, RZ, RZ, R82 ;  /* 0x000000ffff517224 */ /* 0x000fe400078e0052 */
[----:B------:R-:W-:Y:S02]  /*192d0*/  IMAD.MOV.U32 R82, RZ, RZ, R83 ;  /* 0x000000ffff527224 */ /* 0x000fe400078e0053 */
[----:B------:R-:W-:Y:S02]  /*192e0*/  @!P2 IMAD.MOV R47, RZ, RZ, -R47 ;  /* 0x000000ffff2fa224 */ /* 0x000fe400078e0a2f */
[----:B------:R-:W-:Y:S02]  /*192f0*/  IMAD.MOV.U32 R83, RZ, RZ, R85 ;  /* 0x000000ffff537224 */ /* 0x000fe400078e0055 */
[----:B------:R-:W-:Y:S01]  /*19300*/  IMAD.MOV.U32 R85, RZ, RZ, R12 ;  /* 0x000000ffff557224 */ /* 0x000fe200078e000c */
[----:B------:R-:W-:Y:S01]  /*19310*/  STL [R1+0xc], R47 ;  /* 0x00000c2f01007387 */ /* 0x000fe20000100800 */
[----:B------:R-:W-:Y:S01]  /*19320*/  @!P1 IMAD.MOV R7, RZ, RZ, -R7 ;  /* 0x000000ffff079224 */ /* 0x000fe200078e0a07 */
[----:B------:R-:W-:Y:S01]  /*19330*/  ISETP.GT.U32.AND P1, PT, R2, R20, PT ;  /* 0x000000140200720c */ /* 0x000fe20003f24070 */
[----:B------:R-:W-:-:S02]  /*19340*/  IMAD.MOV.U32 R80, RZ, RZ, R81 ;  /* 0x000000ffff507224 */ /* 0x000fc400078e0051 */
[----:B------:R-:W-:Y:S01]  /*19350*/  IMAD.MOV.U32 R81, RZ, RZ, R82 ;  /* 0x000000ffff517224 */ /* 0x000fe200078e0052 */
[----:B------:R1:W-:Y:S01]  /*19360*/  STL [R1+0x4], R7 ;  /* 0x0000040701007387 */ /* 0x0003e20000100800 */
[----:B------:R-:W-:Y:S02]  /*19370*/  IMAD.MOV.U32 R82, RZ, RZ, R83 ;  /* 0x000000ffff527224 */ /* 0x000fe400078e0053 */
[----:B------:R-:W-:Y:S02]  /*19380*/  IMAD.MOV.U32 R83, RZ, RZ, R85 ;  /* 0x000000ffff537224 */ /* 0x000fe400078e0055 */
[----:B------:R-:W-:Y:S02]  /*19390*/  IMAD.MOV.U32 R85, RZ, RZ, R96 ;  /* 0x000000ffff557224 */ /* 0x000fe400078e0060 */
[----:B------:R-:W2:Y:S01]  /*193a0*/  LDL.LU R96, [R1+0x70] ;  /* 0x0000700001607983 */ /* 0x000ea20000300800 */
[----:B------:R-:W-:Y:S01]  /*193b0*/  @!P6 IMAD.IADD R24, R24, 0x1, -R2 ;  /* 0x000000011818e824 */ /* 0x000fe200078e0a02 */
[----:B------:R-:W-:Y:S01]  /*193c0*/  ISETP.GT.U32.AND P6, PT, R2, R21, PT ;  /* 0x000000150200720c */ /* 0x000fe20003fc4070 */
[----:B------:R-:W-:-:S02]  /*193d0*/  IMAD.MOV.U32 R12, RZ, RZ, R6 ;  /* 0x000000ffff0c7224 */ /* 0x000fc400078e0006 */
[----:B------:R-:W-:Y:S02]  /*193e0*/  @!P1 IMAD.IADD R20, R20, 0x1, -R2 ;  /* 0x0000000114149824 */ /* 0x000fe400078e0a02 */
[----:B------:R-:W-:Y:S02]  /*193f0*/  IMAD.MOV R50, RZ, RZ, -R50 ;  /* 0x000000ffff327224 */ /* 0x000fe400078e0a32 */
[----:B------:R-:W-:Y:S02]  /*19400*/  @!P4 IMAD.MOV R15, RZ, RZ, -R15 ;  /* 0x000000ffff0fc224 */ /* 0x000fe400078e0a0f */
[----:B------:R-:W-:-:S04]  /*19410*/  IMAD.MOV R13, RZ, RZ, -R48 ;  /* 0x000000ffff0d7224 */ /* 0x000fc800078e0a30 */
[----:B------:R-:W-:Y:S01]  /*19420*/  @!P6 IMAD.IADD R21, R21, 0x1, -R2 ;  /* 0x000000011515e824 */ /* 0x000fe200078e0a02 */
[C---:B------:R-:W-:Y:S01]  /*19430*/  ISETP.GT.U32.AND P6, PT, R2.reuse, R14, PT ;  /* 0x0000000e0200720c */ /* 0x040fe20003fc4070 */
[----:B------:R-:W-:Y:S01]  /*19440*/  @!P3 IMAD.MOV R12, RZ, RZ, -R12 ;  /* 0x000000ffff0cb224 */ /* 0x000fe200078e0a0c */
[C---:B------:R-:W-:Y:S01]  /*19450*/  ISETP.GT.U32.AND P1, PT, R2.reuse, R9, PT ;  /* 0x000000090200720c */ /* 0x040fe20003f24070 */
[C---:B------:R-:W-:Y:S01]  /*19460*/  IMAD R10, R2.reuse, R50, R10 ;  /* 0x00000032020a7224 */ /* 0x040fe200078e020a */
[C---:B------:R-:W-:Y:S01]  /*19470*/  ISETP.GT.U32.AND P2, PT, R2.reuse, R21, PT ;  /* 0x000000150200720c */ /* 0x040fe20003f44070 */
[C---:B-1----:R-:W-:Y:S01]  /*19480*/  IMAD R7, R2.reuse, R13, R0 ;  /* 0x0000000d02077224 */ /* 0x042fe200078e0200 */
[----:B------:R-:W-:-:S07]  /*19490*/  ISETP.GT.U32.AND P3, PT, R2, R5, PT ;  /* 0x000000050200720c */ /* 0x000fce0003f64070 */
[----:B------:R-:W-:Y:S01]  /*194a0*/  @!P6 IMAD.IADD R14, R14, 0x1, -R2 ;  /* 0x000000010e0ee824 */ /* 0x000fe200078e0a02 */
[C---:B------:R-:W-:Y:S02]  /*194b0*/  ISETP.GT.U32.AND P6, PT, R2.reuse, R4, PT ;  /* 0x000000040200720c */ /* 0x040fe40003fc4070 */
[----:B------:R-:W-:Y:S02]  /*194c0*/  @!P1 IADD3 R9, PT, PT, R9, -R2, RZ ;  /* 0x8000000209099210 */ /* 0x000fe40007ffe0ff */
[----:B------:R-:W-:-:S09]  /*194d0*/  ISETP.GT.U32.AND P4, PT, R2, R14, PT ;  /* 0x0000000e0200720c */ /* 0x000fd20003f84070 */
[----:B------:R-:W-:Y:S01]  /*194e0*/  @!P6 IMAD.IADD R4, R4, 0x1, -R2 ;  /* 0x000000010404e824 */ /* 0x000fe200078e0a02 */
[----:B------:R-:W-:-:S04]  /*194f0*/  ISETP.GT.U32.AND P6, PT, R2, R11, PT ;  /* 0x0000000b0200720c */ /* 0x000fc80003fc4070 */
[----:B------:R-:W-:Y:S01]  /*19500*/  ISETP.GT.U32.AND P5, PT, R2, R4, PT ;  /* 0x000000040200720c */ /* 0x000fe20003fa4070 */
[--C-:B------:R-:W-:Y:S02]  /*19510*/  @!P2 IMAD.IADD R21, R21, 0x1, -R2.reuse ;  /* 0x000000011515a824 */ /* 0x100fe400078e0a02 */
[----:B------:R-:W-:-:S06]  /*19520*/  @!P3 IMAD.IADD R5, R5, 0x1, -R2 ;  /* 0x000000010505b824 */ /* 0x000fcc00078e0a02 */
[----:B------:R-:W-:-:S04]  /*19530*/  @!P6 IMAD.IADD R11, R11, 0x1, -R2 ;  /* 0x000000010b0be824 */ /* 0x000fc800078e0a02 */
[----:B------:R-:W-:Y:S01]  /*19540*/  @!P5 IMAD.IADD R4, R4, 0x1, -R2 ;  /* 0x000000010404d824 */ /* 0x000fe200078e0a02 */
[----:B------:R-:W-:Y:S01]  /*19550*/  ISETP.GE.AND P5, PT, R80, RZ, PT ;  /* 0x000000ff5000720c */ /* 0x000fe20003fa6270 */
[----:B------:R-:W-:Y:S01]  /*19560*/  IMAD.MOV.U32 R80, RZ, RZ, R81 ;  /* 0x000000ffff507224 */ /* 0x000fe200078e0051 */
[----:B------:R-:W-:Y:S01]  /*19570*/  MOV R81, R82 ;  /* 0x0000005200517202 */ /* 0x000fe20000000f00 */
[----:B------:R-:W-:Y:S02]  /*19580*/  IMAD.MOV.U32 R82, RZ, RZ, R83 ;  /* 0x000000ffff527224 */ /* 0x000fe400078e0053 */
[----:B------:R-:W-:-:S03]  /*19590*/  IMAD.MOV.U32 R83, RZ, RZ, R85 ;  /* 0x000000ffff537224 */ /* 0x000fc600078e0055 */
[----:B------:R-:W-:Y:S01]  /*195a0*/  ISETP.GE.AND P1, PT, R82, RZ, PT ;  /* 0x000000ff5200720c */ /* 0x000fe20003f26270 */
[----:B------:R-:W-:Y:S02]  /*195b0*/  IMAD.MOV.U32 R82, RZ, RZ, R83 ;  /* 0x000000ffff527224 */ /* 0x000fe400078e0053 */
[----:B------:R-:W1:Y:S01]  /*195c0*/  S2R R83, SR_TID.X ;  /* 0x0000000000537919 */ /* 0x000e620000002100 */
[----:B------:R-:W-:Y:S01]  /*195d0*/  ISETP.GT.U32.AND P2, PT, R2, R10, PT ;  /* 0x0000000a0200720c */ /* 0x000fe20003f44070 */
[----:B------:R-:W-:Y:S01]  /*195e0*/  @!P4 IMAD.IADD R14, R14, 0x1, -R2 ;  /* 0x000000010e0ec824 */ /* 0x000fe200078e0a02 */
[C---:B------:R-:W-:Y:S02]  /*195f0*/  ISETP.GT.U32.AND P3, PT, R2.reuse, R7, PT ;  /* 0x000000070200720c */ /* 0x040fe40003f64070 */
[C---:B------:R-:W-:Y:S02]  /*19600*/  ISETP.GT.U32.AND P6, PT, R2.reuse, R11, PT ;  /* 0x0000000b0200720c */ /* 0x040fe40003fc4070 */
[----:B------:R-:W-:-:S07]  /*19610*/  ISETP.GT.U32.AND P4, PT, R2, R3, PT ;  /* 0x000000030200720c */ /* 0x000fce0003f84070 */
[--C-:B------:R-:W-:Y:S01]  /*19620*/  @!P2 IMAD.IADD R10, R10, 0x1, -R2.reuse ;  /* 0x000000010a0aa824 */ /* 0x100fe200078e0a02 */
[----:B------:R-:W-:Y:S01]  /*19630*/  ISETP.GE.AND P2, PT, R81, RZ, PT ;  /* 0x000000ff5100720c */ /* 0x000fe20003f46270 */
[--C-:B------:R-:W-:Y:S02]  /*19640*/  @!P3 IMAD.IADD R7, R7, 0x1, -R2.reuse ;  /* 0x000000010707b824 */ /* 0x100fe400078e0a02 */
[--C-:B------:R-:W-:Y:S01]  /*19650*/  @!P6 IMAD.IADD R11, R11, 0x1, -R2.reuse ;  /* 0x000000010b0be824 */ /* 0x100fe200078e0a02 */
[----:B------:R-:W-:Y:S01]  /*19660*/  ISETP.GE.AND P6, PT, R80, RZ, PT ;  /* 0x000000ff5000720c */ /* 0x000fe20003fc6270 */
[----:B------:R-:W-:Y:S02]  /*19670*/  @!P4 IMAD.IADD R3, R3, 0x1, -R2 ;  /* 0x000000010303c824 */ /* 0x000fe400078e0a02 */
[----:B------:R-:W-:Y:S01]  /*19680*/  @!P5 IMAD.MOV R17, RZ, RZ, -R17 ;  /* 0x000000ffff11d224 */ /* 0x000fe200078e0a11 */
[C---:B------:R-:W-:Y:S02]  /*19690*/  ISETP.GT.U32.AND P5, PT, R2.reuse, R7, PT ;  /* 0x000000070200720c */ /* 0x040fe40003fa4070 */
[----:B------:R-:W-:-:S02]  /*196a0*/  ISETP.GT.U32.AND P3, PT, R2, R10, PT ;  /* 0x0000000a0200720c */ /* 0x000fc40003f64070 */
[C---:B------:R-:W-:Y:S01]  /*196b0*/  ISETP.GT.U32.AND P4, PT, R2.reuse, R9, PT ;  /* 0x000000090200720c */ /* 0x040fe20003f84070 */
[----:B------:R-:W-:Y:S01]  /*196c0*/  @!P2 IMAD.MOV R19, RZ, RZ, -R19 ;  /* 0x000000ffff13a224 */ /* 0x000fe200078e0a13 */
[----:B------:R-:W-:Y:S02]  /*196d0*/  ISETP.GT.U32.AND P2, PT, R2, R3, PT ;  /* 0x000000030200720c */ /* 0x000fe40003f44070 */
[----:B-1----:R-:W-:Y:S01]  /*196e0*/  LOP3.LUT R0, R83, 0x7f, RZ, 0xc0, !PT ;  /* 0x0000007f53007812 */ /* 0x002fe200078ec0ff */
[----:B------:R-:W-:Y:S01]  /*196f0*/  @!P6 IMAD.MOV R18, RZ, RZ, -R18 ;  /* 0x000000ffff12e224 */ /* 0x000fe200078e0a12 */
[----:B------:R-:W-:-:S03]  /*19700*/  ISETP.GE.AND P6, PT, R82, RZ, PT ;  /* 0x000000ff5200720c */ /* 0x000fc60003fc6270 */
[----:B----4-:R-:W-:Y:S02]  /*19710*/  IMAD R0, R0, UR15, RZ ;  /* 0x0000000f00007c24 */ /* 0x010fe4000f8e02ff */
[----:B------:R-:W-:Y:S02]  /*19720*/  IMAD.MOV.U32 R82, RZ, RZ, R84 ;  /* 0x000000ffff527224 */ /* 0x000fe400078e0054 */
[----:B------:R-:W-:Y:S02]  /*19730*/  IMAD.MOV.U32 R84, RZ, RZ, R86 ;  /* 0x000000ffff547224 */ /* 0x000fe400078e0056 */
[--C-:B------:R-:W-:Y:S01]  /*19740*/  @!P5 IMAD.IADD R7, R7, 0x1, -R2.reuse ;  /* 0x000000010707d824 */ /* 0x100fe200078e0a02 */
[----:B------:R-:W-:Y:S01]  /*19750*/  LEA R6, P5, R0, UR18, 0x2 ;  /* 0x0000001200067c11 */ /* 0x000fe2000f8a10ff */
[--C-:B------:R-:W-:Y:S01]  /*19760*/  @!P3 IMAD.IADD R10, R10, 0x1, -R2.reuse ;  /* 0x000000010a0ab824 */ /* 0x100fe200078e0a02 */
[----:B------:R-:W-:Y:S01]  /*19770*/  ISETP.NE.AND P3, PT, RZ, UR68, PT ;  /* 0x00000044ff007c0c */ /* 0x000fe2000bf65270 */
[----:B------:R-:W-:Y:S01]  /*19780*/  @!P4 IMAD.IADD R9, R9, 0x1, -R2 ;  /* 0x000000010909c824 */ /* 0x000fe200078e0a02 */
[----:B------:R-:W-:Y:S01]  /*19790*/  LOP3.LUT R13, RZ, UR68, RZ, 0x33, !PT ;  /* 0x00000044ff0d7c12 */ /* 0x000fe2000f8e33ff */
[----:B------:R-:W-:Y:S01]  /*197a0*/  IMAD.MOV.U32 R86, RZ, RZ, R88 ;  /* 0x000000ffff567224 */ /* 0x000fe200078e0058 */
[----:B------:R-:W-:Y:S01]  /*197b0*/  ISETP.GE.AND P4, PT, R113, RZ, PT ;  /* 0x000000ff7100720c */ /* 0x000fe20003f86270 */
[----:B------:R-:W-:Y:S01]  /*197c0*/  IMAD.MOV.U32 R88, RZ, RZ, R90 ;  /* 0x000000ffff587224 */ /* 0x000fe200078e005a */
[----:B------:R-:W1:Y:S01]  /*197d0*/  LDCU UR68, c[0x0][0x3b0] ;  /* 0x00007600ff4477ac */ /* 0x000e620008000800 */
[----:B------:R-:W-:Y:S01]  /*197e0*/  @!P2 IMAD.IADD R3, R3, 0x1, -R2 ;  /* 0x000000010303a824 */ /* 0x000fe200078e0a02 */
[----:B------:R-:W-:Y:S01]  /*197f0*/  ISETP.GE.AND P2, PT, R112, RZ, PT ;  /* 0x000000ff7000720c */ /* 0x000fe20003f46270 */
[----:B------:R-:W-:Y:S01]  /*19800*/  IMAD.MOV.U32 R90, RZ, RZ, R92 ;  /* 0x000000ffff5a7224 */ /* 0x000fe200078e005c */
[----:B------:R-:W-:Y:S01]  /*19810*/  LEA.HI.X.SX32 R2, R0, UR19, 0x2, P5 ;  /* 0x0000001300027c11 */ /* 0x000fe2000a8f16ff */
[----:B------:R-:W-:Y:S01]  /*19820*/  IMAD.MOV.U32 R78, RZ, RZ, R82 ;  /* 0x000000ffff4e7224 */ /* 0x000fe200078e0052 */
[----:B------:R-:W-:Y:S01]  /*19830*/  SEL R0, R13, R111, !P3 ;  /* 0x0000006f0d007207 */ /* 0x000fe20005800000 */
[----:B------:R-:W-:-:S02]  /*19840*/  IMAD.MOV.U32 R80, RZ, RZ, R84 ;  /* 0x000000ffff507224 */ /* 0x000fc400078e0054 */
[----:B--2---:R-:W-:Y:S01]  /*19850*/  IMAD.MOV.U32 R85, RZ, RZ, R96 ;  /* 0x000000ffff557224 */ /* 0x004fe200078e0060 */
[C---:B------:R-:W-:Y:S01]  /*19860*/  SEL R150, R13.reuse, R150, !P3 ;  /* 0x000000960d967207 */ /* 0x040fe20005800000 */
[----:B------:R-:W-:Y:S01]  /*19870*/  IMAD.MOV.U32 R96, RZ, RZ, R100 ;  /* 0x000000ffff607224 */ /* 0x000fe200078e0064 */
[C---:B------:R-:W-:Y:S01]  /*19880*/  SEL R151, R13.reuse, R151, !P3 ;  /* 0x000000970d977207 */ /* 0x040fe20005800000 */
[----:B------:R-:W-:Y:S01]  /*19890*/  IMAD.MOV.U32 R83, RZ, RZ, R85 ;  /* 0x000000ffff537224 */ /* 0x000fe200078e0055 */
[----:B------:R-:W-:Y:S01]  /*198a0*/  MOV R85, R87 ;  /* 0x0000005700557202 */ /* 0x000fe20000000f00 */
[----:B------:R-:W-:Y:S01]  /*198b0*/  IMAD.MOV.U32 R100, RZ, RZ, R104 ;  /* 0x000000ffff647224 */ /* 0x000fe200078e0068 */
[C---:B------:R-:W-:Y:S01]  /*198c0*/  SEL R152, R13.reuse, R152, !P3 ;  /* 0x000000980d987207 */ /* 0x040fe20005800000 */
        /* <DEDUP_REMOVED lines=13> */
[----:B------:R-:W2:Y:S01]  /*199a0*/  LDL.LU R114, [R1+0x1b80] ;  /* 0x001b800001727983 */ /* 0x000ea20000300800 */
[----:B------:R-:W-:Y:S01]  /*199b0*/  IMAD.MOV.U32 R79, RZ, RZ, R83 ;  /* 0x000000ffff4f7224 */ /* 0x000fe200078e0053 */
[C---:B------:R-:W-:Y:S01]  /*199c0*/  SEL R158, R13.reuse, R158, !P3 ;  /* 0x0000009e0d9e7207 */ /* 0x040fe20005800000 */
[----:B------:R-:W-:Y:S01]  /*199d0*/  IMAD.MOV.U32 R83, RZ, RZ, R87 ;  /* 0x000000ffff537224 */ /* 0x000fe200078e0057 */
[----:B------:R-:W3:Y:S01]  /*199e0*/  LDL.LU R113, [R1+0x1b7c] ;  /* 0x001b7c0001717983 */ /* 0x000ee20000300800 */
[----:B------:R-:W-:Y:S01]  /*199f0*/  IMAD.MOV.U32 R85, RZ, RZ, R89 ;  /* 0x000000ffff557224 */ /* 0x000fe200078e0059 */
[C---:B------:R-:W-:Y:S01]  /*19a00*/  SEL R159, R13.reuse, R159, !P3 ;  /* 0x0000009f0d9f7207 */ /* 0x040fe20005800000 */
[----:B------:R-:W-:Y:S01]  /*19a10*/  IMAD.MOV.U32 R87, RZ, RZ, R91 ;  /* 0x000000ffff577224 */ /* 0x000fe200078e005b */
[----:B------:R-:W4:Y:S01]  /*19a20*/  LDL.LU R112, [R1+0x1b78] ;  /* 0x001b780001707983 */ /* 0x000f220000300800 */
[----:B------:R-:W-:Y:S01]  /*19a30*/  IMAD.MOV.U32 R82, RZ, RZ, R86 ;  /* 0x000000ffff527224 */ /* 0x000fe200078e0056 */
[C---:B------:R-:W-:Y:S01]  /*19a40*/  SEL R160, R13.reuse, R160, !P3 ;  /* 0x000000a00da07207 */ /* 0x040fe20005800000 */
[----:B------:R-:W-:Y:S01]  /*19a50*/  IMAD.MOV.U32 R75, RZ, RZ, R79 ;  /* 0x000000ffff4b7224 */ /* 0x000fe200078e004f */
[----:B------:R-:W2:Y:S01]  /*19a60*/  LDL.LU R93, [R1+0xd0] ;  /* 0x0000d000015d7983 */ /* 0x000ea20000300800 */
[----:B------:R-:W-:Y:S01]  /*19a70*/  IMAD.MOV.U32 R84, RZ, RZ, R88 ;  /* 0x000000ffff547224 */ /* 0x000fe200078e0058 */
[----:B------:R-:W-:Y:S01]  /*19a80*/  MOV R79, R83 ;  /* 0x00000053004f7202 */ /* 0x000fe20000000f00 */
[----:B------:R-:W-:Y:S01]  /*19a90*/  IMAD.MOV.U32 R86, RZ, RZ, R90 ;  /* 0x000000ffff567224 */ /* 0x000fe200078e005a */
[----:B------:R-:W2:Y:S01]  /*19aa0*/  LDL.LU R92, [R1+0xcc] ;  /* 0x0000cc00015c7983 */ /* 0x000ea20000300800 */
[----:B------:R-:W-:Y:S01]  /*19ab0*/  IMAD.MOV.U32 R77, RZ, RZ, R81 ;  /* 0x000000ffff4d7224 */ /* 0x000fe200078e0051 */
[C---:B------:R-:W-:Y:S01]  /*19ac0*/  SEL R161, R13.reuse, R161, !P3 ;  /* 0x000000a10da17207 */ /* 0x040fe20005800000 */
        /* <DEDUP_REMOVED lines=70> */
[C---:B------:R-:W-:Y:S01]  /*19f30*/  SEL R235, R13.reuse, R235, !P3 ;  /* 0x000000eb0deb7207 */ /* 0x040fe20005800000 */
[----:B------:R-:W1:Y:S02]  /*19f40*/  LDCU UR18, c[0x0][0x3b0] ;  /* 0x00007600ff1277ac */ /* 0x000e640008000800 */
[----:B------:R-:W2:Y:S01]  /*19f50*/  LDL.LU R74, [R1+0x84] ;  /* 0x00008400014a7983 */ /* 0x000ea20000300800 */
[----:B------:R-:W-:-:S02]  /*19f60*/  SEL R236, R13, R236, !P3 ;  /* 0x000000ec0dec7207 */ /* 0x000fc40005800000 */
[C---:B------:R-:W-:Y:S01]  /*19f70*/  SEL R237, R13.reuse, R237, !P3 ;  /* 0x000000ed0ded7207 */ /* 0x040fe20005800000 */
[----:B------:R-:W2:Y:S01]  /*19f80*/  LDL.LU R62, [R1+0x80] ;  /* 0x00008000013e7983 */ /* 0x000ea20000300800 */
[C---:B------:R-:W-:Y:S02]  /*19f90*/  SEL R238, R13.reuse, R238, !P3 ;  /* 0x000000ee0dee7207 */ /* 0x040fe40005800000 */
[C---:B------:R-:W-:Y:S01]  /*19fa0*/  SEL R239, R13.reuse, R239, !P3 ;  /* 0x000000ef0def7207 */ /* 0x040fe20005800000 */
[----:B------:R-:W3:Y:S01]  /*19fb0*/  LDL.LU R63, [R1+0x7c] ;  /* 0x00007c00013f7983 */ /* 0x000ee20000300800 */
        /* <DEDUP_REMOVED lines=15> */
[----:B------:R-:W4:Y:S01]  /*1a0b0*/  LDL.LU R100, [R1+0x18] ;  /* 0x0000180001647983 */ /* 0x000f220000300800 */
[----:B------:R-:W-:-:S02]  /*1a0c0*/  SEL R245, R13, R245, !P3 ;  /* 0x000000f50df57207 */ /* 0x000fc40005800000 */
[C---:B------:R-:W-:Y:S01]  /*1a0d0*/  SEL R246, R13.reuse, R246, !P3 ;  /* 0x000000f60df67207 */ /* 0x040fe20005800000 */
[----:B------:R-:W4:Y:S01]  /*1a0e0*/  LDL.LU R101, [R1+0x14] ;  /* 0x0000140001657983 */ /* 0x000f220000300800 */
[C---:B------:R-:W-:Y:S02]  /*1a0f0*/  SEL R247, R13.reuse, R247, !P3 ;  /* 0x000000f70df77207 */ /* 0x040fe40005800000 */
[C---:B------:R-:W-:Y:S02]  /*1a100*/  SEL R248, R13.reuse, R248, !P3 ;  /* 0x000000f80df87207 */ /* 0x040fe40005800000 */
[C---:B------:R-:W-:Y:S02]  /*1a110*/  SEL R249, R13.reuse, R249, !P3 ;  /* 0x000000f90df97207 */ /* 0x040fe40005800000 */
[C---:B------:R-:W-:Y:S02]  /*1a120*/  SEL R250, R13.reuse, R250, !P3 ;  /* 0x000000fa0dfa7207 */ /* 0x040fe40005800000 */
[----:B------:R-:W-:-:S02]  /*1a130*/  SEL R251, R13, R251, !P3 ;  /* 0x000000fb0dfb7207 */ /* 0x000fc40005800000 */
[C---:B------:R-:W-:Y:S01]  /*1a140*/  SEL R252, R13.reuse, R252, !P3 ;  /* 0x000000fc0dfc7207 */ /* 0x040fe20005800000 */
[----:B------:R-:W-:Y:S01]  /*1a150*/  @!P0 IMAD.MOV R3, RZ, RZ, -R3 ;  /* 0x000000ffff038224 */ /* 0x000fe200078e0a03 */
[C---:B------:R-:W-:Y:S01]  /*1a160*/  SEL R172, R13.reuse, R172, !P3 ;  /* 0x000000ac0dac7207 */ /* 0x040fe20005800000 */
[----:B------:R-:W1:Y:S01]  /*1a170*/  LDCU UR19, c[0x0][0x3b0] ;  /* 0x00007600ff1377ac */ /* 0x000e620008000800 */
[C---:B--2---:R-:W-:Y:S01]  /*1a180*/  SEL R47, R13.reuse, R62, !P3 ;  /* 0x0000003e0d2f7207 */ /* 0x044fe20005800000 */
[----:B------:R-:W-:Y:S02]  /*1a190*/  IMAD.MOV.U32 R62, RZ, RZ, R66 ;  /* 0x000000ffff3e7224 */ /* 0x000fe400078e0042 */
[----:B------:R-:W-:Y:S01]  /*1a1a0*/  IMAD.MOV.U32 R66, RZ, RZ, R70 ;  /* 0x000000ffff427224 */ /* 0x000fe200078e0046 */
[----:B---3--:R-:W-:Y:S01]  /*1a1b0*/  SEL R48, R13, R63, !P3 ;  /* 0x0000003f0d307207 */ /* 0x008fe20005800000 */
[----:B------:R-:W-:Y:S02]  /*1a1c0*/  IMAD.MOV.U32 R63, RZ, RZ, R67 ;  /* 0x000000ffff3f7224 */ /* 0x000fe400078e0043 */
[----:B------:R-:W-:-:S02]  /*1a1d0*/  IMAD.MOV.U32 R70, RZ, RZ, R94 ;  /* 0x000000ffff467224 */ /* 0x000fc400078e005e */
[----:B------:R-:W-:Y:S02]  /*1a1e0*/  IMAD.MOV.U32 R67, RZ, RZ, R71 ;  /* 0x000000ffff437224 */ /* 0x000fe400078e0047 */
[----:B------:R-:W-:Y:S02]  /*1a1f0*/  IMAD.MOV.U32 R94, RZ, RZ, R98 ;  /* 0x000000ffff5e7224 */ /* 0x000fe400078e0062 */
[----:B------:R-:W-:Y:S02]  /*1a200*/  IMAD.MOV.U32 R71, RZ, RZ, R95 ;  /* 0x000000ffff477224 */ /* 0x000fe400078e005f */
[----:B------:R-:W-:Y:S02]  /*1a210*/  IMAD.MOV.U32 R98, RZ, RZ, R102 ;  /* 0x000000ffff627224 */ /* 0x000fe400078e0066 */
[----:B------:R-:W-:Y:S01]  /*1a220*/  IMAD.MOV.U32 R95, RZ, RZ, R99 ;  /* 0x000000ffff5f7224 */ /* 0x000fe200078e0063 */
[----:B------:R-:W2:Y:S01]  /*1a230*/  LDL.LU R102, [R1+0x10] ;  /* 0x0000100001667983 */ /* 0x000ea20000300800 */
[----:B------:R-:W-:-:S03]  /*1a240*/  IMAD.MOV.U32 R99, RZ, RZ, R103 ;  /* 0x000000ffff637224 */ /* 0x000fc600078e0067 */
[----:B------:R-:W3:Y:S01]  /*1a250*/  LDL.LU R103, [R1+0x8] ;  /* 0x0000080001677983 */ /* 0x000ee20000300800 */
[C---:B------:R-:W-:Y:S02]  /*1a260*/  SEL R59, R13.reuse, R70, !P3 ;  /* 0x000000460d3b7207 */ /* 0x040fe40005800000 */
[C---:B----4-:R-:W-:Y:S02]  /*1a270*/  SEL R70, R13.reuse, R101, !P3 ;  /* 0x000000650d467207 */ /* 0x050fe40005800000 */
[C---:B------:R-:W-:Y:S02]  /*1a280*/  SEL R101, R13.reuse, R139, !P3 ;  /* 0x0000008b0d657207 */ /* 0x040fe40005800000 */
[C---:B------:R-:W-:Y:S01]  /*1a290*/  SEL R49, R13.reuse, R60, !P3 ;  /* 0x0000003c0d317207 */ /* 0x040fe20005800000 */
[----:B------:R-:W4:Y:S01]  /*1a2a0*/  LDL.LU R139, [R1+0x1b8] ;  /* 0x0001b800018b7983 */ /* 0x000f220000300800 */
[C---:B------:R-:W-:Y:S02]  /*1a2b0*/  SEL R60, R13.reuse, R71, !P3 ;  /* 0x000000470d3c7207 */ /* 0x040fe40005800000 */
[----:B------:R-:W-:-:S02]  /*1a2c0*/  SEL R50, R13, R61, !P3 ;  /* 0x0000003d0d327207 */ /* 0x000fc40005800000 */
[C---:B------:R-:W-:Y:S02]  /*1a2d0*/  SEL R61, R13.reuse, R72, !P3 ;  /* 0x000000480d3d7207 */ /* 0x040fe40005800000 */
[C---:B------:R-:W-:Y:S02]  /*1a2e0*/  SEL R58, R13.reuse, R69, !P3 ;  /* 0x000000450d3a7207 */ /* 0x040fe40005800000 */
[C---:B------:R-:W-:Y:S02]  /*1a2f0*/  SEL R57, R13.reuse, R68, !P3 ;  /* 0x000000440d397207 */ /* 0x040fe40005800000 */
[C---:B------:R-:W-:Y:S02]  /*1a300*/  SEL R69, R13.reuse, R100, !P3 ;  /* 0x000000640d457207 */ /* 0x040fe40005800000 */
[C---:B------:R-:W-:Y:S02]  /*1a310*/  SEL R68, R13.reuse, R99, !P3 ;  /* 0x000000630d447207 */ /* 0x040fe40005800000 */
[C---:B------:R-:W-:Y:S01]  /*1a320*/  SEL R100, R13.reuse, R138, !P3 ;  /* 0x0000008a0d647207 */ /* 0x040fe20005800000 */
[----:B------:R-:W-:Y:S01]  /*1a330*/  IMAD.MOV.U32 R138, RZ, RZ, R104 ;  /* 0x000000ffff8a7224 */ /* 0x000fe200078e0068 */
[C---:B------:R-:W-:Y:S01]  /*1a340*/  SEL R99, R13.reuse, R137, !P3 ;  /* 0x000000890d637207 */ /* 0x040fe20005800000 */
[----:B------:R-:W-:Y:S01]  /*1a350*/  IMAD.MOV.U32 R137, RZ, RZ, R105 ;  /* 0x000000ffff897224 */ /* 0x000fe200078e0069 */
[----:B------:R-:W-:-:S02]  /*1a360*/  SEL R56, R13, R67, !P3 ;  /* 0x000000430d387207 */ /* 0x000fc40005800000 */
[C---:B------:R-:W-:Y:S02]  /*1a370*/  SEL R104, R13.reuse, R142, !P3 ;  /* 0x0000008e0d687207 */ /* 0x040fe40005800000 */
[C---:B------:R-:W-:Y:S02]  /*1a380*/  SEL R67, R13.reuse, R98, !P3 ;  /* 0x000000620d437207 */ /* 0x040fe40005800000 */
[C---:B------:R-:W-:Y:S02]  /*1a390*/  SEL R105, R13.reuse, R143, !P3 ;  /* 0x0000008f0d697207 */ /* 0x040fe40005800000 */
[C---:B------:R-:W-:Y:S02]  /*1a3a0*/  SEL R55, R13.reuse, R66, !P3 ;  /* 0x000000420d377207 */ /* 0x040fe40005800000 */
[C---:B------:R-:W-:Y:S01]  /*1a3b0*/  SEL R98, R13.reuse, R136, !P3 ;  /* 0x000000880d627207 */ /* 0x040fe20005800000 */
[----:B------:R-:W-:Y:S01]  /*1a3c0*/  IMAD.MOV.U32 R136, RZ, RZ, R106 ;  /* 0x000000ffff887224 */ /* 0x000fe200078e006a */
[----:B------:R-:W-:-:S02]  /*1a3d0*/  SEL R54, R13, R65, !P3 ;  /* 0x000000410d367207 */ /* 0x000fc40005800000 */
[C---:B------:R-:W-:Y:S02]  /*1a3e0*/  SEL R66, R13.reuse, R97, !P3 ;  /* 0x000000610d427207 */ /* 0x040fe40005800000 */
[C---:B------:R-:W-:Y:S02]  /*1a3f0*/  SEL R65, R13.reuse, R96, !P3 ;  /* 0x000000600d417207 */ /* 0x040fe40005800000 */
[C---:B------:R-:W-:Y:S01]  /*1a400*/  SEL R97, R13.reuse, R135, !P3 ;  /* 0x000000870d617207 */ /* 0x040fe20005800000 */
[----:B------:R-:W-:Y:S01]  /*1a410*/  IMAD.MOV.U32 R135, RZ, RZ, R107 ;  /* 0x000000ffff877224 */ /* 0x000fe200078e006b */
[C---:B------:R-:W-:Y:S02]  /*1a420*/  SEL R106, R13.reuse, R144, !P3 ;  /* 0x000000900d6a7207 */ /* 0x040fe40005800000 */
[C---:B------:R-:W-:Y:S01]  /*1a430*/  SEL R96, R13.reuse, R134, !P3 ;  /* 0x000000860d607207 */ /* 0x040fe20005800000 */
[----:B------:R-:W-:Y:S01]  /*1a440*/  IMAD.MOV.U32 R134, RZ, RZ, R108 ;  /* 0x000000ffff867224 */ /* 0x000fe200078e006c */
[----:B------:R-:W-:-:S02]  /*1a450*/  SEL R107, R13, R145, !P3 ;  /* 0x000000910d6b7207 */ /* 0x000fc40005800000 */
[C---:B------:R-:W-:Y:S02]  /*1a460*/  SEL R108, R13.reuse, R146, !P3 ;  /* 0x000000920d6c7207 */ /* 0x040fe40005800000 */
[C---:B------:R-:W-:Y:S02]  /*1a470*/  SEL R74, R13.reuse, R74, !P3 ;  /* 0x0000004a0d4a7207 */ /* 0x040fe40005800000 */
[C---:B------:R-:W-:Y:S02]  /*1a480*/  SEL R75, R13.reuse, R75, !P3 ;  /* 0x0000004b0d4b7207 */ /* 0x040fe40005800000 */
[C---:B------:R-:W-:Y:S02]  /*1a490*/  SEL R51, R13.reuse, R62, !P3 ;  /* 0x0000003e0d337207 */ /* 0x040fe40005800000 */
[C---:B------:R-:W-:Y:S02]  /*1a4a0*/  SEL R62, R13.reuse, R73, !P3 ;  /* 0x000000490d3e7207 */ /* 0x040fe40005800000 */
[----:B------:R-:W-:-:S02]  /*1a4b0*/  SEL R76, R13, R76, !P3 ;  /* 0x0000004c0d4c7207 */ /* 0x000fc40005800000 */
[C---:B------:R-:W-:Y:S01]  /*1a4c0*/  SEL R73, R13.reuse, R111, !P3 ;  /* 0x0000006f0d497207 */ /* 0x040fe20005800000 */
[----:B------:R-:W-:Y:S01]  /*1a4d0*/  IMAD.MOV.U32 R111, RZ, RZ, R74 ;  /* 0x000000ffff6f7224 */ /* 0x000fe200078e004a */
[C---:B------:R-:W-:Y:S02]  /*1a4e0*/  SEL R77, R13.reuse, R77, !P3 ;  /* 0x0000004d0d4d7207 */ /* 0x040fe40005800000 */
[C---:B------:R-:W-:Y:S01]  /*1a4f0*/  SEL R74, R13.reuse, R112, !P3 ;  /* 0x000000700d4a7207 */ /* 0x040fe20005800000 */
[----:B------:R-:W-:Y:S01]  /*1a500*/  IMAD.MOV.U32 R112, RZ, RZ, R75 ;  /* 0x000000ffff707224 */ /* 0x000fe200078e004b */
[C---:B------:R-:W-:Y:S02]  /*1a510*/  SEL R78, R13.reuse, R78, !P3 ;  /* 0x0000004e0d4e7207 */ /* 0x040fe40005800000 */
[C---:B------:R-:W-:Y:S01]  /*1a520*/  SEL R75, R13.reuse, R113, !P3 ;  /* 0x000000710d4b7207 */ /* 0x040fe20005800000 */
[----:B------:R-:W-:Y:S01]  /*1a530*/  IMAD.MOV.U32 R113, RZ, RZ, R76 ;  /* 0x000000ffff717224 */ /* 0x000fe200078e004c */
[C---:B------:R-:W-:Y:S01]  /*1a540*/  SEL R76, R13.reuse, R114, !P3 ;  /* 0x000000720d4c7207 */ /* 0x040fe20005800000 */
[----:B------:R-:W-:Y:S01]  /*1a550*/  IMAD.MOV.U32 R114, RZ, RZ, R77 ;  /* 0x000000ffff727224 */ /* 0x000fe200078e004d */
[----:B------:R-:W-:-:S02]  /*1a560*/  SEL R79, R13, R79, !P3 ;  /* 0x0000004f0d4f7207 */ /* 0x000fc40005800000 */
[C---:B------:R-:W-:Y:S02]  /*1a570*/  SEL R80, R13.reuse, R80, !P3 ;  /* 0x000000500d507207 */ /* 0x040fe40005800000 */
[C---:B------:R-:W-:Y:S01]  /*1a580*/  SEL R77, R13.reuse, R115, !P3 ;  /* 0x000000730d4d7207 */ /* 0x040fe20005800000 */
[----:B------:R-:W-:Y:S01]  /*1a590*/  IMAD.MOV.U32 R115, RZ, RZ, R78 ;  /* 0x000000ffff737224 */ /* 0x000fe200078e004e */
[C---:B------:R-:W-:Y:S02]  /*1a5a0*/  SEL R81, R13.reuse, R81, !P3 ;  /* 0x000000510d517207 */ /* 0x040fe40005800000 */
[C---:B------:R-:W-:Y:S02]  /*1a5b0*/  SEL R78, R13.reuse, R116, !P3 ;  /* 0x000000740d4e7207 */ /* 0x040fe40005800000 */
[----:B------:R-:W-:Y:S02]  /*1a5c0*/  MOV R116, R79 ;  /* 0x0000004f00747202 */ /* 0x000fe40000000f00 */
        /* <DEDUP_REMOVED lines=40> */
[----:B------:R-:W-:Y:S01]  /*1a850*/  SEL R64, R13, R95, !P3 ;  /* 0x0000005f0d407207 */ /* 0x000fe20005800000 */
[----:B------:R-:W-:Y:S01]  /*1a860*/  IMAD R47, R47, UR67, RZ ;  /* 0x000000432f2f7c24 */ /* 0x000fe2000f8e02ff */
[C---:B------:R-:W-:Y:S02]  /*1a870*/  SEL R63, R13.reuse, R94, !P3 ;  /* 0x0000005e0d3f7207 */ /* 0x040fe40005800000 */
        /* <DEDUP_REMOVED lines=9> */
[----:B------:R-:W-:Y:S01]  /*1a910*/  IMAD R48, R48, UR67, RZ ;  /* 0x0000004330307c24 */ /* 0x000fe2000f8e02ff */
[----:B------:R-:W-:Y:S01]  /*1a920*/  SEL R110, R13, R148, !P3 ;  /* 0x000000940d6e7207 */ /* 0x000fe20005800000 */
[----:B------:R-:W-:Y:S01]  /*1a930*/  IMAD R49, R49, UR67, RZ ;  /* 0x0000004331317c24 */ /* 0x000fe2000f8e02ff */
[----:B------:R-:W-:Y:S01]  /*1a940*/  SEL R0, R13, R149, !P3 ;  /* 0x000000950d007207 */ /* 0x000fe20005800000 */
[----:B------:R-:W-:-:S02]  /*1a950*/  IMAD R50, R50, UR67, RZ ;  /* 0x0000004332327c24 */ /* 0x000fc4000f8e02ff */
[----:B------:R-:W-:Y:S02]  /*1a960*/  IMAD R51, R51, UR67, RZ ;  /* 0x0000004333337c24 */ /* 0x000fe4000f8e02ff */
[----:B------:R-:W-:Y:S02]  /*1a970*/  IMAD R52, R52, UR67, RZ ;  /* 0x0000004334347c24 */ /* 0x000fe4000f8e02ff */
[----:B------:R-:W-:Y:S02]  /*1a980*/  IMAD R53, R53, UR67, RZ ;  /* 0x0000004335357c24 */ /* 0x000fe4000f8e02ff */
[----:B------:R-:W-:Y:S02]  /*1a990*/  IMAD R54, R54, UR67, RZ ;  /* 0x0000004336367c24 */ /* 0x000fe4000f8e02ff */
[----:B------:R-:W-:Y:S02]  /*1a9a0*/  IMAD R55, R55, UR67, RZ ;  /* 0x0000004337377c24 */ /* 0x000fe4000f8e02ff */
        /* <DEDUP_REMOVED lines=11> */
[----:B------:R-:W-:Y:S01]  /*1aa60*/  IMAD R67, R67, UR67, RZ ;  /* 0x0000004343437c24 */ /* 0x000fe2000f8e02ff */
[C---:B--2---:R-:W-:Y:S02]  /*1aa70*/  SEL R71, R13.reuse, R102, !P3 ;  /* 0x000000660d477207 */ /* 0x044fe40005800000 */
[----:B------:R-:W-:-:S02]  /*1aa80*/  SEL R102, R13, R140, !P3 ;  /* 0x0000008c0d667207 */ /* 0x000fc40005800000 */
[C---:B---3--:R-:W-:Y:S01]  /*1aa90*/  SEL R72, R13.reuse, R103, !P3 ;  /* 0x000000670d487207 */ /* 0x048fe20005800000 */
[----:B------:R-:W2:Y:S01]  /*1aaa0*/  LDL.LU R140, [R1+0x1c8] ;  /* 0x0001c800018c7983 */ /* 0x000ea20000300800 */
[----:B------:R-:W-:-:S03]  /*1aab0*/  SEL R103, R13, R141, !P3 ;  /* 0x0000008d0d677207 */ /* 0x000fc60005800000 */
[----:B------:R-:W3:Y:S04]  /*1aac0*/  LDL.LU R141, [R1+0x1cc] ;  /* 0x0001cc00018d7983 */ /* 0x000ee80000300800 */
[----:B------:R-:W2:Y:S04]  /*1aad0*/  LDL.LU R142, [R1+0x1d4] ;  /* 0x0001d400018e7983 */ /* 0x000ea80000300800 */
[----:B------:R-:W2:Y:S04]  /*1aae0*/  LDL.LU R143, [R1+0x1e8] ;  /* 0x0001e800018f7983 */ /* 0x000ea80000300800 */
[----:B------:R-:W2:Y:S04]  /*1aaf0*/  LDL.LU R144, [R1+0x1ec] ;  /* 0x0001ec0001907983 */ /* 0x000ea80000300800 */
[----:B------:R-:W2:Y:S04]  /*1ab00*/  LDL.LU R145, [R1+0x1f0] ;  /* 0x0001f00001917983 */ /* 0x000ea80000300800 */
[----:B------:R-:W2:Y:S04]  /*1ab10*/  LDL.LU R146, [R1+0x1fc] ;  /* 0x0001fc0001927983 */ /* 0x000ea80000300800 */
[----:B------:R-:W2:Y:S04]  /*1ab20*/  LDL.LU R147, [R1+0x200] ;  /* 0x0002000001937983 */ /* 0x000ea80000300800 */
[----:B------:R-:W2:Y:S04]  /*1ab30*/  LDL.LU R148, [R1+0x208] ;  /* 0x0002080001947983 */ /* 0x000ea80000300800 */
[----:B------:R-:W2:Y:S04]  /*1ab40*/  LDL.LU R149, [R1+0x20c] ;  /* 0x00020c0001957983 */ /* 0x000ea80000300800 */
[----:B------:R1:W-:Y:S04]  /*1ab50*/  STL [R1+0x110], R47 ;  /* 0x0001102f01007387 */ /* 0x0003e80000100800 */
[----:B-1----:R-:W2:Y:S04]  /*1ab60*/  LDL.LU R47, [R1+0x1b70] ;  /* 0x001b7000012f7983 */ /* 0x002ea80000300800 */
        /* <DEDUP_REMOVED lines=26> */
[----:B------:R1:W-:Y:S01]  /*1ad10*/  STL [R1+0x1fc], R61 ;  /* 0x0001fc3d01007387 */ /* 0x0003e20000100800 */
[----:B------:R-:W-:-:S03]  /*1ad20*/  IMAD R68, R68, UR67, RZ ;  /* 0x0000004344447c24 */ /* 0x000fc6000f8e02ff */
        /* <DEDUP_REMOVED lines=141> */
[----:B------:R1:W-:Y:S04]  /*1b600*/  STL [R1+0x2e0], R110 ;  /* 0x0002e06e01007387 */ /* 0x0003e80000100800 */
[----:B-1----:R-:W2:Y:S04]  /*1b610*/  LDL.LU R110, [R1+0x1a74] ;  /* 0x001a7400016e7983 */ /* 0x002ea80000300800 */
[----:B------:R1:W-:Y:S02]  /*1b620*/  STL [R1+0x2e4], R0 ;  /* 0x0002e40001007387 */ /* 0x0003e40000100800 */
[----:B-1----:R-:W-:-:S02]  /*1b630*/  IMAD R0, R150, UR67, RZ ;  /* 0x0000004396007c24 */ /* 0x002fc4000f8e02ff */
[----:B------:R-:W-:-:S03]  /*1b640*/  IMAD R150, R152, UR67, RZ ;  /* 0x0000004398967c24 */ /* 0x000fc6000f8e02ff */
[----:B------:R1:W-:Y:S04]  /*1b650*/  STL [R1+0x2e8], R0 ;  /* 0x0002e80001007387 */ /* 0x0003e80000100800 */
[----:B------:R3:W-:Y:S01]  /*1b660*/  STL [R1+0x2ec], R151 ;  /* 0x0002ec9701007387 */ /* 0x0007e20000100800 */
[----:B-1----:R-:W-:-:S03]  /*1b670*/  IMAD R0, R153, UR67, RZ ;  /* 0x0000004399007c24 */ /* 0x002fc6000f8e02ff */
[----:B------:R1:W-:Y:S01]  /*1b680*/  STL [R1+0x2f0], R150 ;  /* 0x0002f09601007387 */ /* 0x0003e20000100800 */
[----:B---3--:R-:W-:-:S03]  /*1b690*/  IMAD R151, R154, UR67, RZ ;  /* 0x000000439a977c24 */ /* 0x008fc6000f8e02ff */
[----:B------:R3:W-:Y:S01]  /*1b6a0*/  STL [R1+0x2f4], R0 ;  /* 0x0002f40001007387 */ /* 0x0007e20000100800 */
[----:B-1----:R-:W-:-:S03]  /*1b6b0*/  IMAD R150, R155, UR67, RZ ;  /* 0x000000439b967c24 */ /* 0x002fc6000f8e02ff */
[----:B------:R1:W-:Y:S01]  /*1b6c0*/  STL [R1+0x2f8], R151 ;  /* 0x0002f89701007387 */ /* 0x0003e20000100800 */
[----:B---3--:R-:W-:-:S03]  /*1b6d0*/  IMAD R0, R156, UR67, RZ ;  /* 0x000000439c007c24 */ /* 0x008fc6000f8e02ff */
[----:B------:R3:W-:Y:S04]  /*1b6e0*/  STL [R1+0x2fc], R150 ;  /* 0x0002fc9601007387 */ /* 0x0007e80000100800 */
[----:B------:R4:W-:Y:S01]  /*1b6f0*/  STL [R1+0x300], R0 ;  /* 0x0003000001007387 */ /* 0x0009e20000100800 */
[----:B-1----:R-:W-:Y:S02]  /*1b700*/  IMAD R151, R157, UR67, RZ ;  /* 0x000000439d977c24 */ /* 0x002fe4000f8e02ff */
[----:B---3--:R-:W-:-:S03]  /*1b710*/  IMAD R150, R158, UR67, RZ ;  /* 0x000000439e967c24 */ /* 0x008fc6000f8e02ff */
[----:B------:R1:W-:Y:S01]  /*1b720*/  STL [R1+0x304], R151 ;  /* 0x0003049701007387 */ /* 0x0003e20000100800 */
[----:B----4-:R-:W-:-:S03]  /*1b730*/  IMAD R0, R159, UR67, RZ ;  /* 0x000000439f007c24 */ /* 0x010fc6000f8e02ff */
        /* <DEDUP_REMOVED lines=27> */
[----:B---3--:R-:W-:Y:S02]  /*1b8f0*/  IMAD R150, R230, UR67, RZ ;  /* 0x00000043e6967c24 */ /* 0x008fe4000f8e02ff */
[----:B----4-:R-:W-:-:S03]  /*1b900*/  IMAD R0, R231, UR67, RZ ;  /* 0x00000043e7007c24 */ /* 0x010fc6000f8e02ff */
[----:B------:R1:W-:Y:S04]  /*1b910*/  STL [R1+0x810], R150 ;  /* 0x0008109601007387 */ /* 0x0003e80000100800 */
        /* <DEDUP_REMOVED lines=33> */
[----:B----4-:R-:W-:Y:S01]  /*1bb30*/  IMAD R0, R249, UR67, RZ ;  /* 0x00000043f9007c24 */ /* 0x010fe2000f8e02ff */
[----:B------:R-:W-:Y:S02]  /*1bb40*/  SEL R132, R13, R132, !P3 ;  /* 0x000000840d847207 */ /* 0x000fe40005800000 */
[----:B------:R-:W3:Y:S04]  /*1bb50*/  LDL.LU R157, [R1+0x2c4] ;  /* 0x0002c400019d7983 */ /* 0x000ee80000300800 */
[----:B------:R4:W-:Y:S01]  /*1bb60*/  STL [R1+0x930], R150 ;  /* 0x0009309601007387 */ /* 0x0009e20000100800 */
[----:B-1----:R-:W-:-:S03]  /*1bb70*/  IMAD R151, R250, UR67, RZ ;  /* 0x00000043fa977c24 */ /* 0x002fc6000f8e02ff */
[----:B------:R1:W-:Y:S01]  /*1bb80*/  STL [R1+0x940], R0 ;  /* 0x0009400001007387 */ /* 0x0003e20000100800 */
[----:B------:R-:W-:Y:S01]  /*1bb90*/  SEL R133, R13, R133, !P3 ;  /* 0x000000850d857207 */ /* 0x000fe20005800000 */
[----:B------:R-:W-:Y:S02]  /*1bba0*/  IMAD R132, R132, UR67, RZ ;  /* 0x0000004384847c24 */ /* 0x000fe4000f8e02ff */
[----:B----4-:R-:W-:Y:S01]  /*1bbb0*/  IMAD R150, R251, UR67, RZ ;  /* 0x00000043fb967c24 */ /* 0x010fe2000f8e02ff */
[----:B------:R-:W-:Y:S01]  /*1bbc0*/  STL [R1+0x948], R151 ;  /* 0x0009489701007387 */ /* 0x000fe20000100800 */
[----:B-1----:R-:W-:Y:S01]  /*1bbd0*/  IMAD R0, R252, UR67, RZ ;  /* 0x00000043fc007c24 */ /* 0x002fe2000f8e02ff */
[C---:B------:R-:W-:Y:S02]  /*1bbe0*/  SEL R134, R13.reuse, R134, !P3 ;  /* 0x000000860d867207 */ /* 0x040fe40005800000 */
[----:B------:R-:W4:Y:S01]  /*1bbf0*/  LDL.LU R152, [R1+0x430] ;  /* 0x0004300001987983 */ /* 0x000f220000300800 */
[----:B------:R-:W-:-:S03]  /*1bc00*/  SEL R135, R13, R135, !P3 ;  /* 0x000000870d877207 */ /* 0x000fc60005800000 */
[----:B------:R-:W-:Y:S01]  /*1bc10*/  STL [R1+0x958], R150 ;  /* 0x0009589601007387 */ /* 0x000fe20000100800 */
[----:B------:R-:W-:-:S03]  /*1bc20*/  IMAD R133, R133, UR67, RZ ;  /* 0x0000004385857c24 */ /* 0x000fc6000f8e02ff */
[----:B------:R1:W-:Y:S01]  /*1bc30*/  STL [R1+0x968], R0 ;  /* 0x0009680001007387 */ /* 0x0003e20000100800 */
[C---:B------:R-:W-:Y:S02]  /*1bc40*/  SEL R136, R13.reuse, R136, !P3 ;  /* 0x000000880d887207 */ /* 0x040fe40005800000 */
[C---:B------:R-:W-:Y:S01]  /*1bc50*/  SEL R137, R13.reuse, R137, !P3 ;  /* 0x000000890d897207 */ /* 0x040fe20005800000 */
[----:B-1----:R-:W4:Y:S04]  /*1bc60*/  LDL.LU R0, [R1+0x2a0] ;  /* 0x0002a00001007983 */ /* 0x002f280000300800 */
[----:B------:R1:W-:Y:S01]  /*1bc70*/  STL [R1+0x978], R132 ;  /* 0x0009788401007387 */ /* 0x0003e20000100800 */
[----:B------:R-:W-:-:S03]  /*1bc80*/  SEL R138, R13, R138, !P3 ;  /* 0x0000008a0d8a7207 */ /* 0x000fc60005800000 */
[----:B------:R2:W-:Y:S01]  /*1bc90*/  STL [R1+0x988], R133 ;  /* 0x0009888501007387 */ /* 0x0005e20000100800 */
[----:B-1----:R-:W-:Y:S02]  /*1bca0*/  IMAD R132, R134, UR67, RZ ;  /* 0x0000004386847c24 */ /* 0x002fe4000f8e02ff */
[----:B------:R-:W-:Y:S02]  /*1bcb0*/  IMAD R134, R135, UR67, RZ ;  /* 0x0000004387867c24 */ /* 0x000fe4000f8e02ff */
[----:B--2---:R-:W-:Y:S01]  /*1bcc0*/  IMAD R133, R136, UR67, RZ ;  /* 0x0000004388857c24 */ /* 0x004fe2000f8e02ff */
[----:B------:R1:W-:Y:S01]  /*1bcd0*/  STL [R1+0x998], R132 ;  /* 0x0009988401007387 */ /* 0x0003e20000100800 */
[----:B------:R-:W-:-:S03]  /*1bce0*/  SEL R139, R13, R139, !P3 ;  /* 0x0000008b0d8b7207 */ /* 0x000fc60005800000 */
[----:B------:R2:W-:Y:S01]  /*1bcf0*/  STL [R1+0x9a0], R134 ;  /* 0x0009a08601007387 */ /* 0x0005e20000100800 */
[----:B------:R-:W-:-:S03]  /*1bd00*/  SEL R140, R13, R140, !P3 ;  /* 0x0000008c0d8c7207 */ /* 0x000fc60005800000 */
[----:B------:R-:W4:Y:S01]  /*1bd10*/  LDL.LU R156, [R1+0x29c] ;  /* 0x00029c00019c7983 */ /* 0x000f220000300800 */
[----:B-1----:R-:W-:-:S03]  /*1bd20*/  IMAD R132, R137, UR67, RZ ;  /* 0x0000004389847c24 */ /* 0x002fc6000f8e02ff */
[----:B------:R1:W-:Y:S01]  /*1bd30*/  STL [R1+0x9a8], R133 ;  /* 0x0009a88501007387 */ /* 0x0003e20000100800 */
[----:B--2---:R-:W-:-:S03]  /*1bd40*/  IMAD R134, R138, UR67, RZ ;  /* 0x000000438a867c24 */ /* 0x004fc6000f8e02ff */
[----:B------:R2:W-:Y:S01]  /*1bd50*/  STL [R1+0x9b0], R132 ;  /* 0x0009b08401007387 */ /* 0x0005e20000100800 */
[----:B------:R-:W-:-:S03]  /*1bd60*/  SEL R141, R13, R141, !P3 ;  /* 0x0000008d0d8d7207 */ /* 0x000fc60005800000 */
[----:B------:R-:W-:Y:S01]  /*1bd70*/  STL [R1+0x9b8], R134 ;  /* 0x0009b88601007387 */ /* 0x000fe20000100800 */
[----:B-1----:R-:W-:-:S03]  /*1bd80*/  IMAD R133, R140, UR67, RZ ;  /* 0x000000438c857c24 */ /* 0x002fc6000f8e02ff */
[----:B------:R-:W4:Y:S01]  /*1bd90*/  LDL.LU R153, [R1+0x438] ;  /* 0x0004380001997983 */ /* 0x000f220000300800 */
[----:B--2---:R-:W-:Y:S01]  /*1bda0*/  IMAD R132, R139, UR67, RZ ;  /* 0x000000438b847c24 */ /* 0x004fe2000f8e02ff */
[C---:B------:R-:W-:Y:S02]  /*1bdb0*/  SEL R142, R13.reuse, R142, !P3 ;  /* 0x0000008e0d8e7207 */ /* 0x040fe40005800000 */
[C---:B------:R-:W-:Y:S02]  /*1bdc0*/  SEL R143, R13.reuse, R143, !P3 ;  /* 0x0000008f0d8f7207 */ /* 0x040fe40005800000 */
[----:B------:R1:W-:Y:S01]  /*1bdd0*/  STL [R1+0x9c0], R132 ;  /* 0x0009c08401007387 */ /* 0x0003e20000100800 */
[----:B------:R-:W-:-:S03]  /*1bde0*/  SEL R144, R13, R144, !P3 ;  /* 0x000000900d907207 */ /* 0x000fc60005800000 */
[----:B------:R2:W-:Y:S01]  /*1bdf0*/  STL [R1+0x9c8], R133 ;  /* 0x0009c88501007387 */ /* 0x0005e20000100800 */
[----:B------:R-:W-:-:S03]  /*1be00*/  SEL R145, R13, R145, !P3 ;  /* 0x000000910d917207 */ /* 0x000fc60005800000 */
[----:B------:R-:W4:Y:S01]  /*1be10*/  LDL.LU R150, [R1+0x298] ;  /* 0x0002980001967983 */ /* 0x000f220000300800 */
[----:B-1----:R-:W-:Y:S01]  /*1be20*/  IMAD R132, R141, UR67, RZ ;  /* 0x000000438d847c24 */ /* 0x002fe2000f8e02ff */
[----:B------:R-:W-:Y:S01]  /*1be30*/  SEL R146, R13, R146, !P3 ;  /* 0x000000920d927207 */ /* 0x000fe20005800000 */
[----:B--2---:R-:W-:-:S03]  /*1be40*/  IMAD R133, R142, UR67, RZ ;  /* 0x000000438e857c24 */ /* 0x004fc6000f8e02ff */
[----:B------:R1:W-:Y:S01]  /*1be50*/  STL [R1+0x9d0], R132 ;  /* 0x0009d08401007387 */ /* 0x0003e20000100800 */
[----:B------:R-:W-:-:S03]  /*1be60*/  IMAD R134, R144, UR67, RZ ;  /* 0x0000004390867c24 */ /* 0x000fc6000f8e02ff */
[----:B------:R2:W-:Y:S01]  /*1be70*/  STL [R1+0x9d8], R133 ;  /* 0x0009d88501007387 */ /* 0x0005e20000100800 */
[----:B-1----:R-:W-:Y:S02]  /*1be80*/  IMAD R132, R143, UR67, RZ ;  /* 0x000000438f847c24 */ /* 0x002fe4000f8e02ff */
[----:B--2---:R-:W-:-:S03]  /*1be90*/  IMAD R133, R145, UR67, RZ ;  /* 0x0000004391857c24 */ /* 0x004fc6000f8e02ff */
[----:B------:R1:W-:Y:S04]  /*1bea0*/  STL [R1+0x9e0], R132 ;  /* 0x0009e08401007387 */ /* 0x0003e80000100800 */
[----:B------:R-:W-:Y:S04]  /*1beb0*/  STL [R1+0x9e8], R134 ;  /* 0x0009e88601007387 */ /* 0x000fe80000100800 */
[----:B------:R-:W2:Y:S01]  /*1bec0*/  LDL.LU R155, [R1+0x294] ;  /* 0x00029400019b7983 */ /* 0x000ea20000300800 */
[----:B-1----:R-:W-:-:S03]  /*1bed0*/  IMAD R132, R146, UR67, RZ ;  /* 0x0000004392847c24 */ /* 0x002fc6000f8e02ff */
[----:B------:R1:W-:Y:S04]  /*1bee0*/  STL [R1+0x9f0], R133 ;  /* 0x0009f08501007387 */ /* 0x0003e80000100800 */
[----:B------:R1:W-:Y:S04]  /*1bef0*/  STL [R1+0x9f8], R132 ;  /* 0x0009f88401007387 */ /* 0x0003e80000100800 */
[----:B------:R-:W2:Y:S01]  /*1bf00*/  LDL.LU R154, [R1+0x440] ;  /* 0x00044000019a7983 */ /* 0x000ea20000300800 */
[----:B------:R-:W-:-:S05]  /*1bf10*/  SEL R147, R13, R147, !P3 ;  /* 0x000000930d937207 */ /* 0x000fca0005800000 */
[----:B-1----:R-:W-:-:S05]  /*1bf20*/  IMAD R133, R147, UR67, RZ ;  /* 0x0000004393857c24 */ /* 0x002fca000f8e02ff */
[----:B------:R1:W-:Y:S04]  /*1bf30*/  STL [R1+0xa00], R133 ;  /* 0x000a008501007387 */ /* 0x0003e80000100800 */
[----:B------:R-:W2:Y:S01]  /*1bf40*/  LDL.LU R151, [R1+0x290] ;  /* 0x0002900001977983 */ /* 0x000ea20000300800 */
[C---:B------:R-:W-:Y:S02]  /*1bf50*/  SEL R148, R13.reuse, R148, !P3 ;  /* 0x000000940d947207 */ /* 0x040fe40005800000 */
[----:B------:R-:W-:-:S03]  /*1bf60*/  SEL R149, R13, R149, !P3 ;  /* 0x000000950d957207 */ /* 0x000fc60005800000 */
[----:B------:R-:W-:Y:S02]  /*1bf70*/  IMAD R132, R148, UR67, RZ ;  /* 0x0000004394847c24 */ /* 0x000fe4000f8e02ff */
[----:B-1----:R-:W-:Y:S01]  /*1bf80*/  IMAD R133, R149, UR66, RZ ;  /* 0x0000004295857c24 */ /* 0x002fe2000f8e02ff */
[C---:B------:R-:W-:Y:S01]  /*1bf90*/  SEL R3, R13.reuse, R3, !P3 ;  /* 0x000000030d037207 */ /* 0x040fe20005800000 */
[----:B------:R-:W-:Y:S01]  /*1bfa0*/  @!P1 IMAD.MOV R110, RZ, RZ, -R110 ;  /* 0x000000ffff6e9224 */ /* 0x000fe200078e0a6e */
[----:B------:R3:W-:Y:S01]  /*1bfb0*/  STL [R1+0xa04], R132 ;  /* 0x000a048401007387 */ /* 0x0007e20000100800 */
[----:B------:R-:W-:Y:S01]  /*1bfc0*/  @!P4 IMAD.MOV R108, RZ, RZ, -R108 ;  /* 0x000000ffff6cc224 */ /* 0x000fe200078e0a6c */
[C---:B------:R-:W-:Y:S01]  /*1bfd0*/  SEL R173, R13.reuse, R173, !P3 ;  /* 0x000000ad0dad7207 */ /* 0x040fe20005800000 */
[----:B------:R-:W-:Y:S01]  /*1bfe0*/  @!P2 IMAD.MOV R107, RZ, RZ, -R107 ;  /* 0x000000ffff6ba224 */ /* 0x000fe200078e0a6b */
[----:B------:R1:W-:Y:S01]  /*1bff0*/  STL [R1+0x9fc], R133 ;  /* 0x0009fc8501007387 */ /* 0x0003e20000100800 */
[----:B------:R-:W-:-:S02]  /*1c000*/  SEL R174, R13, R174, !P3 ;  /* 0x000000ae0dae7207 */ /* 0x000fc40005800000 */
[C---:B------:R-:W-:Y:S02]  /*1c010*/  SEL R175, R13.reuse, R175, !P3 ;  /* 0x000000af0daf7207 */ /* 0x040fe40005800000 */
[C---:B------:R-:W-:Y:S02]  /*1c020*/  SEL R176, R13.reuse, R176, !P3 ;  /* 0x000000b00db07207 */ /* 0x040fe40005800000 */
[C---:B------:R-:W-:Y:S02]  /*1c030*/  SEL R177, R13.reuse, R177, !P3 ;  /* 0x000000b10db17207 */ /* 0x040fe40005800000 */
[C---:B------:R-:W-:Y:S02]  /*1c040*/  SEL R178, R13.reuse, R178, !P3 ;  /* 0x000000b20db27207 */ /* 0x040fe40005800000 */
[C---:B------:R-:W-:Y:S02]  /*1c050*/  SEL R179, R13.reuse, R179, !P3 ;  /* 0x000000b30db37207 */ /* 0x040fe40005800000 */
        /* <DEDUP_REMOVED lines=49> */
[----:B------:R-:W-:Y:S01]  /*1c370*/  SEL R229, R13, R229, !P3 ;  /* 0x000000e50de57207 */ /* 0x000fe20005800000 */
[----:B------:R-:W-:Y:S01]  /*1c380*/  IMAD R131, R131, UR67, RZ ;  /* 0x0000004383837c24 */ /* 0x000fe2000f8e02ff */
[----:B------:R-:W1:Y:S01]  /*1c390*/  LDCU UR66, c[0x0][0x3b0] ;  /* 0x00007600ff4277ac */ /* 0x000e620008000800 */
[----:B---3--:R-:W-:Y:S02]  /*1c3a0*/  SEL R132, R13, R157, !P3 ;  /* 0x0000009d0d847207 */ /* 0x008fe40005800000 */
[----:B------:R-:W3:Y:S03]  /*1c3b0*/  LDL.LU R157, [R1+0x28c] ;  /* 0x00028c00019d7983 */ /* 0x000ee60000300800 */
[----:B------:R-:W-:Y:S01]  /*1c3c0*/  IMAD R132, R132, UR65, RZ ;  /* 0x0000004184847c24 */ /* 0x000fe2000f8e02ff */
[----:B------:R-:W1:Y:S01]  /*1c3d0*/  LDCU UR65, c[0x0][0x3b0] ;  /* 0x00007600ff4177ac */ /* 0x000e620008000800 */
[----:B----4-:R-:W-:-:S02]  /*1c3e0*/  ISETP.GE.AND P1, PT, R152, RZ, PT ;  /* 0x000000ff9800720c */ /* 0x010fc40003f26270 */
[----:B------:R-:W4:Y:S01]  /*1c3f0*/  LDL.LU R152, [R1+0x444] ;  /* 0x0004440001987983 */ /* 0x000f220000300800 */
[----:B-1----:R-:W-:-:S03]  /*1c400*/  SEL R133, R13, R0, !P3 ;  /* 0x000000000d857207 */ /* 0x002fc60005800000 */
[----:B------:R-:W3:Y:S02]  /*1c410*/  LDL.LU R0, [R1+0x288] ;  /* 0x0002880001007983 */ /* 0x000ee40000300800 */
[----:B------:R-:W-:Y:S02]  /*1c420*/  IMAD R133, R133, UR64, RZ ;  /* 0x0000004085857c24 */ /* 0x000fe4000f8e02ff */
[----:B------:R1:W-:Y:S01]  /*1c430*/  STL [R1+0x9f4], R132 ;  /* 0x0009f48401007387 */ /* 0x0003e20000100800 */
[----:B------:R-:W-:-:S03]  /*1c440*/  ISETP.GE.AND P5, PT, R153, RZ, PT ;  /* 0x000000ff9900720c */ /* 0x000fc60003fa6270 */
[----:B------:R2:W-:Y:S01]  /*1c450*/  STL [R1+0x9ec], R133 ;  /* 0x0009ec8501007387 */ /* 0x0005e20000100800 */
[C---:B-1----:R-:W-:Y:S02]  /*1c460*/  SEL R132, R13.reuse, R156, !P3 ;  /* 0x0000009c0d847207 */ /* 0x042fe40005800000 */
[----:B--2---:R-:W-:Y:S01]  /*1c470*/  ISETP.GE.AND P4, PT, R154, RZ, PT ;  /* 0x000000ff9a00720c */ /* 0x004fe20003f86270 */
[----:B------:R-:W2:Y:S01]  /*1c480*/  LDL.LU R156, [R1+0x284] ;  /* 0x00028400019c7983 */ /* 0x000ea20000300800 */
[----:B------:R-:W-:Y:S01]  /*1c490*/  SEL R133, R13, R150, !P3 ;  /* 0x000000960d857207 */ /* 0x000fe20005800000 */
[----:B------:R-:W-:Y:S01]  /*1c4a0*/  @!P1 IMAD.MOV R106, RZ, RZ, -R106 ;  /* 0x000000ffff6a9224 */ /* 0x000fe200078e0a6a */
[----:B------:R-:W1:Y:S01]  /*1c4b0*/  LDCU UR64, c[0x0][0x3b0] ;  /* 0x00007600ff4077ac */ /* 0x000e620008000800 */
[----:B------:R-:W2:Y:S01]  /*1c4c0*/  LDL.LU R153, [R1+0x41c] ;  /* 0x00041c0001997983 */ /* 0x000ea20000300800 */
[----:B------:R-:W-:Y:S02]  /*1c4d0*/  IMAD R132, R132, UR63, RZ ;  /* 0x0000003f84847c24 */ /* 0x000fe4000f8e02ff */
[----:B------:R-:W-:Y:S01]  /*1c4e0*/  IMAD R133, R133, UR62, RZ ;  /* 0x0000003e85857c24 */ /* 0x000fe2000f8e02ff */
[----:B------:R-:W3:Y:S01]  /*1c4f0*/  LDL.LU R150, [R1+0x27c] ;  /* 0x00027c0001967983 */ /* 0x000ee20000300800 */
[----:B------:R-:W-:Y:S01]  /*1c500*/  @!P5 IMAD.MOV R105, RZ, RZ, -R105 ;  /* 0x000000ffff69d224 */ /* 0x000fe200078e0a69 */
[----:B------:R-:W1:Y:S02]  /*1c510*/  LDCU UR63, c[0x0][0x3b0] ;  /* 0x00007600ff3f77ac */ /* 0x000e640008000800 */
[----:B------:R1:W-:Y:S01]  /*1c520*/  STL [R1+0x9e4], R132 ;  /* 0x0009e48401007387 */ /* 0x0003e20000100800 */
[----:B----4-:R-:W-:-:S03]  /*1c530*/  ISETP.GE.AND P2, PT, R152, RZ, PT ;  /* 0x000000ff9800720c */ /* 0x010fc60003f46270 */
[----:B------:R4:W-:Y:S01]  /*1c540*/  STL [R1+0x9dc], R133 ;  /* 0x0009dc8501007387 */ /* 0x0009e20000100800 */
[C---:B-1----:R-:W-:Y:S01]  /*1c550*/  SEL R132, R13.reuse, R155, !P3 ;  /* 0x0000009b0d847207 */ /* 0x042fe20005800000 */
[----:B------:R-:W-:Y:S01]  /*1c560*/  @!P4 IMAD.MOV R104, RZ, RZ, -R104 ;  /* 0x000000ffff68c224 */ /* 0x000fe200078e0a68 */
[----:B------:R-:W1:Y:S01]  /*1c570*/  LDCU UR62, c[0x0][0x3b0] ;  /* 0x00007600ff3e77ac */ /* 0x000e620008000800 */
[----:B------:R-:W3:Y:S04]  /*1c580*/  LDL.LU R155, [R1+0x278] ;  /* 0x00027800019b7983 */ /* 0x000ee80000300800 */
[----:B------:R-:W3:Y:S01]  /*1c590*/  LDL.LU R154, [R1+0x418] ;  /* 0x00041800019a7983 */ /* 0x000ee20000300800 */
[----:B----4-:R-:W-:-:S03]  /*1c5a0*/  SEL R133, R13, R151, !P3 ;  /* 0x000000970d857207 */ /* 0x010fc60005800000 */
[----:B------:R-:W4:Y:S01]  /*1c5b0*/  LDL.LU R151, [R1+0x274] ;  /* 0x0002740001977983 */ /* 0x000f220000300800 */
[----:B------:R-:W-:Y:S01]  /*1c5c0*/  IMAD R132, R132, UR61, RZ ;  /* 0x0000003d84847c24 */ /* 0x000fe2000f8e02ff */
[----:B------:R-:W1:Y:S01]  /*1c5d0*/  LDCU UR61, c[0x0][0x3b0] ;  /* 0x00007600ff3d77ac */ /* 0x000e620008000800 */
[----:B------:R-:W-:-:S03]  /*1c5e0*/  IMAD R133, R133, UR60, RZ ;  /* 0x0000003c85857c24 */ /* 0x000fc6000f8e02ff */
[----:B------:R3:W-:Y:S01]  /*1c5f0*/  STL [R1+0x9d4], R132 ;  /* 0x0009d48401007387 */ /* 0x0007e20000100800 */
[----:B--2---:R-:W-:-:S03]  /*1c600*/  ISETP.GE.AND P1, PT, R153, RZ, PT ;  /* 0x000000ff9900720c */ /* 0x004fc60003f26270 */
[----:B------:R2:W-:Y:S01]  /*1c610*/  STL [R1+0x9cc], R133 ;  /* 0x0009cc8501007387 */ /* 0x0005e20000100800 */
[C---:B---3--:R-:W-:Y:S01]  /*1c620*/  SEL R132, R13.reuse, R157, !P3 ;  /* 0x0000009d0d847207 */ /* 0x048fe20005800000 */
[----:B------:R-:W-:Y:S01]  /*1c630*/  @!P2 IMAD.MOV R103, RZ, RZ, -R103 ;  /* 0x000000ffff67a224 */ /* 0x000fe200078e0a67 */
[----:B------:R-:W3:Y:S01]  /*1c640*/  LDCU UR60, c[0x0][0x3b0] ;  /* 0x00007600ff3c77ac */ /* 0x000ee20008000800 */
[----:B------:R-:W3:Y:S04]  /*1c650*/  LDL.LU R157, [R1+0x270] ;  /* 0x00027000019d7983 */ /* 0x000ee80000300800 */
[----:B------:R-:W3:Y:S01]  /*1c660*/  LDL.LU R152, [R1+0x420] ;  /* 0x0004200001987983 */ /* 0x000ee20000300800 */
[----:B--2---:R-:W-:-:S03]  /*1c670*/  SEL R133, R13, R0, !P3 ;  /* 0x000000000d857207 */ /* 0x004fc60005800000 */
[----:B------:R-:W2:Y:S01]  /*1c680*/  LDL.LU R0, [R1+0x26c] ;  /* 0x00026c0001007983 */ /* 0x000ea20000300800 */
[----:B------:R-:W-:Y:S01]  /*1c690*/  IMAD R132, R132, UR59, RZ ;  /* 0x0000003b84847c24 */ /* 0x000fe2000f8e02ff */
[----:B------:R-:W1:Y:S01]  /*1c6a0*/  LDCU UR59, c[0x0][0x3b0] ;  /* 0x00007600ff3b77ac */ /* 0x000e620008000800 */
[----:B------:R-:W-:-:S03]  /*1c6b0*/  IMAD R133, R133, UR58, RZ ;  /* 0x0000003a85857c24 */ /* 0x000fc6000f8e02ff */
[----:B------:R1:W-:Y:S01]  /*1c6c0*/  STL [R1+0x9c4], R132 ;  /* 0x0009c48401007387 */ /* 0x0003e20000100800 */
[----:B------:R-:W-:-:S03]  /*1c6d0*/  ISETP.GE.AND P5, PT, R154, RZ, PT ;  /* 0x000000ff9a00720c */ /* 0x000fc60003fa6270 */
[----:B------:R4:W-:Y:S01]  /*1c6e0*/  STL [R1+0x9bc], R133 ;  /* 0x0009bc8501007387 */ /* 0x0009e20000100800 */
[C---:B-1----:R-:W-:Y:S01]  /*1c6f0*/  SEL R132, R13.reuse, R156, !P3 ;  /* 0x0000009c0d847207 */ /* 0x042fe20005800000 */
[----:B------:R-:W-:Y:S01]  /*1c700*/  @!P1 IMAD.MOV R102, RZ, RZ, -R102 ;  /* 0x000000ffff669224 */ /* 0x000fe200078e0a66 */
[----:B------:R-:W1:Y:S01]  /*1c710*/  LDCU UR58, c[0x0][0x3b0] ;  /* 0x00007600ff3a77ac */ /* 0x000e620008000800 */
[----:B------:R-:W2:Y:S04]  /*1c720*/  LDL.LU R156, [R1+0x268] ;  /* 0x00026800019c7983 */ /* 0x000ea80000300800 */
[----:B------:R-:W2:Y:S01]  /*1c730*/  LDL.LU R153, [R1+0x428] ;  /* 0x0004280001997983 */ /* 0x000ea20000300800 */
[----:B----4-:R-:W-:-:S03]  /*1c740*/  SEL R133, R13, R150, !P3 ;  /* 0x000000960d857207 */ /* 0x010fc60005800000 */
[----:B------:R-:W4:Y:S01]  /*1c750*/  LDL.LU R150, [R1+0x264] ;  /* 0x0002640001967983 */ /* 0x000f220000300800 */
[----:B------:R-:W-:Y:S01]  /*1c760*/  IMAD R132, R132, UR57, RZ ;  /* 0x0000003984847c24 */ /* 0x000fe2000f8e02ff */
[----:B------:R-:W1:Y:S01]  /*1c770*/  LDCU UR57, c[0x0][0x3b0] ;  /* 0x00007600ff3977ac */ /* 0x000e620008000800 */
[----:B------:R-:W-:-:S03]  /*1c780*/  IMAD R133, R133, UR56, RZ ;  /* 0x0000003885857c24 */ /* 0x000fc6000f8e02ff */
[----:B------:R1:W-:Y:S01]  /*1c790*/  STL [R1+0x9b4], R132 ;  /* 0x0009b48401007387 */ /* 0x0003e20000100800 */
[----:B---3--:R-:W-:-:S03]  /*1c7a0*/  ISETP.GE.AND P4, PT, R152, RZ, PT ;  /* 0x000000ff9800720c */ /* 0x008fc60003f86270 */
[----:B------:R3:W-:Y:S01]  /*1c7b0*/  STL [R1+0x9ac], R133 ;  /* 0x0009ac8501007387 */ /* 0x0007e20000100800 */
[C---:B-1----:R-:W-:Y:S01]  /*1c7c0*/  SEL R132, R13.reuse, R155, !P3 ;  /* 0x0000009b0d847207 */ /* 0x042fe20005800000 */
[----:B------:R-:W-:Y:S01]  /*1c7d0*/  @!P5 IMAD.MOV R101, RZ, RZ, -R101 ;  /* 0x000000ffff65d224 */ /* 0x000fe200078e0a65 */
[----:B------:R-:W1:Y:S01]  /*1c7e0*/  LDCU UR56, c[0x0][0x3b0] ;  /* 0x00007600ff3877ac */ /* 0x000e620008000800 */
[----:B------:R-:W4:Y:S04]  /*1c7f0*/  LDL.LU R155, [R1+0x260] ;  /* 0x00026000019b7983 */ /* 0x000f280000300800 */
[----:B------:R-:W4:Y:S01]  /*1c800*/  LDL.LU R154, [R1+0x40c] ;  /* 0x00040c00019a7983 */ /* 0x000f220000300800 */
[----:B---3--:R-:W-:-:S03]  /*1c810*/  SEL R133, R13, R151, !P3 ;  /* 0x000000970d857207 */ /* 0x008fc60005800000 */
[----:B------:R-:W3:Y:S01]  /*1c820*/  LDL.LU R151, [R1+0x25c] ;  /* 0x00025c0001977983 */ /* 0x000ee20000300800 */
[----:B------:R-:W-:Y:S01]  /*1c830*/  IMAD R132, R132, UR55, RZ ;  /* 0x0000003784847c24 */ /* 0x000fe2000f8e02ff */
[----:B------:R-:W1:Y:S01]  /*1c840*/  LDCU UR55, c[0x0][0x3b0] ;  /* 0x00007600ff3777ac */ /* 0x000e620008000800 */
[----:B------:R-:W-:-:S03]  /*1c850*/  IMAD R133, R133, UR54, RZ ;  /* 0x0000003685857c24 */ /* 0x000fc6000f8e02ff */
[----:B------:R1:W-:Y:S01]  /*1c860*/  STL [R1+0x9a4], R132 ;  /* 0x0009a48401007387 */ /* 0x0003e20000100800 */
[----:B--2---:R-:W-:-:S03]  /*1c870*/  ISETP.GE.AND P2, PT, R153, RZ, PT ;  /* 0x000000ff9900720c */ /* 0x004fc60003f46270 */
[----:B------:R2:W-:Y:S01]  /*1c880*/  STL [R1+0x99c], R133 ;  /* 0x00099c8501007387 */ /* 0x0005e20000100800 */
[C---:B-1----:R-:W-:Y:S01]  /*1c890*/  SEL R132, R13.reuse, R157, !P3 ;  /* 0x0000009d0d847207 */ /* 0x042fe20005800000 */
[----:B------:R-:W-:Y:S01]  /*1c8a0*/  @!P4 IMAD.MOV R100, RZ, RZ, -R100 ;  /* 0x000000ffff64c224 */ /* 0x000fe200078e0a64 */
[----:B------:R-:W1:Y:S01]  /*1c8b0*/  LDCU UR54, c[0x0][0x3b0] ;  /* 0x00007600ff3677ac */ /* 0x000e620008000800 */
[----:B------:R-:W3:Y:S02]  /*1c8c0*/  LDL.LU R157, [R1+0x258] ;  /* 0x00025800019d7983 */ /* 0x000ee40000300800 */
[----:B------:R-:W-:Y:S01]  /*1c8d0*/  IMAD R132, R132, UR53, RZ ;  /* 0x0000003584847c24 */ /* 0x000fe2000f8e02ff */
[----:B------:R-:W1:Y:S01]  /*1c8e0*/  LDCU UR53, c[0x0][0x3b0] ;  /* 0x00007600ff3577ac */ /* 0x000e620008000800 */
[----:B------:R-:W3:Y:S01]  /*1c8f0*/  LDL.LU R152, [R1+0x410] ;  /* 0x0004100001987983 */ /* 0x000ee20000300800 */
[----:B--2---:R-:W-:-:S03]  /*1c900*/  SEL R133, R13, R0, !P3 ;  /* 0x000000000d857207 */ /* 0x004fc60005800000 */
[----:B------:R-:W2:Y:S02]  /*1c910*/  LDL.LU R0, [R1+0x254] ;  /* 0x0002540001007983 */ /* 0x000ea40000300800 */
[----:B------:R-:W-:Y:S02]  /*1c920*/  IMAD R133, R133, UR52, RZ ;  /* 0x0000003485857c24 */ /* 0x000fe4000f8e02ff */
[----:B------:R1:W-:Y:S01]  /*1c930*/  STL [R1+0x990], R132 ;  /* 0x0009908401007387 */ /* 0x0003e20000100800 */
[----:B----4-:R-:W-:-:S03]  /*1c940*/  ISETP.GE.AND P1, PT, R154, RZ, PT ;  /* 0x000000ff9a00720c */ /* 0x010fc60003f26270 */
        /* <DEDUP_REMOVED lines=22> */
[----:B--2---:R-:W-:Y:S01]  /*1cab0*/  ISETP.GE.AND P4, PT, R153, RZ, PT ;  /* 0x000000ff9900720c */ /* 0x004fe20003f86270 */
[----:B------:R-:W-:-:S03]  /*1cac0*/  IMAD R133, R133, UR48, RZ ;  /* 0x0000003085857c24 */ /* 0x000fc6000f8e02ff */
[----:B------:R2:W-:Y:S01]  /*1cad0*/  STL [R1+0x950], R132 ;  /* 0x0009508401007387 */ /* 0x0005e20000100800 */
[----:B------:R-:W-:Y:S01]  /*1cae0*/  @!P5 IADD3 R97, PT, PT, -R97, RZ, RZ ;  /* 0x000000ff6161d210 */ /* 0x000fe20007ffe1ff */
[----:B------:R-:W-:Y:S01]  /*1caf0*/  IMAD R3, R3, UR74, RZ ;  /* 0x0000004a03037c24 */ /* 0x000fe2000f8e02ff */
[----:B------:R-:W1:Y:S01]  /*1cb00*/  LDCU UR49, c[0x0][0x3b0] ;  /* 0x00007600ff3177ac */ /* 0x000e620008000800 */
[----:B------:R1:W-:Y:S01]  /*1cb10*/  STL [R1+0x944], R133 ;  /* 0x0009448501007387 */ /* 0x0003e20000100800 */
[----:B------:R-:W-:Y:S02]  /*1cb20*/  IMAD R130, R130, UR67, RZ ;  /* 0x0000004382827c24 */ /* 0x000fe4000f8e02ff */
[----:B------:R-:W-:Y:S01]  /*1cb30*/  IMAD R129, R129, UR67, RZ ;  /* 0x0000004381817c24 */ /* 0x000fe2000f8e02ff */
[----:B------:R-:W1:Y:S01]  /*1cb40*/  LDCU UR48, c[0x0][0x3b0] ;  /* 0x00007600ff3077ac */ /* 0x000e620008000800 */
[C---:B--2---:R-:W-:Y:S02]  /*1cb50*/  SEL R132, R13.reuse, R157, !P3 ;  /* 0x0000009d0d847207 */ /* 0x044fe40005800000 */
[----:B------:R-:W2:Y:S01]  /*1cb60*/  LDL.LU R157, [R1+0x540] ;  /* 0x00054000019d7983 */ /* 0x000ea20000300800 */
[----:B----4-:R-:W-:-:S03]  /*1cb70*/  SEL R134, R13, R155, !P3 ;  /* 0x0000009b0d867207 */ /* 0x010fc60005800000 */
[----:B------:R-:W4:Y:S01]  /*1cb80*/  LDL.LU R152, [R1+0x408] ;  /* 0x0004080001987983 */ /* 0x000f220000300800 */
[----:B-1----:R-:W-:Y:S01]  /*1cb90*/  SEL R133, R13, R0, !P3 ;  /* 0x000000000d857207 */ /* 0x002fe20005800000 */
[----:B------:R-:W-:Y:S01]  /*1cba0*/  IMAD R132, R132, UR47, RZ ;  /* 0x0000002f84847c24 */ /* 0x000fe2000f8e02ff */
[----:B------:R-:W-:Y:S01]  /*1cbb0*/  ISETP.GE.AND P2, PT, R154, RZ, PT ;  /* 0x000000ff9a00720c */ /* 0x000fe20003f46270 */
[----:B------:R-:W2:Y:S01]  /*1cbc0*/  LDL.LU R0, [R1+0x570] ;  /* 0x0005700001007983 */ /* 0x000ea20000300800 */
[----:B------:R-:W-:Y:S01]  /*1cbd0*/  @!P4 IMAD.MOV R96, RZ, RZ, -R96 ;  /* 0x000000ffff60c224 */ /* 0x000fe200078e0a60 */
[----:B------:R-:W1:Y:S01]  /*1cbe0*/  LDCU UR47, c[0x0][0x3b0] ;  /* 0x00007600ff2f77ac */ /* 0x000e620008000800 */
[----:B------:R-:W-:Y:S01]  /*1cbf0*/  IMAD R133, R133, UR46, RZ ;  /* 0x0000002e85857c24 */ /* 0x000fe2000f8e02ff */
[----:B------:R3:W-:Y:S01]  /*1cc00*/  STL [R1+0x938], R132 ;  /* 0x0009388401007387 */ /* 0x0007e20000100800 */
[----:B------:R-:W-:Y:S01]  /*1cc10*/  IMAD R128, R128, UR67, RZ ;  /* 0x0000004380807c24 */ /* 0x000fe2000f8e02ff */
[----:B------:R-:W1:Y:S02]  /*1cc20*/  LDCU UR46, c[0x0][0x3b0] ;  /* 0x00007600ff2e77ac */ /* 0x000e640008000800 */
[----:B------:R3:W-:Y:S01]  /*1cc30*/  STL [R1+0x928], R133 ;  /* 0x0009288501007387 */ /* 0x0007e20000100800 */
[----:B------:R-:W-:-:S02]  /*1cc40*/  IMAD R127, R127, UR67, RZ ;  /* 0x000000437f7f7c24 */ /* 0x000fc4000f8e02ff */
[----:B------:R-:W-:Y:S02]  /*1cc50*/  IMAD R126, R126, UR67, RZ ;  /* 0x000000437e7e7c24 */ /* 0x000fe4000f8e02ff */
[----:B------:R-:W-:Y:S01]  /*1cc60*/  IMAD R125, R125, UR67, RZ ;  /* 0x000000437d7d7c24 */ /* 0x000fe2000f8e02ff */
[----:B---3--:R-:W-:Y:S01]  /*1cc70*/  SEL R132, R13, R156, !P3 ;  /* 0x0000009c0d847207 */ /* 0x008fe20005800000 */
[----:B------:R-:W-:Y:S01]  /*1cc80*/  IMAD R124, R124, UR67, RZ ;  /* 0x000000437c7c7c24 */ /* 0x000fe2000f8e02ff */
[----:B------:R-:W3:Y:S01]  /*1cc90*/  LDL.LU R156, [R1+0x594] ;  /* 0x00059400019c7983 */ /* 0x000ee20000300800 */
[----:B------:R-:W-:Y:S01]  /*1cca0*/  IMAD R123, R123, UR67, RZ ;  /* 0x000000437b7b7c24 */ /* 0x000fe2000f8e02ff */
[----:B------:R-:W-:Y:S01]  /*1ccb0*/  SEL R133, R13, R150, !P3 ;  /* 0x000000960d857207 */ /* 0x000fe20005800000 */
[----:B------:R-:W-:Y:S01]  /*1ccc0*/  IMAD R132, R132, UR45, RZ ;  /* 0x0000002d84847c24 */ /* 0x000fe2000f8e02ff */
[----:B------:R-:W3:Y:S01]  /*1ccd0*/  LDL.LU R153, [R1+0x400] ;  /* 0x0004000001997983 */ /* 0x000ee20000300800 */
[----:B------:R-:W-:Y:S01]  /*1cce0*/  IMAD R122, R122, UR67, RZ ;  /* 0x000000437a7a7c24 */ /* 0x000fe2000f8e02ff */
[----:B------:R-:W1:Y:S02]  /*1ccf0*/  LDCU UR45, c[0x0][0x3b0] ;  /* 0x00007600ff2d77ac */ /* 0x000e640008000800 */
[----:B------:R-:W3:Y:S01]  /*1cd00*/  LDL.LU R150, [R1+0x630] ;  /* 0x0006300001967983 */ /* 0x000ee20000300800 */
[----:B------:R-:W-:-:S02]  /*1cd10*/  IMAD R121, R121, UR67, RZ ;  /* 0x0000004379797c24 */ /* 0x000fc4000f8e02ff */
[----:B------:R-:W-:Y:S01]  /*1cd20*/  IMAD R120, R120, UR67, RZ ;  /* 0x0000004378787c24 */ /* 0x000fe2000f8e02ff */
[----:B------:R1:W-:Y:S01]  /*1cd30*/  STL [R1+0x918], R132 ;  /* 0x0009188401007387 */ /* 0x0003e20000100800 */
        /* <DEDUP_REMOVED lines=10> */
[----:B------:R-:W-:Y:S01]  /*1cde0*/  IMAD.MOV.U32 R135, RZ, RZ, R55 ;  /* 0x000000ffff877224 */ /* 0x000fe200078e0037 */
[----:B------:R-:W-:Y:S01]  /*1cdf0*/  MOV R136, R54 ;  /* 0x0000003600887202 */ /* 0x000fe20000000f00 */
[----:B-1----:R-:W-:Y:S01]  /*1ce00*/  IMAD R132, R133, UR44, RZ ;  /* 0x0000002c85847c24 */ /* 0x002fe2000f8e02ff */
[----:B------:R-:W1:Y:S04]  /*1ce10*/  LDCU UR44, c[0x0][0x3b0] ;  /* 0x00007600ff2c77ac */ /* 0x000e680008000800 */
[----:B------:R1:W-:Y:S01]  /*1ce20*/  STL [R1+0x904], R132 ;  /* 0x0009048401007387 */ /* 0x0003e20000100800 */
[----:B------:R-:W-:Y:S01]  /*1ce30*/  IMAD R173, R173, UR67, RZ ;  /* 0x00000043adad7c24 */ /* 0x000fe2000f8e02ff */
[----:B------:R-:W2:Y:S02]  /*1ce40*/  LDCU UR74, c[0x0][0x3b0] ;  /* 0x00007600ff4a77ac */ /* 0x000ea40008000800 */
[----:B------:R-:W3:Y:S04]  /*1ce50*/  LDL.LU R155, [R1+0x634] ;  /* 0x00063400019b7983 */ /* 0x000ee80000300800 */
[----:B------:R-:W3:Y:S01]  /*1ce60*/  LDL.LU R154, [R1+0x3e8] ;  /* 0x0003e800019a7983 */ /* 0x000ee20000300800 */
[----:B-1----:R-:W-:-:S03]  /*1ce70*/  SEL R132, R13, R151, !P3 ;  /* 0x000000970d847207 */ /* 0x002fc60005800000 */
[----:B------:R-:W3:Y:S01]  /*1ce80*/  LDL.LU R151, [R1+0x61c] ;  /* 0x00061c0001977983 */ /* 0x000ee20000300800 */
[----:B------:R-:W-:Y:S01]  /*1ce90*/  IMAD R133, R134, UR43, RZ ;  /* 0x0000002b86857c24 */ /* 0x000fe2000f8e02ff */
[----:B------:R-:W1:Y:S01]  /*1cea0*/  LDCU UR43, c[0x0][0x3b0] ;  /* 0x00007600ff2b77ac */ /* 0x000e620008000800 */
[----:B------:R-:W-:-:S03]  /*1ceb0*/  IMAD R132, R132, UR42, RZ ;  /* 0x0000002a84847c24 */ /* 0x000fc6000f8e02ff */
[----:B------:R2:W-:Y:S01]  /*1cec0*/  STL [R1+0x8f8], R133 ;  /* 0x0008f88501007387 */ /* 0x0005e20000100800 */
[----:B----4-:R-:W-:-:S03]  /*1ced0*/  ISETP.GE.AND P1, PT, R152, RZ, PT ;  /* 0x000000ff9800720c */ /* 0x010fc60003f26270 */
[----:B------:R4:W-:Y:S01]  /*1cee0*/  STL [R1+0x8e8], R132 ;  /* 0x0008e88401007387 */ /* 0x0009e20000100800 */
[C---:B--2---:R-:W-:Y:S01]  /*1cef0*/  SEL R133, R13.reuse, R157, !P3 ;  /* 0x0000009d0d857207 */ /* 0x044fe20005800000 */
[----:B------:R-:W-:Y:S01]  /*1cf00*/  @!P2 IMAD.MOV R95, RZ, RZ, -R95 ;  /* 0x000000ffff5fa224 */ /* 0x000fe200078e0a5f */
[----:B------:R-:W2:Y:S01]  /*1cf10*/  LDCU UR42, c[0x0][0x3b0] ;  /* 0x00007600ff2a77ac */ /* 0x000ea20008000800 */
        /* <DEDUP_REMOVED lines=10> */
[----:B------:R-:W-:Y:S01]  /*1cfc0*/  ISETP.GE.AND P4, PT, R154, RZ, PT ;  /* 0x000000ff9a00720c */ /* 0x000fe20003f86270 */
[----:B------:R-:W-:Y:S01]  /*1cfd0*/  @!P1 IMAD.MOV R94, RZ, RZ, -R94 ;  /* 0x000000ffff5e9224 */ /* 0x000fe200078e0a5e */
[C---:B-1----:R-:W-:Y:S01]  /*1cfe0*/  SEL R133, R13.reuse, R156, !P3 ;  /* 0x0000009c0d857207 */ /* 0x042fe20005800000 */
[----:B------:R-:W-:Y:S01]  /*1cff0*/  IMAD R174, R174, UR67, RZ ;  /* 0x00000043aeae7c24 */ /* 0x000fe2000f8e02ff */
[----:B------:R-:W4:Y:S01]  /*1d000*/  LDL.LU R156, [R1+0x62c] ;  /* 0x00062c00019c7983 */ /* 0x000f220000300800 */
[----:B---3--:R-:W-:Y:S01]  /*1d010*/  SEL R132, R13, R150, !P3 ;  /* 0x000000960d847207 */ /* 0x008fe20005800000 */
[----:B------:R-:W-:Y:S01]  /*1d020*/  IMAD R175, R175, UR67, RZ ;  /* 0x00000043afaf7c24 */ /* 0x000fe2000f8e02ff */
[----:B------:R-:W1:Y:S01]  /*1d030*/  LDCU UR40, c[0x0][0x3b0] ;  /* 0x00007600ff2877ac */ /* 0x000e620008000800 */
[----:B------:R-:W3:Y:S01]  /*1d040*/  LDL.LU R153, [R1+0x3fc] ;  /* 0x0003fc0001997983 */ /* 0x000ee20000300800 */
[----:B------:R-:W-:-:S02]  /*1d050*/  IMAD R133, R133, UR39, RZ ;  /* 0x0000002785857c24 */ /* 0x000fc4000f8e02ff */
[----:B------:R-:W-:Y:S01]  /*1d060*/  IMAD R132, R132, UR38, RZ ;  /* 0x0000002684847c24 */ /* 0x000fe2000f8e02ff */
[----:B------:R-:W4:Y:S01]  /*1d070*/  LDL.LU R150, [R1+0x620] ;  /* 0x0006200001967983 */ /* 0x000f220000300800 */
[----:B------:R-:W-:Y:S01]  /*1d080*/  @!P5 IMAD.MOV R93, RZ, RZ, -R93 ;  /* 0x000000ffff5dd224 */ /* 0x000fe200078e0a5d */
[----:B------:R-:W1:Y:S02]  /*1d090*/  LDCU UR39, c[0x0][0x3b0] ;  /* 0x00007600ff2777ac */ /* 0x000e640008000800 */
[----:B------:R1:W-:Y:S01]  /*1d0a0*/  STL [R1+0x8b8], R133 ;  /* 0x0008b88501007387 */ /* 0x0003e20000100800 */
[----:B--2---:R-:W-:-:S03]  /*1d0b0*/  ISETP.GE.AND P2, PT, R152, RZ, PT ;  /* 0x000000ff9800720c */ /* 0x004fc60003f46270 */
[----:B------:R2:W-:Y:S01]  /*1d0c0*/  STL [R1+0x8a8], R132 ;  /* 0x0008a88401007387 */ /* 0x0005e20000100800 */
[C---:B-1----:R-:W-:Y:S01]  /*1d0d0*/  SEL R133, R13.reuse, R155, !P3 ;  /* 0x0000009b0d857207 */ /* 0x042fe20005800000 */
[----:B------:R-:W-:Y:S01]  /*1d0e0*/  @!P4 IMAD.MOV R92, RZ, RZ, -R92 ;  /* 0x000000ffff5cc224 */ /* 0x000fe200078e0a5c */
[----:B------:R-:W1:Y:S01]  /*1d0f0*/  LDCU UR38, c[0x0][0x3b0] ;  /* 0x00007600ff2677ac */ /* 0x000e620008000800 */
[----:B------:R-:W4:Y:S04]  /*1d100*/  LDL.LU R155, [R1+0x610] ;  /* 0x00061000019b7983 */ /* 0x000f280000300800 */
[----:B------:R-:W4:Y:S01]  /*1d110*/  LDL.LU R154, [R1+0x3d0] ;  /* 0x0003d000019a7983 */ /* 0x000f220000300800 */
[----:B--2---:R-:W-:-:S03]  /*1d120*/  SEL R132, R13, R151, !P3 ;  /* 0x000000970d847207 */ /* 0x004fc60005800000 */
[----:B------:R-:W2:Y:S01]  /*1d130*/  LDL.LU R151, [R1+0x614] ;  /* 0x0006140001977983 */ /* 0x000ea20000300800 */
        /* <DEDUP_REMOVED lines=9> */
[----:B------:R-:W3:Y:S04]  /*1d1d0*/  LDL.LU R157, [R1+0x618] ;  /* 0x00061800019d7983 */ /* 0x000ee80000300800 */
[----:B------:R-:W2:Y:S01]  /*1d1e0*/  LDL.LU R152, [R1+0x3d4] ;  /* 0x0003d40001987983 */ /* 0x000ea20000300800 */
[----:B----4-:R-:W-:-:S03]  /*1d1f0*/  SEL R132, R13, R0, !P3 ;  /* 0x000000000d847207 */ /* 0x010fc60005800000 */
[----:B------:R-:W4:Y:S01]  /*1d200*/  LDL.LU R0, [R1+0x60c] ;  /* 0x00060c0001007983 */ /* 0x000f220000300800 */
[----:B------:R-:W-:Y:S01]  /*1d210*/  IMAD R133, R133, UR35, RZ ;  /* 0x0000002385857c24 */ /* 0x000fe2000f8e02ff */
[----:B------:R-:W1:Y:S01]  /*1d220*/  LDCU UR35, c[0x0][0x3b0] ;  /* 0x00007600ff2377ac */ /* 0x000e620008000800 */
[----:B------:R-:W-:-:S03]  /*1d230*/  IMAD R132, R132, UR34, RZ ;  /* 0x0000002284847c24 */ /* 0x000fc6000f8e02ff */
[----:B------:R1:W-:Y:S01]  /*1d240*/  STL [R1+0x878], R133 ;  /* 0x0008788501007387 */ /* 0x0003e20000100800 */
[----:B------:R-:W-:-:S03]  /*1d250*/  ISETP.GE.AND P5, PT, R154, RZ, PT ;  /* 0x000000ff9a00720c */ /* 0x000fc60003fa6270 */
[----:B------:R1:W-:Y:S02]  /*1d260*/  STL [R1+0x868], R132 ;  /* 0x0008688401007387 */ /* 0x0003e40000100800 */
[C---:B-1----:R-:W-:Y:S01]  /*1d270*/  SEL R133, R13.reuse, R156, !P3 ;  /* 0x0000009c0d857207 */ /* 0x042fe20005800000 */
[----:B------:R-:W-:Y:S01]  /*1d280*/  @!P1 IMAD.MOV R90, RZ, RZ, -R90 ;  /* 0x000000ffff5a9224 */ /* 0x000fe200078e0a5a */
[----:B------:R-:W1:Y:S01]  /*1d290*/  LDCU UR34, c[0x0][0x3b0] ;  /* 0x00007600ff2277ac */ /* 0x000e620008000800 */
[----:B------:R-:W3:Y:S04]  /*1d2a0*/  LDL.LU R156, [R1+0x604] ;  /* 0x00060400019c7983 */ /* 0x000ee80000300800 */
[----:B------:R-:W3:Y:S01]  /*1d2b0*/  LDL.LU R153, [R1+0x3d8] ;  /* 0x0003d80001997983 */ /* 0x000ee20000300800 */
[----:B------:R-:W-:-:S03]  /*1d2c0*/  SEL R132, R13, R150, !P3 ;  /* 0x000000960d847207 */ /* 0x000fc60005800000 */
[----:B------:R-:W4:Y:S01]  /*1d2d0*/  LDL.LU R150, [R1+0x600] ;  /* 0x0006000001967983 */ /* 0x000f220000300800 */
        /* <DEDUP_REMOVED lines=53> */
[----:B---3--:R-:W-:Y:S01]  /*1d630*/  ISETP.GE.AND P4, PT, R153, RZ, PT ;  /* 0x000000ff9900720c */ /* 0x008fe20003f86270 */
        /* <DEDUP_REMOVED lines=9> */
[C---:B---3--:R-:W-:Y:S02]  /*1d6d0*/  SEL R133, R13.reuse, R157, !P3 ;  /* 0x0000009d0d857207 */ /* 0x048fe40005800000 */
[----:B------:R-:W3:Y:S01]  /*1d6e0*/  LDL.LU R157, [R1+0x5e8] ;  /* 0x0005e800019d7983 */ /* 0x000ee20000300800 */
[----:B----4-:R-:W-:-:S03]  /*1d6f0*/  SEL R132, R13, R0, !P3 ;  /* 0x000000000d847207 */ /* 0x010fc60005800000 */
[----:B------:R-:W4:Y:S01]  /*1d700*/  LDL.LU R152, [R1+0x3b8] ;  /* 0x0003b80001987983 */ /* 0x000f220000300800 */
[----:B------:R-:W-:Y:S02]  /*1d710*/  IMAD R133, R133, UR23, RZ ;  /* 0x0000001785857c24 */ /* 0x000fe4000f8e02ff */
[----:B------:R-:W-:Y:S01]  /*1d720*/  IMAD.MOV.U32 R137, RZ, RZ, R53 ;  /* 0x000000ffff897224 */ /* 0x000fe200078e0035 */
[----:B------:R-:W2:Y:S01]  /*1d730*/  LDL.LU R0, [R1+0x5ec] ;  /* 0x0005ec0001007983 */ /* 0x000ea20000300800 */
[----:B------:R-:W-:Y:S01]  /*1d740*/  IMAD R132, R132, UR22, RZ ;  /* 0x0000001684847c24 */ /* 0x000fe2000f8e02ff */
[----:B------:R-:W1:Y:S02]  /*1d750*/  LDCU UR22, c[0x0][0x3b0] ;  /* 0x00007600ff1677ac */ /* 0x000e640008000800 */
[----:B------:R1:W-:Y:S01]  /*1d760*/  STL [R1+0x7e0], R133 ;  /* 0x0007e08501007387 */ /* 0x0003e20000100800 */
[----:B------:R-:W-:Y:S01]  /*1d770*/  ISETP.GE.AND P2, PT, R154, RZ, PT ;  /* 0x000000ff9a00720c */ /* 0x000fe20003f46270 */
[----:B------:R-:W-:Y:S01]  /*1d780*/  @!P4 IMAD.MOV R84, RZ, RZ, -R84 ;  /* 0x000000ffff54c224 */ /* 0x000fe200078e0a54 */
[----:B-1----:R-:W-:Y:S01]  /*1d790*/  SEL R133, R13, R156, !P3 ;  /* 0x0000009c0d857207 */ /* 0x002fe20005800000 */
[----:B------:R-:W-:Y:S01]  /*1d7a0*/  IMAD R179, R179, UR67, RZ ;  /* 0x00000043b3b37c24 */ /* 0x000fe2000f8e02ff */
[----:B------:R-:W3:Y:S01]  /*1d7b0*/  LDL.LU R156, [R1+0x5e0] ;  /* 0x0005e000019c7983 */ /* 0x000ee20000300800 */
[----:B------:R-:W-:-:S02]  /*1d7c0*/  IMAD R180, R180, UR67, RZ ;  /* 0x00000043b4b47c24 */ /* 0x000fc4000f8e02ff */
[----:B------:R-:W-:Y:S01]  /*1d7d0*/  IMAD.MOV.U32 R138, RZ, RZ, R52 ;  /* 0x000000ffff8a7224 */ /* 0x000fe200078e0034 */
[----:B------:R1:W-:Y:S01]  /*1d7e0*/  STL [R1+0x7d8], R132 ;  /* 0x0007d88401007387 */ /* 0x0003e20000100800 */
[----:B------:R-:W-:Y:S02]  /*1d7f0*/  IMAD R181, R181, UR67, RZ ;  /* 0x00000043b5b57c24 */ /* 0x000fe4000f8e02ff */
[----:B------:R-:W-:Y:S01]  /*1d800*/  IMAD.MOV.U32 R139, RZ, RZ, R51 ;  /* 0x000000ffff8b7224 */ /* 0x000fe200078e0033 */
[----:B------:R-:W3:Y:S01]  /*1d810*/  LDL.LU R153, [R1+0x3c0] ;  /* 0x0003c00001997983 */ /* 0x000ee20000300800 */
[----:B------:R-:W-:Y:S01]  /*1d820*/  IMAD R133, R133, UR21, RZ ;  /* 0x0000001585857c24 */ /* 0x000fe2000f8e02ff */
[----:B------:R-:W2:Y:S01]  /*1d830*/  LDCU UR21, c[0x0][0x3b0] ;  /* 0x00007600ff1577ac */ /* 0x000ea20008000800 */
[----:B-1----:R-:W-:Y:S01]  /*1d840*/  SEL R132, R13, R150, !P3 ;  /* 0x000000960d847207 */ /* 0x002fe20005800000 */
[----:B------:R-:W-:Y:S01]  /*1d850*/  IMAD R182, R182, UR67, RZ ;  /* 0x00000043b6b67c24 */ /* 0x000fe2000f8e02ff */
[----:B------:R-:W3:Y:S01]  /*1d860*/  LDL.LU R150, [R1+0x5dc] ;  /* 0x0005dc0001967983 */ /* 0x000ee20000300800 */
[----:B------:R-:W-:-:S02]  /*1d870*/  IMAD R183, R183, UR67, RZ ;  /* 0x00000043b7b77c24 */ /* 0x000fc4000f8e02ff */
[----:B------:R-:W-:Y:S02]  /*1d880*/  IMAD.MOV.U32 R140, RZ, RZ, R50 ;  /* 0x000000ffff8c7224 */ /* 0x000fe400078e0032 */
[----:B------:R-:W-:Y:S01]  /*1d890*/  IMAD.MOV.U32 R141, RZ, RZ, R49 ;  /* 0x000000ffff8d7224 */ /* 0x000fe200078e0031 */
[----:B------:R-:W-:Y:S01]  /*1d8a0*/  MOV R142, R48 ;  /* 0x00000030008e7202 */ /* 0x000fe20000000f00 */
[----:B------:R-:W-:Y:S01]  /*1d8b0*/  IMAD R132, R132, UR13, RZ ;  /* 0x0000000d84847c24 */ /* 0x000fe2000f8e02ff */
[----:B------:R1:W-:Y:S01]  /*1d8c0*/  STL [R1+0x7d0], R133 ;  /* 0x0007d08501007387 */ /* 0x0003e20000100800 */
[----:B----4-:R-:W-:Y:S01]  /*1d8d0*/  ISETP.GE.AND P1, PT, R152, RZ, PT ;  /* 0x000000ff9800720c */ /* 0x010fe20003f26270 */
[----:B------:R-:W-:Y:S01]  /*1d8e0*/  @!P2 IMAD.MOV R83, RZ, RZ, -R83 ;  /* 0x000000ffff53a224 */ /* 0x000fe200078e0a53 */
[----:B-1----:R-:W-:Y:S01]  /*1d8f0*/  SEL R133, R13, R155, !P3 ;  /* 0x0000009b0d857207 */ /* 0x002fe20005800000 */
[----:B------:R-:W-:Y:S01]  /*1d900*/  IMAD R184, R184, UR67, RZ ;  /* 0x00000043b8b87c24 */ /* 0x000fe2000f8e02ff */
[----:B------:R-:W4:Y:S01]  /*1d910*/  LDL.LU R155, [R1+0x5d8] ;  /* 0x0005d800019b7983 */ /* 0x000f220000300800 */
[----:B------:R-:W-:Y:S01]  /*1d920*/  IMAD R185, R185, UR67, RZ ;  /* 0x00000043b9b97c24 */ /* 0x000fe2000f8e02ff */
[----:B------:R-:W1:Y:S02]  /*1d930*/  LDCU UR13, c[0x0][0x3b0] ;  /* 0x00007600ff0d77ac */ /* 0x000e640008000800 */
[----:B------:R2:W-:Y:S01]  /*1d940*/  STL [R1+0x7c4], R132 ;  /* 0x0007c48401007387 */ /* 0x0005e20000100800 */
[----:B------:R-:W-:-:S02]  /*1d950*/  IMAD R186, R186, UR67, RZ ;  /* 0x00000043baba7c24 */ /* 0x000fc4000f8e02ff */
[----:B------:R-:W-:Y:S01]  /*1d960*/  IMAD.MOV.U32 R143, RZ, RZ, R47 ;  /* 0x000000ffff8f7224 */ /* 0x000fe200078e002f */
[----:B------:R-:W4:Y:S01]  /*1d970*/  LDL.LU R154, [R1+0x39c] ;  /* 0x00039c00019a7983 */ /* 0x000f220000300800 */
[----:B------:R-:W-:Y:S02]  /*1d980*/  IMAD R187, R187, UR67, RZ ;  /* 0x00000043bbbb7c24 */ /* 0x000fe4000f8e02ff */
[----:B------:R-:W-:Y:S02]  /*1d990*/  IMAD.MOV.U32 R144, RZ, RZ, R46 ;  /* 0x000000ffff907224 */ /* 0x000fe400078e002e */
[----:B------:R-:W-:Y:S01]  /*1d9a0*/  IMAD.MOV.U32 R145, RZ, RZ, R45 ;  /* 0x000000ffff917224 */ /* 0x000fe200078e002d */
[----:B--2---:R-:W-:Y:S01]  /*1d9b0*/  SEL R132, R13, R151, !P3 ;  /* 0x000000970d847207 */ /* 0x004fe20005800000 */
[----:B------:R-:W-:Y:S01]  /*1d9c0*/  IMAD R188, R188, UR67, RZ ;  /* 0x00000043bcbc7c24 */ /* 0x000fe2000f8e02ff */
[----:B------:R-:W2:Y:S01]  /*1d9d0*/  LDL.LU R151, [R1+0x5d0] ;  /* 0x0005d00001977983 */ /* 0x000ea20000300800 */
[----:B------:R-:W-:Y:S01]  /*1d9e0*/  IMAD R133, R133, UR12, RZ ;  /* 0x0000000c85857c24 */ /* 0x000fe2000f8e02ff */
[----:B------:R-:W1:Y:S01]  /*1d9f0*/  LDCU UR12, c[0x0][0x3b0] ;  /* 0x00007600ff0c77ac */ /* 0x000e620008000800 */
[----:B------:R-:W-:-:S03]  /*1da00*/  IMAD R132, R132, UR11, RZ ;  /* 0x0000000b84847c24 */ /* 0x000fc6000f8e02ff */
[----:B------:R3:W-:Y:S01]  /*1da10*/  STL [R1+0x7c0], R133 ;  /* 0x0007c08501007387 */ /* 0x0007e20000100800 */
[----:B------:R-:W-:Y:S01]  /*1da20*/  IMAD R189, R189, UR67, RZ ;  /* 0x00000043bdbd7c24 */ /* 0x000fe2000f8e02ff */
[----:B------:R-:W1:Y:S02]  /*1da30*/  LDCU UR11, c[0x0][0x3b0] ;  /* 0x00007600ff0b77ac */ /* 0x000e640008000800 */
[----:B------:R3:W-:Y:S01]  /*1da40*/  STL [R1+0x7b8], R132 ;  /* 0x0007b88401007387 */ /* 0x0007e20000100800 */
[----:B------:R-:W-:Y:S02]  /*1da50*/  IMAD R190, R190, UR67, RZ ;  /* 0x00000043bebe7c24 */ /* 0x000fe4000f8e02ff */
[----:B------:R-:W-:Y:S01]  /*1da60*/  IMAD.MOV.U32 R146, RZ, RZ, R44 ;  /* 0x000000ffff927224 */ /* 0x000fe200078e002c */
[----:B------:R-:W2:Y:S01]  /*1da70*/  LDL.LU R152, [R1+0x3a0] ;  /* 0x0003a00001987983 */ /* 0x000ea20000300800 */
[----:B------:R-:W-:Y:S01]  /*1da80*/  IMAD R191, R191, UR67, RZ ;  /* 0x00000043bfbf7c24 */ /* 0x000fe2000f8e02ff */
[----:B---3--:R-:W-:Y:S01]  /*1da90*/  SEL R133, R13, R157, !P3 ;  /* 0x0000009d0d857207 */ /* 0x008fe20005800000 */
[----:B------:R-:W-:-:S02]  /*1daa0*/  IMAD R192, R192, UR67, RZ ;  /* 0x00000043c0c07c24 */ /* 0x000fc4000f8e02ff */
[----:B------:R-:W-:Y:S01]  /*1dab0*/  IMAD.MOV.U32 R147, RZ, RZ, R43 ;  /* 0x000000ffff937224 */ /* 0x000fe200078e002b */
[----:B------:R-:W-:Y:S01]  /*1dac0*/  SEL R132, R13, R0, !P3 ;  /* 0x000000000d847207 */ /* 0x000fe20005800000 */
[----:B------:R-:W-:Y:S01]  /*1dad0*/  IMAD R193, R193, UR67, RZ ;  /* 0x00000043c1c17c24 */ /* 0x000fe2000f8e02ff */
[----:B------:R-:W3:Y:S01]  /*1dae0*/  LDL.LU R0, [R1+0x5cc] ;  /* 0x0005cc0001007983 */ /* 0x000ee20000300800 */
[----:B------:R-:W-:Y:S01]  /*1daf0*/  IMAD R133, R133, UR9, RZ ;  /* 0x0000000985857c24 */ /* 0x000fe2000f8e02ff */
[----:B------:R-:W1:Y:S01]  /*1db00*/  LDCU UR9, c[0x0][0x3b0] ;  /* 0x00007600ff0977ac */ /* 0x000e620008000800 */
[----:B------:R-:W-:-:S03]  /*1db10*/  IMAD R132, R132, UR8, RZ ;  /* 0x0000000884847c24 */ /* 0x000fc6000f8e02ff */
[----:B------:R1:W-:Y:S01]  /*1db20*/  STL [R1+0x7b0], R133 ;  /* 0x0007b08501007387 */ /* 0x0003e20000100800 */
[----:B------:R-:W-:Y:S01]  /*1db30*/  IMAD R194, R194, UR67, RZ ;  /* 0x00000043c2c27c24 */ /* 0x000fe2000f8e02ff */
[----:B------:R-:W1:Y:S02]  /*1db40*/  LDCU UR8, c[0x0][0x3b0] ;  /* 0x00007600ff0877ac */ /* 0x000e640008000800 */
[----:B------:R1:W-:Y:S01]  /*1db50*/  STL [R1+0x7a8], R132 ;  /* 0x0007a88401007387 */ /* 0x0003e20000100800 */
[----:B------:R-:W-:Y:S01]  /*1db60*/  IMAD R195, R195, UR67, RZ ;  /* 0x00000043c3c37c24 */ /* 0x000fe2000f8e02ff */
[----:B------:R-:W-:Y:S01]  /*1db70*/  MOV R148, R42 ;  /* 0x0000002a00947202 */ /* 0x000fe20000000f00 */
[----:B------:R-:W-:Y:S01]  /*1db80*/  IMAD R196, R196, UR67, RZ ;  /* 0x00000043c4c47c24 */ /* 0x000fe2000f8e02ff */
[----:B------:R-:W1:Y:S02]  /*1db90*/  LDCU UR23, c[0x0][0x3b0] ;  /* 0x00007600ff1777ac */ /* 0x000e640008000800 */
[----:B-1----:R-:W-:-:S02]  /*1dba0*/  SEL R133, R13, R156, !P3 ;  /* 0x0000009c0d857207 */ /* 0x002fc40005800000 */
[----:B------:R-:W3:Y:S01]  /*1dbb0*/  LDL.LU R156, [R1+0x5c8] ;  /* 0x0005c800019c7983 */ /* 0x000ee20000300800 */
[----:B------:R-:W-:-:S03]  /*1dbc0*/  ISETP.GE.AND P5, PT, R153, RZ, PT ;  /* 0x000000ff9900720c */ /* 0x000fc60003fa6270 */
[----:B------:R-:W3:Y:S01]  /*1dbd0*/  LDL.LU R153, [R1+0x398] ;  /* 0x0003980001997983 */ /* 0x000ee20000300800 */
[----:B------:R-:W-:Y:S01]  /*1dbe0*/  IMAD R133, R133, UR77, RZ ;  /* 0x0000004d85857c24 */ /* 0x000fe2000f8e02ff */
[----:B------:R-:W1:Y:S01]  /*1dbf0*/  LDCU UR77, c[0x0][0x3b0] ;  /* 0x00007600ff4d77ac */ /* 0x000e620008000800 */
[----:B------:R-:W-:Y:S02]  /*1dc00*/  SEL R132, R13, R150, !P3 ;  /* 0x000000960d847207 */ /* 0x000fe40005800000 */
[----:B------:R-:W3:Y:S03]  /*1dc10*/  LDL.LU R150, [R1+0x5c4] ;  /* 0x0005c40001967983 */ /* 0x000ee60000300800 */
[----:B------:R-:W-:Y:S01]  /*1dc20*/  IMAD R132, R132, UR76, RZ ;  /* 0x0000004c84847c24 */ /* 0x000fe2000f8e02ff */
[----:B------:R1:W-:Y:S01]  /*1dc30*/  STL [R1+0x7a0], R133 ;  /* 0x0007a08501007387 */ /* 0x0003e20000100800 */
[----:B----4-:R-:W-:-:S03]  /*1dc40*/  ISETP.GE.AND P0, PT, R154, RZ, PT ;  /* 0x000000ff9a00720c */ /* 0x010fc60003f06270 */
[----:B------:R4:W-:Y:S01]  /*1dc50*/  STL [R1+0x798], R132 ;  /* 0x0007988401007387 */ /* 0x0009e20000100800 */
[----:B--2---:R-:W-:-:S03]  /*1dc60*/  ISETP.GE.AND P4, PT, R152, RZ, PT ;  /* 0x000000ff9800720c */ /* 0x004fc60003f86270 */
[----:B------:R-:W2:Y:S01]  /*1dc70*/  LDL.LU R157, [R1+0x5c0] ;  /* 0x0005c000019d7983 */ /* 0x000ea20000300800 */
[----:B------:R-:W-:Y:S01]  /*1dc80*/  @!P1 IMAD.MOV R82, RZ, RZ, -R82 ;  /* 0x000000ffff529224 */ /* 0x000fe200078e0a52 */
[----:B------:R-:W2:Y:S02]  /*1dc90*/  LDCU UR76, c[0x0][0x3b0] ;  /* 0x00007600ff4c77ac */ /* 0x000ea40008000800 */
[----:B------:R-:W2:Y:S01]  /*1dca0*/  LDL.LU R154, [R1+0x388] ;  /* 0x00038800019a7983 */ /* 0x000ea20000300800 */
[C---:B-1----:R-:W-:Y:S02]  /*1dcb0*/  SEL R133, R13.reuse, R155, !P3 ;  /* 0x0000009b0d857207 */ /* 0x042fe40005800000 */
[----:B----4-:R-:W-:Y:S02]  /*1dcc0*/  SEL R132, R13, R151, !P3 ;  /* 0x000000970d847207 */ /* 0x010fe40005800000 */
[----:B------:R-:W4:Y:S01]  /*1dcd0*/  LDL.LU R151, [R1+0x5b4] ;  /* 0x0005b40001977983 */ /* 0x000f220000300800 */
[----:B------:R-:W-:Y:S01]  /*1dce0*/  IMAD R133, R133, UR75, RZ ;  /* 0x0000004b85857c24 */ /* 0x000fe2000f8e02ff */
[----:B------:R-:W1:Y:S01]  /*1dcf0*/  LDCU UR75, c[0x0][0x3b0] ;  /* 0x00007600ff4b77ac */ /* 0x000e620008000800 */
[----:B------:R-:W-:-:S03]  /*1dd00*/  IMAD R132, R132, UR6, RZ ;  /* 0x0000000684847c24 */ /* 0x000fc6000f8e02ff */
[----:B------:R-:W-:Y:S01]  /*1dd10*/  STL [R1+0x790], R133 ;  /* 0x0007908501007387 */ /* 0x000fe20000100800 */
[----:B---3--:R-:W-:-:S03]  /*1dd20*/  ISETP.GE.AND P2, PT, R153, RZ, PT ;  /* 0x000000ff9900720c */ /* 0x008fc60003f46270 */
[----:B------:R3:W-:Y:S01]  /*1dd30*/  STL [R1+0x784], R132 ;  /* 0x0007848401007387 */ /* 0x0007e20000100800 */
[----:B------:R-:W-:Y:S01]  /*1dd40*/  @!P5 IMAD.MOV R81, RZ, RZ, -R81 ;  /* 0x000000ffff51d224 */ /* 0x000fe200078e0a51 */
[----:B------:R-:W1:Y:S02]  /*1dd50*/  LDCU UR6, c[0x0][0x3b0] ;  /* 0x00007600ff0677ac */ /* 0x000e640008000800 */
[----:B------:R-:W4:Y:S04]  /*1dd60*/  LDL.LU R155, [R1+0x5b8] ;  /* 0x0005b800019b7983 */ /* 0x000f280000300800 */
[----:B------:R-:W4:Y:S01]  /*1dd70*/  LDL.LU R152, [R1+0x38c] ;  /* 0x00038c0001987983 */ /* 0x000f220000300800 */
[----:B---3--:R-:W-:-:S03]  /*1dd80*/  SEL R132, R13, R0, !P3 ;  /* 0x000000000d847207 */ /* 0x008fc60005800000 */
[----:B------:R-:W3:Y:S02]  /*1dd90*/  LDL.LU R0, [R1+0x5b0] ;  /* 0x0005b00001007983 */ /* 0x000ee40000300800 */
[----:B------:R-:W-:Y:S02]  /*1dda0*/  IMAD R132, R132, UR73, RZ ;  /* 0x0000004984847c24 */ /* 0x000fe4000f8e02ff */
[----:B------:R1:W-:Y:S01]  /*1ddb0*/  STL [R1+0x780], R3 ;  /* 0x0007800301007387 */ /* 0x0003e20000100800 */
[----:B--2---:R-:W-:-:S03]  /*1ddc0*/  ISETP.GE.AND P1, PT, R154, RZ, PT ;  /* 0x000000ff9a00720c */ /* 0x004fc60003f26270 */
[----:B------:R2:W-:Y:S01]  /*1ddd0*/  STL [R1+0x778], R132 ;  /* 0x0007788401007387 */ /* 0x0005e20000100800 */
[----:B-1----:R-:W-:Y:S01]  /*1dde0*/  SEL R3, R13, R156, !P3 ;  /* 0x0000009c0d037207 */ /* 0x002fe20005800000 */
[----:B------:R-:W-:Y:S01]  /*1ddf0*/  IMAD R197, R197, UR67, RZ ;  /* 0x00000043c5c57c24 */ /* 0x000fe2000f8e02ff */
[----:B------:R-:W1:Y:S01]  /*1de00*/  LDCU UR73, c[0x0][0x3b0] ;  /* 0x00007600ff4977ac */ /* 0x000e620008000800 */
        /* <DEDUP_REMOVED lines=8> */
[----:B------:R-:W-:Y:S01]  /*1de90*/  IMAD R198, R198, UR67, RZ ;  /* 0x00000043c6c67c24 */ /* 0x000fe2000f8e02ff */
[----:B------:R-:W2:Y:S02]  /*1dea0*/  LDCU UR71, c[0x0][0x3b0] ;  /* 0x00007600ff4777ac */ /* 0x000ea40008000800 */
[----:B------:R4:W-:Y:S01]  /*1deb0*/  STL [R1+0x768], R132 ;  /* 0x0007688401007387 */ /* 0x0009e20000100800 */
[----:B-1----:R-:W-:-:S03]  /*1dec0*/  SEL R3, R13, R157, !P3 ;  /* 0x0000009d0d037207 */ /* 0x002fc60005800000 */
        /* <DEDUP_REMOVED lines=40> */
[----:B------:R-:W-:Y:S01]  /*1e150*/  IMAD R229, R229, UR67, RZ ;  /* 0x00000043e5e57c24 */ /* 0x000fe2000f8e02ff */
[----:B------:R-:W1:Y:S02]  /*1e160*/  LDCU UR67, c[0x0][0x3b0] ;  /* 0x00007600ff4377ac */ /* 0x000e640008000800 */
[----:B-1----:R-:W-:Y:S02]  /*1e170*/  SEL R3, R13, R155, !P3 ;  /* 0x0000009b0d037207 */ /* 0x002fe40005800000 */
[----:B------:R-:W4:Y:S01]  /*1e180*/  LDL.LU R155, [R1+0x5a8] ;  /* 0x0005a800019b7983 */ /* 0x000f220000300800 */
[----:B------:R-:W-:-:S03]  /*1e190*/  ISETP.GE.AND P5, PT, R152, RZ, PT ;  /* 0x000000ff9800720c */ /* 0x000fc60003fa6270 */
[----:B------:R-:W4:Y:S01]  /*1e1a0*/  LDL.LU R152, [R1+0x36c] ;  /* 0x00036c0001987983 */ /* 0x000f220000300800 */
[----:B---3--:R-:W-:-:S03]  /*1e1b0*/  SEL R132, R13, R0, !P3 ;  /* 0x000000000d847207 */ /* 0x008fc60005800000 */
[----:B------:R-:W3:Y:S01]  /*1e1c0*/  LDL.LU R0, [R1+0x5a4] ;  /* 0x0005a40001007983 */ /* 0x000ee20000300800 */
[----:B------:R-:W-:Y:S01]  /*1e1d0*/  IMAD R3, R3, UR68, RZ ;  /* 0x0000004403037c24 */ /* 0x000fe2000f8e02ff */
[----:B------:R-:W1:Y:S01]  /*1e1e0*/  LDCU UR68, c[0x0][0x3b0] ;  /* 0x00007600ff4477ac */ /* 0x000e620008000800 */
[----:B------:R-:W-:Y:S02]  /*1e1f0*/  IMAD R132, R132, UR18, RZ ;  /* 0x0000001284847c24 */ /* 0x000fe4000f8e02ff */
[----:B------:R-:W-:Y:S01]  /*1e200*/  @!P0 IMAD.MOV R80, RZ, RZ, -R80 ;  /* 0x000000ffff508224 */ /* 0x000fe200078e0a50 */
[----:B------:R1:W-:Y:S01]  /*1e210*/  STL [R1+0x738], R3 ;  /* 0x0007380301007387 */ /* 0x0003e20000100800 */
[----:B------:R-:W-:Y:S01]  /*1e220*/  @!P4 IMAD.MOV R79, RZ, RZ, -R79 ;  /* 0x000000ffff4fc224 */ /* 0x000fe200078e0a4f */
[----:B------:R-:W1:Y:S02]  /*1e230*/  LDCU UR18, c[0x0][0x3b0] ;  /* 0x00007600ff1277ac */ /* 0x000e640008000800 */
[----:B------:R2:W-:Y:S01]  /*1e240*/  STL [R1+0x730], R132 ;  /* 0x0007308401007387 */ /* 0x0005e20000100800 */
[----:B-1----:R-:W-:-:S03]  /*1e250*/  SEL R3, R13, R156, !P3 ;  /* 0x0000009c0d037207 */ /* 0x002fc60005800000 */
[----:B------:R-:W3:Y:S01]  /*1e260*/  LDL.LU R156, [R1+0x590] ;  /* 0x00059000019c7983 */ /* 0x000ee20000300800 */
[----:B------:R-:W-:-:S03]  /*1e270*/  ISETP.GE.AND P0, PT, R153, RZ, PT ;  /* 0x000000ff9900720c */ /* 0x000fc60003f06270 */
        /* <DEDUP_REMOVED lines=16> */
[----:B------:R-:W-:Y:S02]  /*1e380*/  IMAD R3, R3, UR66, RZ ;  /* 0x0000004203037c24 */ /* 0x000fe4000f8e02ff */
[----:B------:R-:W-:Y:S02]  /*1e390*/  @!P1 IMAD.MOV R77, RZ, RZ, -R77 ;  /* 0x000000ffff4d9224 */ /* 0x000fe400078e0a4d */
[----:B------:R-:W-:Y:S02]  /*1e3a0*/  @!P5 IMAD.MOV R76, RZ, RZ, -R76 ;  /* 0x000000ffff4cd224 */ /* 0x000fe400078e0a4c */
[----:B------:R-:W-:Y:S01]  /*1e3b0*/  IMAD R132, R132, UR65, RZ ;  /* 0x0000004184847c24 */ /* 0x000fe2000f8e02ff */
[----:B------:R1:W-:Y:S01]  /*1e3c0*/  STL [R1+0x718], R3 ;  /* 0x0007180301007387 */ /* 0x0003e20000100800 */
[----:B------:R-:W-:Y:S01]  /*1e3d0*/  @!P0 IMAD.MOV R75, RZ, RZ, -R75 ;  /* 0x000000ffff4b8224 */ /* 0x000fe200078e0a4b */
[----:B------:R-:W-:Y:S01]  /*1e3e0*/  @!P4 IADD3 R74, PT, PT, -R74, RZ, RZ ;  /* 0x000000ff4a4ac210 */ /* 0x000fe20007ffe1ff */
[----:B------:R-:W-:Y:S01]  /*1e3f0*/  IMAD.MOV.U32 R134, RZ, RZ, R57 ;  /* 0x000000ffff867224 */ /* 0x000fe200078e0039 */
[----:B------:R3:W-:Y:S01]  /*1e400*/  STL [R1+0x758], R132 ;  /* 0x0007588401007387 */ /* 0x0007e20000100800 */
[----:B------:R-:W1:Y:S01]  /*1e410*/  LDCU UR66, c[0x0][0x3b0] ;  /* 0x00007600ff4277ac */ /* 0x000e620008000800 */
[----:B------:R-:W1:Y:S02]  /*1e420*/  LDCU UR65, c[0x0][0x3b0] ;  /* 0x00007600ff4177ac */ /* 0x000e640008000800 */
[----:B-1----:R-:W-:-:S02]  /*1e430*/  SEL R3, R13, R155, !P3 ;  /* 0x0000009b0d037207 */ /* 0x002fc40005800000 */
[----:B------:R-:W4:Y:S01]  /*1e440*/  LDL.LU R155, [R1+0x580] ;  /* 0x00058000019b7983 */ /* 0x000f220000300800 */
[----:B------:R-:W-:-:S03]  /*1e450*/  ISETP.GE.AND P2, PT, R152, RZ, PT ;  /* 0x000000ff9800720c */ /* 0x000fc60003f46270 */
[----:B------:R-:W4:Y:S01]  /*1e460*/  LDL.LU R152, [R1+0x358] ;  /* 0x0003580001987983 */ /* 0x000f220000300800 */
[----:B---3--:R-:W-:-:S03]  /*1e470*/  SEL R132, R13, R0, !P3 ;  /* 0x000000000d847207 */ /* 0x008fc60005800000 */
[----:B------:R-:W3:Y:S01]  /*1e480*/  LDL.LU R0, [R1+0x57c] ;  /* 0x00057c0001007983 */ /* 0x000ee20000300800 */
[----:B------:R-:W-:Y:S01]  /*1e490*/  IMAD R3, R3, UR64, RZ ;  /* 0x0000004003037c24 */ /* 0x000fe2000f8e02ff */
[----:B------:R-:W1:Y:S01]  /*1e4a0*/  LDCU UR64, c[0x0][0x3b0] ;  /* 0x00007600ff4077ac */ /* 0x000e620008000800 */
[----:B------:R-:W-:-:S03]  /*1e4b0*/  IMAD R132, R132, UR63, RZ ;  /* 0x0000003f84847c24 */ /* 0x000fc6000f8e02ff */
        /* <DEDUP_REMOVED lines=9> */
[----:B------:R-:W2:Y:S04]  /*1e550*/  LDL.LU R153, [R1+0x35c] ;  /* 0x00035c0001997983 */ /* 0x000ea80000300800 */
[----:B------:R-:W3:Y:S01]  /*1e560*/  LDL.LU R150, [R1+0x56c] ;  /* 0x00056c0001967983 */ /* 0x000ee20000300800 */
[----:B------:R-:W-:Y:S01]  /*1e570*/  IMAD R132, R132, UR61, RZ ;  /* 0x0000003d84847c24 */ /* 0x000fe2000f8e02ff */
[----:B------:R-:W1:Y:S01]  /*1e580*/  LDCU UR61, c[0x0][0x3b0] ;  /* 0x00007600ff3d77ac */ /* 0x000e620008000800 */
[----:B------:R-:W-:Y:S01]  /*1e590*/  IMAD R237, R3, UR62, RZ ;  /* 0x0000003e03ed7c24 */ /* 0x000fe2000f8e02ff */
[----:B------:R-:W-:-:S02]  /*1e5a0*/  SEL R3, R13, R157, !P3 ;  /* 0x0000009d0d037207 */ /* 0x000fc40005800000 */
[----:B------:R1:W-:Y:S01]  /*1e5b0*/  STL [R1+0x72c], R132 ;  /* 0x00072c8401007387 */ /* 0x0003e20000100800 */
[----:B----4-:R-:W-:-:S03]  /*1e5c0*/  ISETP.GE.AND P0, PT, R152, RZ, PT ;  /* 0x000000ff9800720c */ /* 0x010fc60003f06270 */
[----:B------:R-:W4:Y:S01]  /*1e5d0*/  LDL.LU R157, [R1+0x574] ;  /* 0x00057400019d7983 */ /* 0x000f220000300800 */
[----:B------:R-:W-:Y:S01]  /*1e5e0*/  @!P1 IMAD.MOV R72, RZ, RZ, -R72 ;  /* 0x000000ffff489224 */ /* 0x000fe200078e0a48 */
[----:B------:R-:W2:Y:S02]  /*1e5f0*/  LDCU UR62, c[0x0][0x3b0] ;  /* 0x00007600ff3e77ac */ /* 0x000ea40008000800 */
[----:B------:R-:W4:Y:S01]  /*1e600*/  LDL.LU R154, [R1+0x360] ;  /* 0x00036000019a7983 */ /* 0x000f220000300800 */
[----:B-1----:R-:W-:-:S03]  /*1e610*/  SEL R132, R13, R151, !P3 ;  /* 0x000000970d847207 */ /* 0x002fc60005800000 */
        /* <DEDUP_REMOVED lines=10> */
[----:B------:R-:W2:Y:S04]  /*1e6c0*/  LDL.LU R155, [R1+0x568] ;  /* 0x00056800019b7983 */ /* 0x000ea80000300800 */
[----:B------:R-:W2:Y:S01]  /*1e6d0*/  LDL.LU R152, [R1+0x364] ;  /* 0x0003640001987983 */ /* 0x000ea20000300800 */
[----:B---3--:R-:W-:-:S03]  /*1e6e0*/  SEL R132, R13, R0, !P3 ;  /* 0x000000000d847207 */ /* 0x008fc60005800000 */
[----:B------:R-:W3:Y:S01]  /*1e6f0*/  LDL.LU R0, [R1+0x55c] ;  /* 0x00055c0001007983 */ /* 0x000ee20000300800 */
[----:B------:R-:W-:Y:S01]  /*1e700*/  IMAD R3, R3, UR58, RZ ;  /* 0x0000003a03037c24 */ /* 0x000fe2000f8e02ff */
[----:B------:R-:W1:Y:S01]  /*1e710*/  LDCU UR58, c[0x0][0x3b0] ;  /* 0x00007600ff3a77ac */ /* 0x000e620008000800 */
[----:B------:R-:W-:-:S03]  /*1e720*/  IMAD R132, R132, UR57, RZ ;  /* 0x0000003984847c24 */ /* 0x000fc6000f8e02ff */
        /* <DEDUP_REMOVED lines=48> */
[----:B------:R-:W4:Y:S02]  /*1ea30*/  LDL.LU R150, [R1+0x538] ;  /* 0x0005380001967983 */ /* 0x000f240000300800 */
[----:B------:R-:W-:Y:S01]  /*1ea40*/  IMAD R132, R132, UR49, RZ ;  /* 0x0000003184847c24 */ /* 0x000fe2000f8e02ff */
[----:B------:R-:W1:Y:S01]  /*1ea50*/  LDCU UR49, c[0x0][0x3b0] ;  /* 0x00007600ff3177ac */ /* 0x000e620008000800 */
[----:B------:R-:W-:Y:S01]  /*1ea60*/  IMAD R235, R3, UR50, RZ ;  /* 0x0000003203eb7c24 */ /* 0x000fe2000f8e02ff */
[----:B------:R-:W-:Y:S02]  /*1ea70*/  SEL R3, R13, R157, !P3 ;  /* 0x0000009d0d037207 */ /* 0x000fe40005800000 */
[----:B------:R1:W-:Y:S01]  /*1ea80*/  STL [R1+0x74c], R132 ;  /* 0x00074c8401007387 */ /* 0x0003e20000100800 */
[----:B--2---:R-:W-:-:S03]  /*1ea90*/  ISETP.GE.AND P4, PT, R152, RZ, PT ;  /* 0x000000ff9800720c */ /* 0x004fc60003f86270 */
[----:B------:R-:W2:Y:S01]  /*1eaa0*/  LDL.LU R157, [R1+0x544] ;  /* 0x00054400019d7983 */ /* 0x000ea20000300800 */
[----:B------:R-:W-:Y:S01]  /*1eab0*/  @!P5 IMAD.MOV R66, RZ, RZ, -R66 ;  /* 0x000000ffff42d224 */ /* 0x000fe200078e0a42 */
[----:B------:R-:W2:Y:S02]  /*1eac0*/  LDCU UR50, c[0x0][0x3b0] ;  /* 0x00007600ff3277ac */ /* 0x000ea40008000800 */
[----:B------:R-:W2:Y:S01]  /*1ead0*/  LDL.LU R154, [R1+0x248] ;  /* 0x00024800019a7983 */ /* 0x000ea20000300800 */
[----:B-1----:R-:W-:-:S03]  /*1eae0*/  SEL R132, R13, R151, !P3 ;  /* 0x000000970d847207 */ /* 0x002fc60005800000 */
[----:B------:R-:W4:Y:S01]  /*1eaf0*/  LDL.LU R151, [R1+0x510] ;  /* 0x0005100001977983 */ /* 0x000f220000300800 */
[----:B------:R-:W-:Y:S01]  /*1eb00*/  IMAD R3, R3, UR48, RZ ;  /* 0x0000003003037c24 */ /* 0x000fe2000f8e02ff */
[----:B------:R-:W1:Y:S04]  /*1eb10*/  LDCU UR48, c[0x0][0x3b0] ;  /* 0x00007600ff3077ac */ /* 0x000e680008000800 */
[----:B------:R1:W-:Y:S02]  /*1eb20*/  STL [R1+0x788], R3 ;  /* 0x0007880301007387 */ /* 0x0003e40000100800 */
[C---:B-1----:R-:W-:Y:S02]  /*1eb30*/  SEL R3, R13.reuse, R155, !P3 ;  /* 0x0000009b0d037207 */ /* 0x042fe40005800000 */
[----:B------:R-:W4:Y:S01]  /*1eb40*/  LDL.LU R155, [R1+0x534] ;  /* 0x00053400019b7983 */ /* 0x000f220000300800 */
[----:B------:R-:W-:Y:S01]  /*1eb50*/  IMAD R241, R132, UR47, RZ ;  /* 0x0000002f84f17c24 */ /* 0x000fe2000f8e02ff */
[----:B---3--:R-:W-:Y:S01]  /*1eb60*/  SEL R132, R13, R0, !P3 ;  /* 0x000000000d847207 */ /* 0x008fe20005800000 */
[----:B------:R-:W-:Y:S01]  /*1eb70*/  IMAD R171, R3, UR46, RZ ;  /* 0x0000002e03ab7c24 */ /* 0x000fe2000f8e02ff */
[----:B------:R-:W3:Y:S01]  /*1eb80*/  LDL.LU R152, [R1+0x244] ;  /* 0x0002440001987983 */ /* 0x000ee20000300800 */
[----:B------:R-:W-:-:S03]  /*1eb90*/  ISETP.GE.AND P2, PT, R153, RZ, PT ;  /* 0x000000ff9900720c */ /* 0x000fc60003f46270 */
[----:B------:R-:W3:Y:S01]  /*1eba0*/  LDL.LU R0, [R1+0x514] ;  /* 0x0005140001007983 */ /* 0x000ee20000300800 */
[----:B------:R-:W-:Y:S01]  /*1ebb0*/  IMAD R132, R132, UR45, RZ ;  /* 0x0000002d84847c24 */ /* 0x000fe2000f8e02ff */
[----:B------:R-:W-:Y:S01]  /*1ebc0*/  SEL R3, R13, R156, !P3 ;  /* 0x0000009c0d037207 */ /* 0x000fe20005800000 */
[----:B------:R-:W-:Y:S01]  /*1ebd0*/  @!P0 IMAD.MOV R65, RZ, RZ, -R65 ;  /* 0x000000ffff418224 */ /* 0x000fe200078e0a41 */
[----:B------:R-:W1:Y:S02]  /*1ebe0*/  LDCU UR46, c[0x0][0x3b0] ;  /* 0x00007600ff2e77ac */ /* 0x000e640008000800 */
[----:B------:R4:W-:Y:S01]  /*1ebf0*/  STL [R1+0x7ac], R132 ;  /* 0x0007ac8401007387 */ /* 0x0009e20000100800 */
[----:B------:R-:W-:Y:S01]  /*1ec00*/  @!P4 IMAD.MOV R64, RZ, RZ, -R64 ;  /* 0x000000ffff40c224 */ /* 0x000fe200078e0a40 */
[----:B------:R-:W1:Y:S02]  /*1ec10*/  LDCU UR47, c[0x0][0x3b0] ;  /* 0x00007600ff2f77ac */ /* 0x000e640008000800 */
[----:B------:R-:W3:Y:S01]  /*1ec20*/  LDL.LU R156, [R1+0x51c] ;  /* 0x00051c00019c7983 */ /* 0x000ee20000300800 */
[----:B--2---:R-:W-:-:S03]  /*1ec30*/  ISETP.GE.AND P1, PT, R154, RZ, PT ;  /* 0x000000ff9a00720c */ /* 0x004fc60003f26270 */
[----:B------:R-:W2:Y:S01]  /*1ec40*/  LDL.LU R153, [R1+0x240] ;  /* 0x0002400001997983 */ /* 0x000ea20000300800 */
[----:B----4-:R-:W-:Y:S02]  /*1ec50*/  SEL R132, R13, R150, !P3 ;  /* 0x000000960d847207 */ /* 0x010fe40005800000 */
[----:B---3--:R-:W-:Y:S01]  /*1ec60*/  ISETP.GE.AND P5, PT, R152, RZ, PT ;  /* 0x000000ff9800720c */ /* 0x008fe20003fa6270 */
[----:B------:R-:W3:Y:S02]  /*1ec70*/  LDL.LU R150, [R1+0x518] ;  /* 0x0005180001967983 */ /* 0x000ee40000300800 */
[----:B------:R-:W-:Y:S01]  /*1ec80*/  IMAD R132, R132, UR43, RZ ;  /* 0x0000002b84847c24 */ /* 0x000fe2000f8e02ff */
[----:B------:R-:W4:Y:S01]  /*1ec90*/  LDCU UR45, c[0x0][0x3b0] ;  /* 0x00007600ff2d77ac */ /* 0x000f220008000800 */
[----:B------:R-:W-:Y:S01]  /*1eca0*/  IMAD R164, R3, UR44, RZ ;  /* 0x0000002c03a47c24 */ /* 0x000fe2000f8e02ff */
[C---:B------:R-:W-:Y:S02]  /*1ecb0*/  SEL R3, R13.reuse, R157, !P3 ;  /* 0x0000009d0d037207 */ /* 0x040fe40005800000 */
[----:B------:R1:W-:Y:S01]  /*1ecc0*/  STL [R1+0x79c], R132 ;  /* 0x00079c8401007387 */ /* 0x0003e20000100800 */
[----:B------:R-:W-:Y:S01]  /*1ecd0*/  @!P2 IMAD.MOV R63, RZ, RZ, -R63 ;  /* 0x000000ffff3fa224 */ /* 0x000fe200078e0a3f */
[----:B------:R-:W-:Y:S01]  /*1ece0*/  @!P1 IADD3 R62, PT, PT, -R62, RZ, RZ ;  /* 0x000000ff3e3e9210 */ /* 0x000fe20007ffe1ff */
[----:B------:R-:W-:Y:S01]  /*1ecf0*/  IMAD.MOV.U32 R149, RZ, RZ, R41 ;  /* 0x000000ffff957224 */ /* 0x000fe200078e0029 */
[----:B------:R-:W4:Y:S01]  /*1ed00*/  LDL.LU R157, [R1+0x530] ;  /* 0x00053000019d7983 */ /* 0x000f220000300800 */
[----:B------:R-:W2:Y:S03]  /*1ed10*/  LDCU UR44, c[0x0][0x3b0] ;  /* 0x00007600ff2c77ac */ /* 0x000ea60008000800 */
[----:B------:R-:W4:Y:S01]  /*1ed20*/  LDL.LU R154, [R1+0x23c] ;  /* 0x00023c00019a7983 */ /* 0x000f220000300800 */
[----:B------:R-:W2:Y:S01]  /*1ed30*/  LDCU UR43, c[0x0][0x3b0] ;  /* 0x00007600ff2b77ac */ /* 0x000ea20008000800 */
[----:B-1----:R-:W-:-:S02]  /*1ed40*/  SEL R132, R13, R151, !P3 ;  /* 0x000000970d847207 */ /* 0x002fc40005800000 */
[----:B------:R-:W4:Y:S01]  /*1ed50*/  LDL.LU R151, [R1+0x52c] ;  /* 0x00052c0001977983 */ /* 0x000f220000300800 */
[----:B------:R-:W-:Y:S01]  /*1ed60*/  IMAD R236, R3, UR42, RZ ;  /* 0x0000002a03ec7c24 */ /* 0x000fe2000f8e02ff */
[----:B------:R-:W-:Y:S01]  /*1ed70*/  SEL R3, R13, R155, !P3 ;  /* 0x0000009b0d037207 */ /* 0x000fe20005800000 */
[----:B------:R-:W-:Y:S01]  /*1ed80*/  IMAD R231, R132, UR41, RZ ;  /* 0x0000002984e77c24 */ /* 0x000fe2000f8e02ff */
[----:B------:R-:W4:Y:S01]  /*1ed90*/  LDL.LU R155, [R1+0x524] ;  /* 0x00052400019b7983 */ /* 0x000f220000300800 */
[----:B------:R-:W1:Y:S03]  /*1eda0*/  LDCU UR42, c[0x0][0x3b0] ;  /* 0x00007600ff2a77ac */ /* 0x000e660008000800 */
[----:B------:R-:W4:Y:S01]  /*1edb0*/  LDL.LU R152, [R1+0x21c] ;  /* 0x00021c0001987983 */ /* 0x000f220000300800 */
[----:B------:R-:W-:Y:S01]  /*1edc0*/  IMAD R3, R3, UR40, RZ ;  /* 0x0000002803037c24 */ /* 0x000fe2000f8e02ff */
[----:B------:R-:W1:Y:S01]  /*1edd0*/  LDCU UR41, c[0x0][0x3b0] ;  /* 0x00007600ff2977ac */ /* 0x000e620008000800 */
[----:B------:R-:W1:Y:S01]  /*1ede0*/  LDCU UR40, c[0x0][0x3b0] ;  /* 0x00007600ff2877ac */ /* 0x000e620008000800 */
[----:B------:R-:W-:-:S02]  /*1edf0*/  SEL R132, R13, R0, !P3 ;  /* 0x000000000d847207 */ /* 0x000fc40005800000 */
[----:B------:R-:W4:Y:S03]  /*1ee00*/  LDL.LU R0, [R1+0x528] ;  /* 0x0005280001007983 */ /* 0x000f260000300800 */
[----:B------:R-:W-:Y:S01]  /*1ee10*/  IMAD R132, R132, UR39, RZ ;  /* 0x0000002784847c24 */ /* 0x000fe2000f8e02ff */
[----:B------:R1:W-:Y:S01]  /*1ee20*/  STL [R1+0x7c8], R3 ;  /* 0x0007c80301007387 */ /* 0x0003e20000100800 */
[----:B------:R-:W2:Y:S03]  /*1ee30*/  LDCU UR39, c[0x0][0x3b0] ;  /* 0x00007600ff2777ac */ /* 0x000ea60008000800 */
[----:B------:R3:W-:Y:S01]  /*1ee40*/  STL [R1+0x7fc], R132 ;  /* 0x0007fc8401007387 */ /* 0x0007e20000100800 */
[----:B-1----:R-:W-:-:S03]  /*1ee50*/  SEL R3, R13, R156, !P3 ;  /* 0x0000009c0d037207 */ /* 0x002fc60005800000 */
[----:B------:R-:W4:Y:S02]  /*1ee60*/  LDL.LU R156, [R1+0x520] ;  /* 0x00052000019c7983 */ /* 0x000f240000300800 */
[----:B------:R-:W-:Y:S01]  /*1ee70*/  IMAD R3, R3, UR38, RZ ;  /* 0x0000002603037c24 */ /* 0x000fe2000f8e02ff */
[----:B------:R-:W1:Y:S01]  /*1ee80*/  LDCU UR38, c[0x0][0x3b0] ;  /* 0x00007600ff2677ac */ /* 0x000e620008000800 */
[----:B--2---:R-:W-:Y:S02]  /*1ee90*/  ISETP.GE.AND P0, PT, R153, RZ, PT ;  /* 0x000000ff9900720c */ /* 0x004fe40003f06270 */
[----:B------:R-:W2:Y:S01]  /*1eea0*/  LDL.LU R153, [R1+0x218] ;  /* 0x0002180001997983 */ /* 0x000ea20000300800 */
[----:B---3--:R-:W-:-:S03]  /*1eeb0*/  SEL R132, R13, R150, !P3 ;  /* 0x000000960d847207 */ /* 0x008fc60005800000 */
[----:B------:R-:W3:Y:S02]  /*1eec0*/  LDL.LU R150, [R1+0x508] ;  /* 0x0005080001967983 */ /* 0x000ee40000300800 */
[----:B------:R-:W-:Y:S02]  /*1eed0*/  IMAD R132, R132, UR37, RZ ;  /* 0x0000002584847c24 */ /* 0x000fe4000f8e02ff */
[----:B------:R1:W-:Y:S01]  /*1eee0*/  STL [R1+0x7f4], R3 ;  /* 0x0007f40301007387 */ /* 0x0003e20000100800 */
[----:B----4-:R-:W-:-:S03]  /*1eef0*/  ISETP.GE.AND P4, PT, R154, RZ, PT ;  /* 0x000000ff9a00720c */ /* 0x010fc60003f86270 */
[----:B------:R4:W-:Y:S01]  /*1ef00*/  STL [R1+0x7ec], R132 ;  /* 0x0007ec8401007387 */ /* 0x0009e20000100800 */
[C---:B-1----:R-:W-:Y:S02]  /*1ef10*/  SEL R3, R13.reuse, R157, !P3 ;  /* 0x0000009d0d037207 */ /* 0x042fe40005800000 */
[----:B------:R-:W-:Y:S01]  /*1ef20*/  ISETP.GE.AND P2, PT, R152, RZ, PT ;  /* 0x000000ff9800720c */ /* 0x000fe20003f46270 */
[----:B------:R-:W3:Y:S01]  /*1ef30*/  LDL.LU R157, [R1+0x50c] ;  /* 0x00050c00019d7983 */ /* 0x000ee20000300800 */
[----:B------:R-:W-:Y:S01]  /*1ef40*/  @!P0 IMAD.MOV R60, RZ, RZ, -R60 ;  /* 0x000000ffff3c8224 */ /* 0x000fe200078e0a3c */
[----:B------:R-:W1:Y:S02]  /*1ef50*/  LDCU UR37, c[0x0][0x3b0] ;  /* 0x00007600ff2577ac */ /* 0x000e640008000800 */
        /* <DEDUP_REMOVED lines=9> */
[C---:B-1----:R-:W-:Y:S02]  /*1eff0*/  SEL R3, R13.reuse, R155, !P3 ;  /* 0x0000009b0d037207 */ /* 0x042fe40005800000 */
[C---:B---3--:R-:W-:Y:S01]  /*1f000*/  SEL R133, R13.reuse, R150, !P3 ;  /* 0x000000960d857207 */ /* 0x048fe20005800000 */
[----:B------:R-:W3:Y:S01]  /*1f010*/  LDL.LU R155, [R1+0x504] ;  /* 0x00050400019b7983 */ /* 0x000ee20000300800 */
[----:B--2---:R-:W-:Y:S01]  /*1f020*/  SEL R132, R13, R0, !P3 ;  /* 0x000000000d847207 */ /* 0x004fe20005800000 */
[----:B------:R-:W-:Y:S01]  /*1f030*/  @!P2 IMAD.MOV R58, RZ, RZ, -R58 ;  /* 0x000000ffff3aa224 */ /* 0x000fe200078e0a3a */
[----:B------:R-:W1:Y:S01]  /*1f040*/  LDCU UR35, c[0x0][0x3b0] ;  /* 0x00007600ff2377ac */ /* 0x000e620008000800 */
[----:B------:R-:W2:Y:S01]  /*1f050*/  LDL.LU R152, [R1+0x204] ;  /* 0x0002040001987983 */ /* 0x000ea20000300800 */
[----:B------:R-:W-:Y:S02]  /*1f060*/  IMAD R3, R3, UR34, RZ ;  /* 0x0000002203037c24 */ /* 0x000fe4000f8e02ff */
[----:B------:R-:W-:Y:S01]  /*1f070*/  IMAD R132, R132, UR33, RZ ;  /* 0x0000002184847c24 */ /* 0x000fe2000f8e02ff */
[----:B------:R-:W2:Y:S01]  /*1f080*/  LDL.LU R0, [R1+0x500] ;  /* 0x0005000001007983 */ /* 0x000ea20000300800 */
[----:B------:R-:W-:Y:S01]  /*1f090*/  @!P1 IMAD.MOV R134, RZ, RZ, -R134 ;  /* 0x000000ffff869224 */ /* 0x000fe200078e0a86 */
[----:B------:R-:W1:Y:S02]  /*1f0a0*/  LDCU UR34, c[0x0][0x3b0] ;  /* 0x00007600ff2277ac */ /* 0x000e640008000800 */
[----:B------:R1:W-:Y:S01]  /*1f0b0*/  STL [R1+0x7d4], R3 ;  /* 0x0007d40301007387 */ /* 0x0003e20000100800 */
[----:B------:R-:W2:Y:S03]  /*1f0c0*/  LDCU UR33, c[0x0][0x3b0] ;  /* 0x00007600ff2177ac */ /* 0x000ea60008000800 */
[----:B------:R1:W-:Y:S02]  /*1f0d0*/  STL [R1+0x7cc], R132 ;  /* 0x0007cc8401007387 */ /* 0x0003e40000100800 */
[----:B-1----:R-:W-:-:S02]  /*1f0e0*/  SEL R3, R13, R156, !P3 ;  /* 0x0000009c0d037207 */ /* 0x002fc40005800000 */
[----:B------:R-:W2:Y:S04]  /*1f0f0*/  LDL.LU R156, [R1+0x4f8] ;  /* 0x0004f800019c7983 */ /* 0x000ea80000300800 */
[----:B------:R-:W2:Y:S04]  /*1f100*/  LDL.LU R153, [R1+0x1f8] ;  /* 0x0001f80001997983 */ /* 0x000ea80000300800 */
[----:B------:R-:W2:Y:S01]  /*1f110*/  LDL.LU R150, [R1+0x4e8] ;  /* 0x0004e80001967983 */ /* 0x000ea20000300800 */
[----:B------:R-:W-:Y:S01]  /*1f120*/  IMAD R3, R3, UR32, RZ ;  /* 0x0000002003037c24 */ /* 0x000fe2000f8e02ff */
[----:B------:R-:W1:Y:S01]  /*1f130*/  LDCU UR32, c[0x0][0x3b0] ;  /* 0x00007600ff2077ac */ /* 0x000e620008000800 */
[----:B------:R-:W-:-:S02]  /*1f140*/  IMAD.MOV.U32 R132, RZ, RZ, R61 ;  /* 0x000000ffff847224 */ /* 0x000fc400078e003d */
[----:B------:R-:W-:Y:S01]  /*1f150*/  IMAD R61, R133, UR31, RZ ;  /* 0x0000001f853d7c24 */ /* 0x000fe2000f8e02ff */
[----:B------:R4:W-:Y:S01]  /*1f160*/  STL [R1+0x808], R3 ;  /* 0x0008080301007387 */ /* 0x0009e20000100800 */
[----:B------:R-:W-:Y:S01]  /*1f170*/  @!P5 IMAD.MOV R132, RZ, RZ, -R132 ;  /* 0x000000ffff84d224 */ /* 0x000fe200078e0a84 */
[----:B------:R-:W-:Y:S01]  /*1f180*/  ISETP.GE.AND P5, PT, R154, RZ, PT ;  /* 0x000000ff9a00720c */ /* 0x000fe20003fa6270 */
[----:B------:R-:W-:Y:S01]  /*1f190*/  IMAD.MOV.U32 R133, RZ, RZ, R59 ;  /* 0x000000ffff857224 */ /* 0x000fe200078e003b */
[----:B------:R1:W-:Y:S01]  /*1f1a0*/  STL [R1+0x83c], R61 ;  /* 0x00083c3d01007387 */ /* 0x0003e20000100800 */
[----:B------:R-:W2:Y:S01]  /*1f1b0*/  LDCU UR31, c[0x0][0x3b0] ;  /* 0x00007600ff1f77ac */ /* 0x000ea20008000800 */
[C---:B----4-:R-:W-:Y:S02]  /*1f1c0*/  SEL R3, R13.reuse, R157, !P3 ;  /* 0x0000009d0d037207 */ /* 0x050fe40005800000 */
[----:B------:R-:W4:Y:S04]  /*1f1d0*/  LDL.LU R157, [R1+0x4e0] ;  /* 0x0004e000019d7983 */ /* 0x000f280000300800 */
[----:B------:R-:W4:Y:S01]  /*1f1e0*/  LDL.LU R154, [R1+0x1f4] ;  /* 0x0001f400019a7983 */ /* 0x000f220000300800 */
[----:B-1----:R-:W-:-:S03]  /*1f1f0*/  SEL R61, R13, R151, !P3 ;  /* 0x000000970d3d7207 */ /* 0x002fc60005800000 */
[----:B------:R-:W4:Y:S01]  /*1f200*/  LDL.LU R151, [R1+0x4c4] ;  /* 0x0004c40001977983 */ /* 0x000f220000300800 */
[----:B------:R-:W-:Y:S01]  /*1f210*/  IMAD R3, R3, UR30, RZ ;  /* 0x0000001e03037c24 */ /* 0x000fe2000f8e02ff */
[----:B------:R-:W1:Y:S01]  /*1f220*/  LDCU UR30, c[0x0][0x3b0] ;  /* 0x00007600ff1e77ac */ /* 0x000e620008000800 */
[----:B------:R-:W-:-:S03]  /*1f230*/  IMAD R61, R61, UR29, RZ ;  /* 0x0000001d3d3d7c24 */ /* 0x000fc6000f8e02ff */
[----:B------:R3:W-:Y:S01]  /*1f240*/  STL [R1+0x834], R3 ;  /* 0x0008340301007387 */ /* 0x0007e20000100800 */
[----:B------:R-:W-:Y:S01]  /*1f250*/  @!P4 IMAD.MOV R133, RZ, RZ, -R133 ;  /* 0x000000ffff85c224 */ /* 0x000fe200078e0a85 */
[----:B------:R-:W1:Y:S02]  /*1f260*/  LDCU UR29, c[0x0][0x3b0] ;  /* 0x00007600ff1d77ac */ /* 0x000e640008000800 */
[----:B------:R1:W-:Y:S01]  /*1f270*/  STL [R1+0x82c], R61 ;  /* 0x00082c3d01007387 */ /* 0x0003e20000100800 */
[----:B---3--:R-:W-:-:S03]  /*1f280*/  SEL R3, R13, R155, !P3 ;  /* 0x0000009b0d037207 */ /* 0x008fc60005800000 */
[----:B------:R-:W3:Y:S01]  /*1f290*/  LDL.LU R155, [R1+0x4d8] ;  /* 0x0004d800019b7983 */ /* 0x000ee20000300800 */
[----:B--2---:R-:W-:-:S03]  /*1f2a0*/  ISETP.GE.AND P0, PT, R152, RZ, PT ;  /* 0x000000ff9800720c */ /* 0x004fc60003f06270 */
[----:B------:R-:W2:Y:S01]  /*1f2b0*/  LDL.LU R152, [R1+0x1e4] ;  /* 0x0001e40001987983 */ /* 0x000ea20000300800 */
[----:B-1----:R-:W-:-:S03]  /*1f2c0*/  SEL R61, R13, R0, !P3 ;  /* 0x000000000d3d7207 */ /* 0x002fc60005800000 */
[----:B------:R-:W3:Y:S02]  /*1f2d0*/  LDL.LU R0, [R1+0x4dc] ;  /* 0x0004dc0001007983 */ /* 0x000ee40000300800 */
[----:B------:R-:W-:Y:S01]  /*1f2e0*/  IMAD R59, R61, UR27, RZ ;  /* 0x0000001b3d3b7c24 */ /* 0x000fe2000f8e02ff */
[----:B------:R-:W1:Y:S01]  /*1f2f0*/  LDCU UR27, c[0x0][0x3b0] ;  /* 0x00007600ff1b77ac */ /* 0x000e620008000800 */
[----:B------:R-:W-:-:S03]  /*1f300*/  IMAD R230, R3, UR28, RZ ;  /* 0x0000001c03e67c24 */ /* 0x000fc6000f8e02ff */
[----:B------:R1:W-:Y:S01]  /*1f310*/  STL [R1+0x81c], R59 ;  /* 0x00081c3b01007387 */ /* 0x0003e20000100800 */
[----:B------:R-:W-:Y:S02]  /*1f320*/  ISETP.GE.AND P4, PT, R153, RZ, PT ;  /* 0x000000ff9900720c */ /* 0x000fe40003f86270 */
[----:B----4-:R-:W-:Y:S01]  /*1f330*/  ISETP.GE.AND P2, PT, R154, RZ, PT ;  /* 0x000000ff9a00720c */ /* 0x010fe20003f46270 */
[----:B------:R-:W-:Y:S01]  /*1f340*/  @!P5 IMAD.MOV R56, RZ, RZ, -R56 ;  /* 0x000000ffff38d224 */ /* 0x000fe200078e0a38 */
[C---:B------:R-:W-:Y:S01]  /*1f350*/  SEL R3, R13.reuse, R156, !P3 ;  /* 0x0000009c0d037207 */ /* 0x040fe20005800000 */
[----:B------:R-:W-:Y:S01]  /*1f360*/  @!P0 IMAD.MOV R135, RZ, RZ, -R135 ;  /* 0x000000ffff878224 */ /* 0x000fe200078e0a87 */
[----:B------:R-:W4:Y:S01]  /*1f370*/  LDL.LU R156, [R1+0x4f4] ;  /* 0x0004f400019c7983 */ /* 0x000f220000300800 */
[----:B-1----:R-:W-:Y:S01]  /*1f380*/  SEL R59, R13, R150, !P3 ;  /* 0x000000960d3b7207 */ /* 0x002fe20005800000 */
[----:B------:R-:W1:Y:S02]  /*1f390*/  LDCU UR28, c[0x0][0x3b0] ;  /* 0x00007600ff1c77ac */ /* 0x000e640008000800 */
[----:B------:R-:W4:Y:S04]  /*1f3a0*/  LDL.LU R153, [R1+0x1e0] ;  /* 0x0001e00001997983 */ /* 0x000f280000300800 */
[----:B------:R-:W4:Y:S01]  /*1f3b0*/  LDL.LU R150, [R1+0x4f0] ;  /* 0x0004f00001967983 */ /* 0x000f220000300800 */
[----:B------:R-:W-:Y:S01]  /*1f3c0*/  IMAD R59, R59, UR25, RZ ;  /* 0x000000193b3b7c24 */ /* 0x000fe2000f8e02ff */
[----:B------:R-:W1:Y:S01]  /*1f3d0*/  LDCU UR25, c[0x0][0x3b0] ;  /* 0x00007600ff1977ac */ /* 0x000e620008000800 */
[----:B------:R-:W-:Y:S01]  /*1f3e0*/  IMAD R170, R3, UR26, RZ ;  /* 0x0000001a03aa7c24 */ /* 0x000fe2000f8e02ff */
[----:B------:R-:W-:-:S02]  /*1f3f0*/  SEL R3, R13, R157, !P3 ;  /* 0x0000009d0d037207 */ /* 0x000fc40005800000 */
[----:B------:R1:W-:Y:S01]  /*1f400*/  STL [R1+0x80c], R59 ;  /* 0x00080c3b01007387 */ /* 0x0003e20000100800 */
[----:B--2---:R-:W-:-:S03]  /*1f410*/  ISETP.GE.AND P1, PT, R152, RZ, PT ;  /* 0x000000ff9800720c */ /* 0x004fc60003f26270 */
[----:B------:R-:W2:Y:S01]  /*1f420*/  LDL.LU R157, [R1+0x4ec] ;  /* 0x0004ec00019d7983 */ /* 0x000ea20000300800 */
[----:B---3--:R-:W-:-:S03]  /*1f430*/  SEL R57, R13, R0, !P3 ;  /* 0x000000000d397207 */ /* 0x008fc60005800000 */
[----:B------:R-:W3:Y:S01]  /*1f440*/  LDL.LU R154, [R1+0x1dc] ;  /* 0x0001dc00019a7983 */ /* 0x000ee20000300800 */
[----:B-1----:R-:W-:Y:S01]  /*1f450*/  SEL R59, R13, R151, !P3 ;  /* 0x000000970d3b7207 */ /* 0x002fe20005800000 */
[----:B------:R-:W-:Y:S01]  /*1f460*/  @!P4 IMAD.MOV R136, RZ, RZ, -R136 ;  /* 0x000000ffff88c224 */ /* 0x000fe200078e0a88 */
[----:B------:R-:W1:Y:S01]  /*1f470*/  LDCU UR26, c[0x0][0x3b0] ;  /* 0x00007600ff1a77ac */ /* 0x000e620008000800 */
[----:B------:R-:W2:Y:S01]  /*1f480*/  LDL.LU R151, [R1+0x4e4] ;  /* 0x0004e40001977983 */ /* 0x000ea20000300800 */
[----:B------:R-:W-:Y:S01]  /*1f490*/  IMAD R234, R3, UR24, RZ ;  /* 0x0000001803ea7c24 */ /* 0x000fe2000f8e02ff */
[----:B------:R-:W-:Y:S01]  /*1f4a0*/  SEL R3, R13, R155, !P3 ;  /* 0x0000009b0d037207 */ /* 0x000fe20005800000 */
[----:B------:R-:W-:Y:S01]  /*1f4b0*/  IMAD R57, R57, UR21, RZ ;  /* 0x0000001539397c24 */ /* 0x000fe2000f8e02ff */
[----:B------:R-:W2:Y:S01]  /*1f4c0*/  LDL.LU R155, [R1+0x4d4] ;  /* 0x0004d400019b7983 */ /* 0x000ea20000300800 */
[----:B----4-:R-:W-:-:S03]  /*1f4d0*/  ISETP.GE.AND P5, PT, R153, RZ, PT ;  /* 0x000000ff9900720c */ /* 0x010fc60003fa6270 */
[----:B------:R-:W4:Y:S01]  /*1f4e0*/  LDL.LU R152, [R1+0x1d0] ;  /* 0x0001d00001987983 */ /* 0x000f220000300800 */
[----:B------:R-:W-:Y:S01]  /*1f4f0*/  IMAD R3, R3, UR22, RZ ;  /* 0x0000001603037c24 */ /* 0x000fe2000f8e02ff */
[----:B------:R-:W1:Y:S02]  /*1f500*/  LDCU UR24, c[0x0][0x3b0] ;  /* 0x00007600ff1877ac */ /* 0x000e640008000800 */
[----:B------:R-:W2:Y:S01]  /*1f510*/  LDL.LU R0, [R1+0x4c8] ;  /* 0x0004c80001007983 */ /* 0x000ea20000300800 */
[----:B---3--:R-:W-:-:S03]  /*1f520*/  ISETP.GE.AND P0, PT, R154, RZ, PT ;  /* 0x000000ff9a00720c */ /* 0x008fc60003f06270 */
[----:B------:R3:W-:Y:S01]  /*1f530*/  STL [R1+0x874], R3 ;  /* 0x0008740301007387 */ /* 0x0007e20000100800 */
[----:B------:R-:W-:Y:S01]  /*1f540*/  @!P2 IMAD.MOV R137, RZ, RZ, -R137 ;  /* 0x000000ffff89a224 */ /* 0x000fe200078e0a89 */
[----:B------:R-:W1:Y:S02]  /*1f550*/  LDCU UR22, c[0x0][0x3b0] ;  /* 0x00007600ff1677ac */ /* 0x000e640008000800 */
[----:B------:R3:W-:Y:S01]  /*1f560*/  STL [R1+0x86c], R57 ;  /* 0x00086c3901007387 */ /* 0x0007e20000100800 */
[----:B------:R-:W-:Y:S01]  /*1f570*/  @!P1 IMAD.MOV R138, RZ, RZ, -R138 ;  /* 0x000000ffff8a9224 */ /* 0x000fe200078e0a8a */
[----:B------:R-:W1:Y:S01]  /*1f580*/  LDCU UR21, c[0x0][0x3b0] ;  /* 0x00007600ff1577ac */ /* 0x000e620008000800 */
[C---:B---3--:R-:W-:Y:S02]  /*1f590*/  SEL R3, R13.reuse, R156, !P3 ;  /* 0x0000009c0d037207 */ /* 0x048fe40005800000 */
[----:B------:R-:W3:Y:S01]  /*1f5a0*/  LDL.LU R156, [R1+0x4d0] ;  /* 0x0004d000019c7983 */ /* 0x000ee20000300800 */
[----:B------:R-:W-:-:S03]  /*1f5b0*/  SEL R57, R13, R150, !P3 ;  /* 0x000000960d397207 */ /* 0x000fc60005800000 */
[----:B------:R-:W3:Y:S04]  /*1f5c0*/  LDL.LU R153, [R1+0x1c4] ;  /* 0x0001c40001997983 */ /* 0x000ee80000300800 */
        /* <DEDUP_REMOVED lines=20> */
[C---:B-1----:R-:W-:Y:S02]  /*1f710*/  SEL R3, R13.reuse, R155, !P3 ;  /* 0x0000009b0d037207 */ /* 0x042fe40005800000 */
[----:B--2---:R-:W-:Y:S01]  /*1f720*/  ISETP.GE.AND P1, PT, R154, RZ, PT ;  /* 0x000000ff9a00720c */ /* 0x004fe20003f26270 */
[----:B------:R-:W2:Y:S01]  /*1f730*/  LDL.LU R155, [R1+0x490] ;  /* 0x00049000019b7983 */ /* 0x000ea20000300800 */
[----:B---3--:R-:W-:Y:S01]  /*1f740*/  SEL R54, R13, R0, !P3 ;  /* 0x000000000d367207 */ /* 0x008fe20005800000 */
[----:B------:R-:W-:Y:S01]  /*1f750*/  @!P0 IMAD.MOV R140, RZ, RZ, -R140 ;  /* 0x000000ffff8c8224 */ /* 0x000fe200078e0a8c */
[----:B------:R-:W1:Y:S01]  /*1f760*/  LDCU UR9, c[0x0][0x3b0] ;  /* 0x00007600ff0977ac */ /* 0x000e620008000800 */
[----:B------:R-:W3:Y:S01]  /*1f770*/  LDL.LU R152, [R1+0x1b0] ;  /* 0x0001b00001987983 */ /* 0x000ee20000300800 */
[----:B------:R-:W-:Y:S02]  /*1f780*/  IMAD R3, R3, UR8, RZ ;  /* 0x0000000803037c24 */ /* 0x000fe4000f8e02ff */
[----:B------:R-:W-:Y:S01]  /*1f790*/  IMAD R53, R54, UR77, RZ ;  /* 0x0000004d36357c24 */ /* 0x000fe2000f8e02ff */
[----:B------:R-:W2:Y:S01]  /*1f7a0*/  LDL.LU R0, [R1+0x468] ;  /* 0x0004680001007983 */ /* 0x000ea20000300800 */
[----:B------:R-:W-:Y:S01]  /*1f7b0*/  @!P4 IMAD.MOV R141, RZ, RZ, -R141 ;  /* 0x000000ffff8dc224 */ /* 0x000fe200078e0a8d */
[----:B------:R-:W1:Y:S02]  /*1f7c0*/  LDCU UR77, c[0x0][0x3b0] ;  /* 0x00007600ff4d77ac */ /* 0x000e640008000800 */
[----:B------:R4:W-:Y:S01]  /*1f7d0*/  STL [R1+0x888], R3 ;  /* 0x0008880301007387 */ /* 0x0009e20000100800 */
[----:B------:R-:W-:Y:S01]  /*1f7e0*/  @!P2 IMAD.MOV R142, RZ, RZ, -R142 ;  /* 0x000000ffff8ea224 */ /* 0x000fe200078e0a8e */
[----:B------:R-:W-:Y:S01]  /*1f7f0*/  SEL R110, R13, R110, !P3 ;  /* 0x0000006e0d6e7207 */ /* 0x000fe20005800000 */
[----:B------:R-:W-:Y:S01]  /*1f800*/  @!P1 IMAD.MOV R143, RZ, RZ, -R143 ;  /* 0x000000ffff8f9224 */ /* 0x000fe200078e0a8f */
[----:B------:R1:W-:Y:S01]  /*1f810*/  STL [R1+0x8bc], R53 ;  /* 0x0008bc3501007387 */ /* 0x0003e20000100800 */
[----:B------:R-:W-:Y:S01]  /*1f820*/  IMAD R252, R59, UR23, RZ ;  /* 0x000000173bfc7c24 */ /* 0x000fe2000f8e02ff */
[----:B------:R-:W2:Y:S01]  /*1f830*/  LDCU UR23, c[0x0][0x3b0] ;  /* 0x00007600ff1777ac */ /* 0x000ea20008000800 */
[C---:B----4-:R-:W-:Y:S01]  /*1f840*/  SEL R3, R13.reuse, R156, !P3 ;  /* 0x0000009c0d037207 */ /* 0x050fe20005800000 */
[----:B------:R-:W-:Y:S01]  /*1f850*/  IMAD.MOV.U32 R61, RZ, RZ, R164 ;  /* 0x000000ffff3d7224 */ /* 0x000fe200078e00a4 */
[----:B------:R-:W4:Y:S01]  /*1f860*/  LDL.LU R156, [R1+0x4b0] ;  /* 0x0004b000019c7983 */ /* 0x000f220000300800 */
[----:B------:R-:W-:Y:S01]  /*1f870*/  IMAD.MOV.U32 R55, RZ, RZ, R241 ;  /* 0x000000ffff377224 */ /* 0x000fe200078e00f1 */
[----:B-1----:R-:W-:Y:S01]  /*1f880*/  SEL R53, R13, R150, !P3 ;  /* 0x000000960d357207 */ /* 0x002fe20005800000 */
[----:B------:R-:W1:Y:S01]  /*1f890*/  LDCU UR8, c[0x0][0x3b0] ;  /* 0x00007600ff0877ac */ /* 0x000e620008000800 */
[----:B------:R-:W2:Y:S04]  /*1f8a0*/  LDL.LU R153, [R1+0x1a8] ;  /* 0x0001a80001997983 */ /* 0x000ea80000300800 */
[----:B------:R-:W4:Y:S01]  /*1f8b0*/  LDL.LU R150, [R1+0x4b4] ;  /* 0x0004b40001967983 */ /* 0x000f220000300800 */
[----:B------:R-:W-:Y:S01]  /*1f8c0*/  IMAD R3, R3, UR76, RZ ;  /* 0x0000004c03037c24 */ /* 0x000fe2000f8e02ff */
[----:B---3--:R-:W-:Y:S01]  /*1f8d0*/  ISETP.GE.AND P5, PT, R152, RZ, PT ;  /* 0x000000ff9800720c */ /* 0x008fe20003fa6270 */
[----:B------:R-:W-:-:S03]  /*1f8e0*/  IMAD R52, R53, UR75, RZ ;  /* 0x0000004b35347c24 */ /* 0x000fc6000f8e02ff */
[----:B------:R3:W-:Y:S01]  /*1f8f0*/  STL [R1+0x8b4], R3 ;  /* 0x0008b40301007387 */ /* 0x0007e20000100800 */
[----:B------:R-:W-:Y:S01]  /*1f900*/  IMAD.MOV.U32 R164, RZ, RZ, R26 ;  /* 0x000000ffffa47224 */ /* 0x000fe200078e001a */
[C---:B------:R-:W-:Y:S01]  /*1f910*/  SEL R108, R13.reuse, R108, !P3 ;  /* 0x0000006c0d6c7207 */ /* 0x040fe20005800000 */
[----:B------:R-:W-:Y:S01]  /*1f920*/  IMAD.MOV.U32 R54, RZ, RZ, R61 ;  /* 0x000000ffff367224 */ /* 0x000fe200078e003d */
[----:B------:R1:W-:Y:S01]  /*1f930*/  STL [R1+0x8ac], R52 ;  /* 0x0008ac3401007387 */ /* 0x0003e20000100800 */
[C---:B------:R-:W-:Y:S01]  /*1f940*/  SEL R106, R13.reuse, R106, !P3 ;  /* 0x0000006a0d6a7207 */ /* 0x040fe20005800000 */
[----:B------:R-:W1:Y:S01]  /*1f950*/  LDCU UR76, c[0x0][0x3b0] ;  /* 0x00007600ff4c77ac */ /* 0x000e620008000800 */
[----:B---3--:R-:W-:Y:S02]  /*1f960*/  SEL R3, R13, R157, !P3 ;  /* 0x0000009d0d037207 */ /* 0x008fe40005800000 */
[----:B--2---:R-:W-:Y:S01]  /*1f970*/  ISETP.GE.AND P0, PT, R153, RZ, PT ;  /* 0x000000ff9900720c */ /* 0x004fe20003f06270 */
[----:B------:R-:W2:Y:S01]  /*1f980*/  LDL.LU R157, [R1+0x4bc] ;  /* 0x0004bc00019d7983 */ /* 0x000ea20000300800 */
[----:B------:R-:W-:Y:S01]  /*1f990*/  @!P5 IMAD.MOV R144, RZ, RZ, -R144 ;  /* 0x000000ffff90d224 */ /* 0x000fe200078e0a90 */
[C---:B------:R-:W-:Y:S01]  /*1f9a0*/  SEL R105, R13.reuse, R105, !P3 ;  /* 0x000000690d697207 */ /* 0x040fe20005800000 */
[----:B------:R-:W-:Y:S01]  /*1f9b0*/  IMAD.MOV.U32 R53, RZ, RZ, R55 ;  /* 0x000000ffff357224 */ /* 0x000fe200078e0037 */
[----:B------:R-:W3:Y:S01]  /*1f9c0*/  LDL.LU R154, [R1+0x1a4] ;  /* 0x0001a400019a7983 */ /* 0x000ee20000300800 */
[----:B-1----:R-:W-:Y:S01]  /*1f9d0*/  SEL R52, R13, R151, !P3 ;  /* 0x000000970d347207 */ /* 0x002fe20005800000 */
[----:B------:R-:W1:Y:S02]  /*1f9e0*/  LDCU UR75, c[0x0][0x3b0] ;  /* 0x00007600ff4b77ac */ /* 0x000e640008000800 */
[----:B------:R-:W2:Y:S01]  /*1f9f0*/  LDL.LU R151, [R1+0x4b8] ;  /* 0x0004b80001977983 */ /* 0x000ea20000300800 */
[----:B------:R-:W-:-:S03]  /*1fa00*/  IMAD R3, R3, UR6, RZ ;  /* 0x0000000603037c24 */ /* 0x000fc6000f8e02ff */
[----:B------:R-:W-:Y:S02]  /*1fa10*/  @!P0 IMAD.MOV R145, RZ, RZ, -R145 ;  /* 0x000000ffff918224 */ /* 0x000fe400078e0a91 */
[----:B------:R-:W-:Y:S02]  /*1fa20*/  IMAD.MOV.U32 R61, RZ, RZ, R171 ;  /* 0x000000ffff3d7224 */ /* 0x000fe400078e00ab */
[----:B------:R-:W-:Y:S01]  /*1fa30*/  IMAD R51, R52, UR74, RZ ;  /* 0x0000004a34337c24 */ /* 0x000fe2000f8e02ff */
[----:B------:R1:W-:Y:S01]  /*1fa40*/  STL [R1+0x8a4], R3 ;  /* 0x0008a40301007387 */ /* 0x0003e20000100800 */
[----:B---3--:R-:W-:-:S03]  /*1fa50*/  ISETP.GE.AND P4, PT, R154, RZ, PT ;  /* 0x000000ff9a00720c */ /* 0x008fc60003f86270 */
[----:B------:R3:W-:Y:S01]  /*1fa60*/  STL [R1+0x89c], R51 ;  /* 0x00089c3301007387 */ /* 0x0007e20000100800 */
[C---:B-1----:R-:W-:Y:S02]  /*1fa70*/  SEL R3, R13.reuse, R155, !P3 ;  /* 0x0000009b0d037207 */ /* 0x042fe40005800000 */
[----:B------:R-:W-:Y:S01]  /*1fa80*/  MOV R55, R234 ;  /* 0x000000ea00377202 */ /* 0x000fe20000000f00 */
[----:B------:R-:W2:Y:S01]  /*1fa90*/  LDL.LU R155, [R1+0x49c] ;  /* 0x00049c00019b7983 */ /* 0x000ea20000300800 */
[----:B------:R-:W-:Y:S01]  /*1faa0*/  IMAD.MOV.U32 R52, RZ, RZ, R54 ;  /* 0x000000ffff347224 */ /* 0x000fe200078e0036 */
[----:B------:R-:W1:Y:S02]  /*1fab0*/  LDCU UR6, c[0x0][0x3b0] ;  /* 0x00007600ff0677ac */ /* 0x000e640008000800 */
[----:B------:R-:W2:Y:S01]  /*1fac0*/  LDL.LU R152, [R1+0x19c] ;  /* 0x00019c0001987983 */ /* 0x000ea20000300800 */
[----:B---3--:R-:W-:Y:S01]  /*1fad0*/  SEL R51, R13, R0, !P3 ;  /* 0x000000000d337207 */ /* 0x008fe20005800000 */
[----:B------:R-:W-:-:S02]  /*1fae0*/  IMAD R3, R3, UR73, RZ ;  /* 0x0000004903037c24 */ /* 0x000fc4000f8e02ff */
[----:B------:R-:W3:Y:S01]  /*1faf0*/  LDL.LU R0, [R1+0x494] ;  /* 0x0004940001007983 */ /* 0x000ee20000300800 */
[----:B------:R-:W-:Y:S01]  /*1fb00*/  @!P4 IMAD.MOV R146, RZ, RZ, -R146 ;  /* 0x000000ffff92c224 */ /* 0x000fe200078e0a92 */
[----:B------:R-:W1:Y:S01]  /*1fb10*/  LDCU UR74, c[0x0][0x3b0] ;  /* 0x00007600ff4a77ac */ /* 0x000e620008000800 */
[----:B------:R-:W-:Y:S01]  /*1fb20*/  IMAD R50, R51, UR72, RZ ;  /* 0x0000004833327c24 */ /* 0x000fe2000f8e02ff */
[----:B------:R4:W-:Y:S01]  /*1fb30*/  STL [R1+0x894], R3 ;  /* 0x0008940301007387 */ /* 0x0009e20000100800 */
[----:B------:R-:W-:Y:S01]  /*1fb40*/  IMAD.MOV.U32 R54, RZ, RZ, R237 ;  /* 0x000000ffff367224 */ /* 0x000fe200078e00ed */
[----:B------:R-:W1:Y:S02]  /*1fb50*/  LDCU UR73, c[0x0][0x3b0] ;  /* 0x00007600ff4977ac */ /* 0x000e640008000800 */
[----:B------:R4:W-:Y:S01]  /*1fb60*/  STL [R1+0x88c], R50 ;  /* 0x00088c3201007387 */ /* 0x0009e20000100800 */
[----:B------:R-:W1:Y:S01]  /*1fb70*/  LDCU UR72, c[0x0][0x3b0] ;  /* 0x00007600ff4877ac */ /* 0x000e620008000800 */
[----:B----4-:R-:W-:-:S02]  /*1fb80*/  SEL R3, R13, R156, !P3 ;  /* 0x0000009c0d037207 */ /* 0x010fc40005800000 */
[----:B------:R-:W4:Y:S01]  /*1fb90*/  LDL.LU R156, [R1+0x4ac] ;  /* 0x0004ac00019c7983 */ /* 0x000f220000300800 */
[----:B------:R-:W-:-:S03]  /*1fba0*/  SEL R50, R13, R150, !P3 ;  /* 0x000000960d327207 */ /* 0x000fc60005800000 */
[----:B------:R-:W4:Y:S04]  /*1fbb0*/  LDL.LU R153, [R1+0x194] ;  /* 0x0001940001997983 */ /* 0x000f280000300800 */
[----:B------:R-:W4:Y:S01]  /*1fbc0*/  LDL.LU R150, [R1+0x4a8] ;  /* 0x0004a80001967983 */ /* 0x000f220000300800 */
[----:B------:R-:W-:Y:S01]  /*1fbd0*/  IMAD R3, R3, UR71, RZ ;  /* 0x0000004703037c24 */ /* 0x000fe2000f8e02ff */
[----:B------:R-:W1:Y:S01]  /*1fbe0*/  LDCU UR71, c[0x0][0x3b0] ;  /* 0x00007600ff4777ac */ /* 0x000e620008000800 */
[----:B------:R-:W-:-:S03]  /*1fbf0*/  IMAD R49, R50, UR70, RZ ;  /* 0x0000004632317c24 */ /* 0x000fc6000f8e02ff */
[----:B------:R2:W-:Y:S01]  /*1fc00*/  STL [R1+0x8c8], R3 ;  /* 0x0008c80301007387 */ /* 0x0005e20000100800 */
[----:B------:R-:W1:Y:S03]  /*1fc10*/  LDCU UR70, c[0x0][0x3b0] ;  /* 0x00007600ff4677ac */ /* 0x000e660008000800 */
[----:B------:R2:W-:Y:S02]  /*1fc20*/  STL [R1+0x8fc], R49 ;  /* 0x0008fc3101007387 */ /* 0x0005e40000100800 */
[C---:B--2---:R-:W-:Y:S02]  /*1fc30*/  SEL R3, R13.reuse, R157, !P3 ;  /* 0x0000009d0d037207 */ /* 0x044fe40005800000 */
[----:B------:R-:W2:Y:S04]  /*1fc40*/  LDL.LU R157, [R1+0x4a4] ;  /* 0x0004a400019d7983 */ /* 0x000ea80000300800 */
[----:B------:R-:W2:Y:S01]  /*1fc50*/  LDL.LU R154, [R1+0x18c] ;  /* 0x00018c00019a7983 */ /* 0x000ea20000300800 */
[----:B------:R-:W-:-:S03]  /*1fc60*/  SEL R49, R13, R151, !P3 ;  /* 0x000000970d317207 */ /* 0x000fc60005800000 */
[----:B------:R-:W2:Y:S01]  /*1fc70*/  LDL.LU R151, [R1+0x4a0] ;  /* 0x0004a00001977983 */ /* 0x000ea20000300800 */
[----:B------:R-:W-:Y:S01]  /*1fc80*/  IMAD R3, R3, UR69, RZ ;  /* 0x0000004503037c24 */ /* 0x000fe2000f8e02ff */
[----:B------:R-:W1:Y:S04]  /*1fc90*/  LDCU UR69, c[0x0][0x3b0] ;  /* 0x00007600ff4577ac */ /* 0x000e680008000800 */
[----:B------:R1:W-:Y:S04]  /*1fca0*/  STL [R1+0x8f4], R3 ;  /* 0x0008f40301007387 */ /* 0x0003e80000100800 */
[----:B------:R-:W2:Y:S01]  /*1fcb0*/  LDL.LU R158, [R1+0x498] ;  /* 0x00049800019e7983 */ /* 0x000ea20000300800 */
[----:B------:R-:W-:Y:S01]  /*1fcc0*/  IMAD R50, R49, UR68, RZ ;  /* 0x0000004431327c24 */ /* 0x000fe2000f8e02ff */
[----:B------:R-:W1:Y:S02]  /*1fcd0*/  LDCU UR68, c[0x0][0x3b0] ;  /* 0x00007600ff4477ac */ /* 0x000e640008000800 */
[----:B-1----:R-:W-:-:S02]  /*1fce0*/  SEL R3, R13, R155, !P3 ;  /* 0x0000009b0d037207 */ /* 0x002fc40005800000 */
[----:B------:R-:W2:Y:S01]  /*1fcf0*/  LDL.LU R155, [R1+0x188] ;  /* 0x00018800019b7983 */ /* 0x000ea20000300800 */
[----:B------:R-:W-:-:S03]  /*1fd00*/  ISETP.GE.AND P2, PT, R152, RZ, PT ;  /* 0x000000ff9800720c */ /* 0x000fc60003f46270 */
[----:B------:R-:W2:Y:S01]  /*1fd10*/  LDL.LU R152, [R1+0x46c] ;  /* 0x00046c0001987983 */ /* 0x000ea20000300800 */
[----:B---3--:R-:W-:Y:S01]  /*1fd20*/  SEL R48, R13, R0, !P3 ;  /* 0x000000000d307207 */ /* 0x008fe20005800000 */
[----:B------:R-:W-:Y:S01]  /*1fd30*/  IMAD R0, R3, UR18, RZ ;  /* 0x0000001203007c24 */ /* 0x000fe2000f8e02ff */
[----:B------:R-:W1:Y:S03]  /*1fd40*/  LDCU UR18, c[0x0][0x3b0] ;  /* 0x00007600ff1277ac */ /* 0x000e660008000800 */
[----:B------:R-:W-:Y:S01]  /*1fd50*/  IMAD R49, R48, UR19, RZ ;  /* 0x0000001330317c24 */ /* 0x000fe2000f8e02ff */
[----:B------:R-:W3:Y:S01]  /*1fd60*/  LDCU UR19, c[0x0][0x3b0] ;  /* 0x00007600ff1377ac */ /* 0x000ee20008000800 */
[----:B----4-:R-:W-:Y:S02]  /*1fd70*/  SEL R3, R13, R156, !P3 ;  /* 0x0000009c0d037207 */ /* 0x010fe40005800000 */
[----:B------:R-:W4:Y:S01]  /*1fd80*/  LDL.LU R156, [R1+0x48c] ;  /* 0x00048c00019c7983 */ /* 0x000f220000300800 */
[----:B------:R-:W-:-:S03]  /*1fd90*/  ISETP.GE.AND P1, PT, R153, RZ, PT ;  /* 0x000000ff9900720c */ /* 0x000fc60003f26270 */
[----:B------:R-:W3:Y:S01]  /*1fda0*/  LDL.LU R153, [R1+0x184] ;  /* 0x0001840001997983 */ /* 0x000ee20000300800 */
[----:B------:R-:W-:-:S03]  /*1fdb0*/  SEL R47, R13, R150, !P3 ;  /* 0x000000960d2f7207 */ /* 0x000fc60005800000 */
[----:B------:R-:W4:Y:S02]  /*1fdc0*/  LDL.LU R150, [R1+0x488] ;  /* 0x0004880001967983 */ /* 0x000f240000300800 */
[----:B------:R-:W-:Y:S01]  /*1fdd0*/  IMAD R46, R47, UR66, RZ ;  /* 0x000000422f2e7c24 */ /* 0x000fe2000f8e02ff */
[----:B------:R-:W1:Y:S01]  /*1fde0*/  LDCU UR66, c[0x0][0x3b0] ;  /* 0x00007600ff4277ac */ /* 0x000e620008000800 */
[----:B------:R-:W-:-:S03]  /*1fdf0*/  IMAD R48, R3, UR67, RZ ;  /* 0x0000004303307c24 */ /* 0x000fc6000f8e02ff */
[----:B------:R1:W-:Y:S01]  /*1fe00*/  STL [R1+0x8cc], R46 ;  /* 0x0008cc2e01007387 */ /* 0x0003e20000100800 */
[----:B--2---:R-:W-:Y:S01]  /*1fe10*/  ISETP.GE.AND P5, PT, R154, RZ, PT ;  /* 0x000000ff9a00720c */ /* 0x004fe20003fa6270 */
[----:B------:R-:W-:Y:S01]  /*1fe20*/  @!P2 IMAD.MOV R147, RZ, RZ, -R147 ;  /* 0x000000ffff93a224 */ /* 0x000fe200078e0a93 */
[----:B------:R-:W-:Y:S02]  /*1fe30*/  SEL R3, R13, R157, !P3 ;  /* 0x0000009d0d037207 */ /* 0x000fe40005800000 */
[----:B------:R-:W-:Y:S01]  /*1fe40*/  ISETP.GE.AND P0, PT, R155, RZ, PT ;  /* 0x000000ff9b00720c */ /* 0x000fe20003f06270 */
[----:B------:R-:W2:Y:S01]  /*1fe50*/  LDL.LU R157, [R1+0x47c] ;  /* 0x00047c00019d7983 */ /* 0x000ea20000300800 */
[----:B------:R-:W-:Y:S01]  /*1fe60*/  @!P1 IMAD.MOV R148, RZ, RZ, -R148 ;  /* 0x000000ffff949224 */ /* 0x000fe200078e0a94 */
[----:B------:R-:W2:Y:S02]  /*1fe70*/  LDCU UR67, c[0x0][0x3b0] ;  /* 0x00007600ff4377ac */ /* 0x000ea40008000800 */
[----:B------:R-:W2:Y:S01]  /*1fe80*/  LDL.LU R154, [R1+0x16c] ;  /* 0x00016c00019a7983 */ /* 0x000ea20000300800 */
[----:B-1----:R-:W-:-:S03]  /*1fe90*/  SEL R46, R13, R151, !P3 ;  /* 0x000000970d2e7207 */ /* 0x002fc60005800000 */
        /* <DEDUP_REMOVED lines=18> */
[----:B------:R-:W1:Y:S03]  /*1ffc0*/  LDCU UR62, c[0x0][0x3b0] ;  /* 0x00007600ff3e77ac */ /* 0x000e660008000800 */
[----:B------:R4:W-:Y:S02]  /*1ffd0*/  STL [R1+0x92c], R44 ;  /* 0x00092c2c01007387 */ /* 0x0009e40000100800 */
[C---:B----4-:R-:W-:Y:S02]  /*1ffe0*/  SEL R3, R13.reuse, R156, !P3 ;  /* 0x0000009c0d037207 */ /* 0x050fe40005800000 */
[----:B------:R-:W4:Y:S01]  /*1fff0*/  LDL.LU R156, [R1+0x478] ;  /* 0x00047800019c7983 */ /* 0x000f220000300800 */
[----:B------:R-:W-:-:S03]  /*20000*/  SEL R44, R13, R150, !P3 ;  /* 0x000000960d2c7207 */ /* 0x000fc60005800000 */
[----:B------:R-:W3:Y:S04]  /*20010*/  LDL.LU R153, [R1+0x164] ;  /* 0x0001640001997983 */ /* 0x000ee80000300800 */
[----:B------:R-:W4:Y:S01]  /*20020*/  LDL.LU R150, [R1+0x474] ;  /* 0x0004740001967983 */ /* 0x000f220000300800 */
[----:B------:R-:W-:Y:S01]  /*20030*/  IMAD R3, R3, UR61, RZ ;  /* 0x0000003d03037c24 */ /* 0x000fe2000f8e02ff */
[----:B------:R-:W1:Y:S01]  /*20040*/  LDCU UR61, c[0x0][0x3b0] ;  /* 0x00007600ff3d77ac */ /* 0x000e620008000800 */
[----:B------:R-:W-:-:S03]  /*20050*/  IMAD R43, R44, UR60, RZ ;  /* 0x0000003c2c2b7c24 */ /* 0x000fc6000f8e02ff */
[----:B------:R2:W-:Y:S01]  /*20060*/  STL [R1+0x924], R3 ;  /* 0x0009240301007387 */ /* 0x0005e20000100800 */
[----:B------:R-:W1:Y:S03]  /*20070*/  LDCU UR60, c[0x0][0x3b0] ;  /* 0x00007600ff3c77ac */ /* 0x000e660008000800 */
[----:B------:R1:W-:Y:S01]  /*20080*/  STL [R1+0x91c], R43 ;  /* 0x00091c2b01007387 */ /* 0x0003e20000100800 */
[----:B--2---:R-:W-:-:S03]  /*20090*/  SEL R3, R13, R157, !P3 ;  /* 0x0000009d0d037207 */ /* 0x004fc60005800000 */
[----:B------:R-:W2:Y:S01]  /*200a0*/  LDL.LU R157, [R1+0x460] ;  /* 0x00046000019d7983 */ /* 0x000ea20000300800 */
[----:B------:R-:W-:-:S03]  /*200b0*/  ISETP.GE.AND P2, PT, R154, RZ, PT ;  /* 0x000000ff9a00720c */ /* 0x000fc60003f46270 */
[----:B------:R-:W2:Y:S01]  /*200c0*/  LDL.LU R154, [R1+0x158] ;  /* 0x00015800019a7983 */ /* 0x000ea20000300800 */
[----:B-1----:R-:W-:Y:S01]  /*200d0*/  SEL R43, R13, R151, !P3 ;  /* 0x000000970d2b7207 */ /* 0x002fe20005800000 */
[----:B------:R-:W-:Y:S02]  /*200e0*/  IMAD R3, R3, UR59, RZ ;  /* 0x0000003b03037c24 */ /* 0x000fe4000f8e02ff */
[----:B------:R-:W2:Y:S01]  /*200f0*/  LDL.LU R151, [R1+0x45c] ;  /* 0x00045c0001977983 */ /* 0x000ea20000300800 */
[----:B------:R-:W1:Y:S01]  /*20100*/  LDCU UR59, c[0x0][0x3b0] ;  /* 0x00007600ff3b77ac */ /* 0x000e620008000800 */
[----:B------:R-:W-:Y:S02]  /*20110*/  IMAD R42, R43, UR58, RZ ;  /* 0x0000003a2b2a7c24 */ /* 0x000fe4000f8e02ff */
[----:B------:R1:W-:Y:S01]  /*20120*/  STL [R1+0x914], R3 ;  /* 0x0009140301007387 */ /* 0x0003e20000100800 */
[----:B------:R-:W-:-:S03]  /*20130*/  ISETP.GE.AND P1, PT, R155, RZ, PT ;  /* 0x000000ff9b00720c */ /* 0x000fc60003f26270 */
[----:B------:R3:W-:Y:S01]  /*20140*/  STL [R1+0x90c], R42 ;  /* 0x00090c2a01007387 */ /* 0x0007e20000100800 */
[----:B-1----:R-:W-:Y:S02]  /*20150*/  SEL R3, R13, R158, !P3 ;  /* 0x0000009e0d037207 */ /* 0x002fe40005800000 */
[----:B---3--:R-:W-:Y:S01]  /*20160*/  ISETP.GE.AND P5, PT, R153, RZ, PT ;  /* 0x000000ff9900720c */ /* 0x008fe20003fa6270 */
[----:B------:R-:W3:Y:S01]  /*20170*/  LDL.LU R158, [R1+0x458] ;  /* 0x00045800019e7983 */ /* 0x000ee20000300800 */
[----:B------:R-:W-:Y:S01]  /*20180*/  IMAD.MOV.U32 R43, RZ, RZ, R50 ;  /* 0x000000ffff2b7224 */ /* 0x000fe200078e0032 */
[----:B------:R-:W1:Y:S02]  /*20190*/  LDCU UR58, c[0x0][0x3b0] ;  /* 0x00007600ff3a77ac */ /* 0x000e640008000800 */
[----:B------:R-:W3:Y:S01]  /*201a0*/  LDL.LU R155, [R1+0x154] ;  /* 0x00015400019b7983 */ /* 0x000ee20000300800 */
[----:B------:R-:W-:Y:S01]  /*201b0*/  SEL R42, R13, R152, !P3 ;  /* 0x000000980d2a7207 */ /* 0x000fe20005800000 */
[----:B------:R-:W-:Y:S01]  /*201c0*/  IMAD R3, R3, UR57, RZ ;  /* 0x0000003903037c24 */ /* 0x000fe2000f8e02ff */
[----:B------:R-:W1:Y:S01]  /*201d0*/  LDCU UR57, c[0x0][0x3b0] ;  /* 0x00007600ff3977ac */ /* 0x000e620008000800 */
[----:B------:R-:W3:Y:S02]  /*201e0*/  LDL.LU R152, [R1+0x454] ;  /* 0x0004540001987983 */ /* 0x000ee40000300800 */
[----:B------:R-:W-:Y:S01]  /*201f0*/  IMAD R41, R42, UR56, RZ ;  /* 0x000000382a297c24 */ /* 0x000fe2000f8e02ff */
[----:B------:R-:W1:Y:S01]  /*20200*/  LDCU UR56, c[0x0][0x3b0] ;  /* 0x00007600ff3877ac */ /* 0x000e620008000800 */
[----:B------:R4:W-:Y:S04]  /*20210*/  STL [R1+0x94c], R3 ;  /* 0x00094c0301007387 */ /* 0x0009e80000100800 */
[----:B------:R1:W-:Y:S04]  /*20220*/  STL [R1+0x984], R41 ;  /* 0x0009842901007387 */ /* 0x0003e80000100800 */
[----:B------:R-:W3:Y:S01]  /*20230*/  LDL.LU R159, [R1+0x450] ;  /* 0x00045000019f7983 */ /* 0x000ee20000300800 */
[----:B----4-:R-:W-:-:S03]  /*20240*/  SEL R3, R13, R156, !P3 ;  /* 0x0000009c0d037207 */ /* 0x010fc60005800000 */
[----:B------:R-:W4:Y:S01]  /*20250*/  LDL.LU R156, [R1+0x150] ;  /* 0x00015000019c7983 */ /* 0x000f220000300800 */
[----:B-1----:R-:W-:Y:S01]  /*20260*/  SEL R41, R13, R150, !P3 ;  /* 0x000000960d297207 */ /* 0x002fe20005800000 */
[----:B------:R-:W-:Y:S02]  /*20270*/  IMAD.MOV.U32 R150, RZ, RZ, R40 ;  /* 0x000000ffff967224 */ /* 0x000fe400078e0028 */
[----:B------:R-:W4:Y:S02]  /*20280*/  LDL.LU R153, [R1+0x44c] ;  /* 0x00044c0001997983 */ /* 0x000f240000300800 */
[----:B------:R-:W-:Y:S01]  /*20290*/  IMAD R40, R41, UR54, RZ ;  /* 0x0000003629287c24 */ /* 0x000fe2000f8e02ff */
[----:B------:R-:W1:Y:S01]  /*202a0*/  LDCU UR54, c[0x0][0x3b0] ;  /* 0x00007600ff3677ac */ /* 0x000e620008000800 */
[----:B------:R-:W-:Y:S02]  /*202b0*/  IMAD R42, R3, UR55, RZ ;  /* 0x00000037032a7c24 */ /* 0x000fe4000f8e02ff */
[----:B------:R-:W-:Y:S01]  /*202c0*/  @!P0 IMAD.MOV R150, RZ, RZ, -R150 ;  /* 0x000000ffff968224 */ /* 0x000fe200078e0a96 */
[----:B------:R1:W-:Y:S01]  /*202d0*/  STL [R1+0x974], R40 ;  /* 0x0009742801007387 */ /* 0x0003e20000100800 */
[----:B------:R-:W-:Y:S01]  /*202e0*/  IMAD.MOV.U32 R50, RZ, RZ, R54 ;  /* 0x000000ffff327224 */ /* 0x000fe200078e0036 */
[----:B------:R-:W1:Y:S02]  /*202f0*/  LDCU UR55, c[0x0][0x3b0] ;  /* 0x00007600ff3777ac */ /* 0x000e640008000800 */
[----:B------:R-:W4:Y:S01]  /*20300*/  LDL.LU R160, [R1+0x43c] ;  /* 0x00043c0001a07983 */ /* 0x000f220000300800 */
[----:B--2---:R-:W-:-:S03]  /*20310*/  SEL R3, R13, R157, !P3 ;  /* 0x0000009d0d037207 */ /* 0x004fc60005800000 */
[----:B------:R-:W2:Y:S01]  /*20320*/  LDL.LU R157, [R1+0x14c] ;  /* 0x00014c00019d7983 */ /* 0x000ea20000300800 */
[----:B------:R-:W-:-:S03]  /*20330*/  ISETP.GE.AND P0, PT, R154, RZ, PT ;  /* 0x000000ff9a00720c */ /* 0x000fc60003f06270 */
[----:B------:R-:W2:Y:S01]  /*20340*/  LDL.LU R154, [R1+0x434] ;  /* 0x00043400019a7983 */ /* 0x000ea20000300800 */
[----:B------:R-:W-:Y:S01]  /*20350*/  IMAD R3, R3, UR53, RZ ;  /* 0x0000003503037c24 */ /* 0x000fe2000f8e02ff */
[----:B-1----:R-:W-:Y:S01]  /*20360*/  SEL R40, R13, R151, !P3 ;  /* 0x000000970d287207 */ /* 0x002fe20005800000 */
[----:B------:R-:W-:Y:S01]  /*20370*/  IMAD.MOV.U32 R54, RZ, RZ, R61 ;  /* 0x000000ffff367224 */ /* 0x000fe200078e003d */
[----:B------:R-:W1:Y:S02]  /*20380*/  LDCU UR53, c[0x0][0x3b0] ;  /* 0x00007600ff3577ac */ /* 0x000e640008000800 */
[----:B------:R3:W-:Y:S04]  /*20390*/  STL [R1+0x96c], R3 ;  /* 0x00096c0301007387 */ /* 0x0007e80000100800 */
[----:B------:R-:W2:Y:S01]  /*203a0*/  LDL.LU R161, [R1+0x42c] ;  /* 0x00042c0001a17983 */ /* 0x000ea20000300800 */
[----:B------:R-:W-:-:S04]  /*203b0*/  IMAD.MOV.U32 R151, RZ, RZ, R39 ;  /* 0x000000ffff977224 */ /* 0x000fc800078e0027 */
[----:B------:R-:W-:Y:S01]  /*203c0*/  @!P4 IMAD.MOV R151, RZ, RZ, -R151 ;  /* 0x000000ffff97c224 */ /* 0x000fe200078e0a97 */
[----:B---3--:R-:W-:Y:S02]  /*203d0*/  SEL R3, R13, R158, !P3 ;  /* 0x0000009e0d037207 */ /* 0x008fe40005800000 */
[----:B------:R-:W3:Y:S01]  /*203e0*/  LDL.LU R158, [R1+0x13c] ;  /* 0x00013c00019e7983 */ /* 0x000ee20000300800 */
[----:B------:R-:W-:-:S03]  /*203f0*/  ISETP.GE.AND P4, PT, R155, RZ, PT ;  /* 0x000000ff9b00720c */ /* 0x000fc60003f86270 */
[----:B------:R-:W3:Y:S01]  /*20400*/  LDL.LU R155, [R1+0x3ec] ;  /* 0x0003ec00019b7983 */ /* 0x000ee20000300800 */
[----:B------:R-:W-:Y:S01]  /*20410*/  SEL R39, R13, R152, !P3 ;  /* 0x000000980d277207 */ /* 0x000fe20005800000 */
[----:B------:R-:W-:Y:S02]  /*20420*/  IMAD.MOV.U32 R152, RZ, RZ, R38 ;  /* 0x000000ffff987224 */ /* 0x000fe400078e0026 */
[----:B------:R-:W3:Y:S01]  /*20430*/  LDL.LU R162, [R1+0x424] ;  /* 0x0004240001a27983 */ /* 0x000ee20000300800 */
[----:B------:R-:W-:Y:S01]  /*20440*/  IMAD R59, R3, UR51, RZ ;  /* 0x00000033033b7c24 */ /* 0x000fe2000f8e02ff */
[----:B------:R-:W1:Y:S01]  /*20450*/  LDCU UR51, c[0x0][0x3b0] ;  /* 0x00007600ff3377ac */ /* 0x000e620008000800 */
[----:B------:R-:W-:Y:S01]  /*20460*/  @!P2 IMAD.MOV R152, RZ, RZ, -R152 ;  /* 0x000000ffff98a224 */ /* 0x000fe200078e0a98 */
[----:B------:R-:W-:Y:S02]  /*20470*/  SEL R3, R13, R159, !P3 ;  /* 0x0000009f0d037207 */ /* 0x000fe40005800000 */
[----:B------:R-:W3:Y:S01]  /*20480*/  LDL.LU R159, [R1+0x138] ;  /* 0x00013800019f7983 */ /* 0x000ee20000300800 */
[----:B----4-:R-:W-:-:S03]  /*20490*/  ISETP.GE.AND P2, PT, R156, RZ, PT ;  /* 0x000000ff9c00720c */ /* 0x010fc60003f46270 */
[----:B------:R-:W4:Y:S01]  /*204a0*/  LDL.LU R156, [R1+0x3f0] ;  /* 0x0003f000019c7983 */ /* 0x000f220000300800 */
[----:B------:R-:W-:Y:S01]  /*204b0*/  SEL R38, R13, R153, !P3 ;  /* 0x000000990d267207 */ /* 0x000fe20005800000 */
[----:B------:R-:W-:Y:S02]  /*204c0*/  IMAD.MOV.U32 R153, RZ, RZ, R37 ;  /* 0x000000ffff997224 */ /* 0x000fe400078e0025 */
[----:B------:R-:W4:Y:S01]  /*204d0*/  LDL.LU R163, [R1+0x414] ;  /* 0x0004140001a37983 */ /* 0x000f220000300800 */
[----:B------:R-:W-:Y:S01]  /*204e0*/  IMAD R233, R3, UR49, RZ ;  /* 0x0000003103e97c24 */ /* 0x000fe2000f8e02ff */
[----:B------:R-:W1:Y:S01]  /*204f0*/  LDCU UR49, c[0x0][0x3b0] ;  /* 0x00007600ff3177ac */ /* 0x000e620008000800 */
[----:B------:R-:W-:Y:S01]  /*20500*/  @!P1 IMAD.MOV R153, RZ, RZ, -R153 ;  /* 0x000000ffff999224 */ /* 0x000fe200078e0a99 */
[----:B------:R-:W-:Y:S02]  /*20510*/  SEL R3, R13, R160, !P3 ;  /* 0x000000a00d037207 */ /* 0x000fe40005800000 */
[----:B------:R-:W4:Y:S03]  /*20520*/  LDL.LU R160, [R1+0x134] ;  /* 0x0001340001a07983 */ /* 0x000f260000300800 */
[----:B------:R-:W-:Y:S01]  /*20530*/  IMAD R232, R3, UR47, RZ ;  /* 0x0000002f03e87c24 */ /* 0x000fe2000f8e02ff */
[----:B--2---:R-:W-:Y:S01]  /*20540*/  ISETP.GE.AND P1, PT, R157, RZ, PT ;  /* 0x000000ff9d00720c */ /* 0x004fe20003f26270 */
[----:B------:R-:W-:Y:S01]  /*20550*/  IMAD R46, R40, UR52, RZ ;  /* 0x00000034282e7c24 */ /* 0x000fe2000f8e02ff */
[----:B------:R-:W2:Y:S01]  /*20560*/  LDL.LU R157, [R1+0x3e0] ;  /* 0x0003e000019d7983 */ /* 0x000ea20000300800 */
[----:B------:R-:W-:Y:S01]  /*20570*/  IMAD R47, R39, UR50, RZ ;  /* 0x00000032272f7c24 */ /* 0x000fe2000f8e02ff */
[----:B------:R-:W-:Y:S01]  /*20580*/  SEL R37, R13, R154, !P3 ;  /* 0x0000009a0d257207 */ /* 0x000fe20005800000 */
[----:B------:R-:W-:Y:S01]  /*20590*/  IMAD R38, R38, UR48, RZ ;  /* 0x0000003026267c24 */ /* 0x000fe2000f8e02ff */
[----:B------:R-:W-:Y:S01]  /*205a0*/  MOV R154, R36 ;  /* 0x00000024009a7202 */ /* 0x000fe20000000f00 */
[----:B------:R-:W1:Y:S02]  /*205b0*/  LDCU UR48, c[0x0][0x3b0] ;  /* 0x00007600ff3077ac */ /* 0x000e640008000800 */
[----:B------:R-:W-:Y:S01]  /*205c0*/  IMAD R36, R37, UR46, RZ ;  /* 0x0000002e25247c24 */ /* 0x000fe2000f8e02ff */
[----:B------:R-:W-:-:S04]  /*205d0*/  SEL R3, R13, R161, !P3 ;  /* 0x000000a10d037207 */ /* 0x000fc80005800000 */
[----:B------:R1:W-:Y:S01]  /*205e0*/  STL [R1+0x5c], R36 ;  /* 0x00005c2401007387 */ /* 0x0003e20000100800 */
[----:B------:R-:W-:Y:S01]  /*205f0*/  @!P5 IMAD.MOV R154, RZ, RZ, -R154 ;  /* 0x000000ffff9ad224 */ /* 0x000fe200078e0a9a */
[----:B------:R-:W1:Y:S02]  /*20600*/  LDCU UR46, c[0x0][0x3b0] ;  /* 0x00007600ff2e77ac */ /* 0x000e640008000800 */
[----:B------:R-:W2:Y:S01]  /*20610*/  LDL.LU R166, [R1+0x3c8] ;  /* 0x0003c80001a67983 */ /* 0x000ea20000300800 */
[----:B------:R-:W-:Y:S01]  /*20620*/  SEL R103, R13, R103, !P3 ;  /* 0x000000670d677207 */ /* 0x000fe20005800000 */
[----:B------:R-:W1:Y:S02]  /*20630*/  LDCU UR52, c[0x0][0x3b0] ;  /* 0x00007600ff3477ac */ /* 0x000e640008000800 */
[----:B------:R-:W2:Y:S01]  /*20640*/  LDL.LU R161, [R1+0x12c] ;  /* 0x00012c0001a17983 */ /* 0x000ea20000300800 */
[----:B------:R-:W-:Y:S01]  /*20650*/  IMAD R3, R3, UR45, RZ ;  /* 0x0000002d03037c24 */ /* 0x000fe2000f8e02ff */
[----:B------:R-:W1:Y:S01]  /*20660*/  LDCU UR45, c[0x0][0x3b0] ;  /* 0x00007600ff2d77ac */ /* 0x000e620008000800 */
[----:B------:R-:W-:-:S02]  /*20670*/  SEL R102, R13, R102, !P3 ;  /* 0x000000660d667207 */ /* 0x000fc40005800000 */
[C---:B------:R-:W-:Y:S01]  /*20680*/  SEL R101, R13.reuse, R101, !P3 ;  /* 0x000000650d657207 */ /* 0x040fe20005800000 */
[----:B------:R-:W1:Y:S01]  /*20690*/  LDCU UR50, c[0x0][0x3b0] ;  /* 0x00007600ff3277ac */ /* 0x000e620008000800 */
[C---:B------:R-:W-:Y:S02]  /*206a0*/  SEL R100, R13.reuse, R100, !P3 ;  /* 0x000000640d647207 */ /* 0x040fe40005800000 */
[C---:B------:R-:W-:Y:S01]  /*206b0*/  SEL R99, R13.reuse, R99, !P3 ;  /* 0x000000630d637207 */ /* 0x040fe20005800000 */
[----:B------:R-:W1:Y:S01]  /*206c0*/  LDCU UR47, c[0x0][0x3b0] ;  /* 0x00007600ff2f77ac */ /* 0x000e620008000800 */
[----:B---3--:R-:W-:Y:S02]  /*206d0*/  ISETP.GE.AND P5, PT, R158, RZ, PT ;  /* 0x000000ff9e00720c */ /* 0x008fe40003fa6270 */
[----:B------:R-:W3:Y:S01]  /*206e0*/  LDL.LU R158, [R1+0x3c4] ;  /* 0x0003c400019e7983 */ /* 0x000ee20000300800 */
[----:B-1----:R-:W-:Y:S01]  /*206f0*/  SEL R36, R13, R155, !P3 ;  /* 0x0000009b0d247207 */ /* 0x002fe20005800000 */
[----:B------:R-:W-:-:S04]  /*20700*/  IMAD.MOV.U32 R155, RZ, RZ, R35 ;  /* 0x000000ffff9b7224 */ /* 0x000fc800078e0023 */
[----:B------:R-:W-:Y:S01]  /*20710*/  IMAD R35, R36, UR44, RZ ;  /* 0x0000002c24237c24 */ /* 0x000fe2000f8e02ff */
[----:B------:R1:W-:Y:S01]  /*20720*/  STL [R1+0x58], R3 ;  /* 0x0000580301007387 */ /* 0x0003e20000100800 */
[----:B------:R-:W-:Y:S01]  /*20730*/  @!P0 IMAD.MOV R155, RZ, RZ, -R155 ;  /* 0x000000ffff9b8224 */ /* 0x000fe200078e0a9b */
[----:B------:R-:W2:Y:S02]  /*20740*/  LDCU UR44, c[0x0][0x3b0] ;  /* 0x00007600ff2c77ac */ /* 0x000ea40008000800 */
[----:B------:R4:W-:Y:S04]  /*20750*/  STL [R1+0x54], R35 ;  /* 0x0000542301007387 */ /* 0x0009e80000100800 */
[----:B------:R-:W3:Y:S01]  /*20760*/  LDL.LU R167, [R1+0x3bc] ;  /* 0x0003bc0001a77983 */ /* 0x000ee20000300800 */
[----:B-1----:R-:W-:-:S02]  /*20770*/  SEL R3, R13, R162, !P3 ;  /* 0x000000a20d037207 */ /* 0x002fc40005800000 */
[----:B------:R-:W-:Y:S01]  /*20780*/  ISETP.GE.AND P0, PT, R159, RZ, PT ;  /* 0x000000ff9f00720c */ /* 0x000fe20003f06270 */
[----:B------:R-:W3:Y:S01]  /*20790*/  LDL.LU R162, [R1+0x128] ;  /* 0x0001280001a27983 */ /* 0x000ee20000300800 */
[----:B----4-:R-:W-:Y:S01]  /*207a0*/  SEL R35, R13, R156, !P3 ;  /* 0x0000009c0d237207 */ /* 0x010fe20005800000 */
[----:B------:R-:W-:Y:S01]  /*207b0*/  IMAD R3, R3, UR43, RZ ;  /* 0x0000002b03037c24 */ /* 0x000fe2000f8e02ff */
[----:B------:R-:W1:Y:S01]  /*207c0*/  LDCU UR43, c[0x0][0x3b0] ;  /* 0x00007600ff2b77ac */ /* 0x000e620008000800 */
[----:B------:R-:W4:Y:S01]  /*207d0*/  LDL.LU R159, [R1+0x3b0] ;  /* 0x0003b000019f7983 */ /* 0x000f220000300800 */
[----:B------:R-:W-:Y:S02]  /*207e0*/  IMAD.MOV.U32 R156, RZ, RZ, R34 ;  /* 0x000000ffff9c7224 */ /* 0x000fe400078e0022 */
[----:B------:R-:W-:Y:S01]  /*207f0*/  IMAD R34, R35, UR42, RZ ;  /* 0x0000002a23227c24 */ /* 0x000fe2000f8e02ff */
[----:B------:R1:W-:Y:S01]  /*20800*/  STL [R1+0x50], R3 ;  /* 0x0000500301007387 */ /* 0x0003e20000100800 */
[----:B------:R-:W-:Y:S01]  /*20810*/  @!P4 IMAD.MOV R156, RZ, RZ, -R156 ;  /* 0x000000ffff9cc224 */ /* 0x000fe200078e0a9c */
[----:B------:R-:W2:Y:S02]  /*20820*/  LDCU UR42, c[0x0][0x3b0] ;  /* 0x00007600ff2a77ac */ /* 0x000ea40008000800 */
[----:B------:R2:W-:Y:S04]  /*20830*/  STL [R1+0x4c], R34 ;  /* 0x00004c2201007387 */ /* 0x0005e80000100800 */
[----:B------:R-:W4:Y:S01]  /*20840*/  LDL.LU R165, [R1+0x3a8] ;  /* 0x0003a80001a57983 */ /* 0x000f220000300800 */
[----:B-1----:R-:W-:-:S02]  /*20850*/  SEL R3, R13, R163, !P3 ;  /* 0x000000a30d037207 */ /* 0x002fc40005800000 */
[----:B------:R-:W-:Y:S01]  /*20860*/  ISETP.GE.AND P4, PT, R160, RZ, PT ;  /* 0x000000ffa000720c */ /* 0x000fe20003f86270 */
[----:B------:R-:W4:Y:S02]  /*20870*/  LDL.LU R163, [R1+0x124] ;  /* 0x0001240001a37983 */ /* 0x000f240000300800 */
[----:B------:R-:W-:Y:S01]  /*20880*/  IMAD R3, R3, UR41, RZ ;  /* 0x0000002903037c24 */ /* 0x000fe2000f8e02ff */
[----:B------:R-:W1:Y:S01]  /*20890*/  LDCU UR41, c[0x0][0x3b0] ;  /* 0x00007600ff2977ac */ /* 0x000e620008000800 */
[----:B------:R-:W4:Y:S04]  /*208a0*/  LDL.LU R160, [R1+0x3a4] ;  /* 0x0003a40001a07983 */ /* 0x000f280000300800 */
[----:B------:R1:W-:Y:S01]  /*208b0*/  STL [R1+0x44], R3 ;  /* 0x0000440301007387 */ /* 0x0003e20000100800 */
[----:B--2---:R-:W-:Y:S01]  /*208c0*/  SEL R34, R13, R157, !P3 ;  /* 0x0000009d0d227207 */ /* 0x004fe20005800000 */
[----:B------:R-:W-:-:S04]  /*208d0*/  IMAD.MOV.U32 R157, RZ, RZ, R33 ;  /* 0x000000ffff9d7224 */ /* 0x000fc800078e0021 */
[----:B------:R-:W-:Y:S01]  /*208e0*/  IMAD R33, R34, UR40, RZ ;  /* 0x0000002822217c24 */ /* 0x000fe2000f8e02ff */
[----:B-1----:R-:W-:-:S04]  /*208f0*/  SEL R3, R13, R166, !P3 ;  /* 0x000000a60d037207 */ /* 0x002fc80005800000 */
[----:B------:R3:W-:Y:S01]  /*20900*/  STL [R1+0x40], R33 ;  /* 0x0000402101007387 */ /* 0x0007e20000100800 */
[----:B------:R-:W-:Y:S01]  /*20910*/  @!P2 IMAD.MOV R157, RZ, RZ, -R157 ;  /* 0x000000ffff9da224 */ /* 0x000fe200078e0a9d */
[----:B------:R-:W-:Y:S01]  /*20920*/  SEL R34, R13, R15, !P3 ;  /* 0x0000000f0d227207 */ /* 0x000fe20005800000 */
[----:B------:R-:W1:Y:S01]  /*20930*/  LDCU UR40, c[0x0][0x3b0] ;  /* 0x00007600ff2877ac */ /* 0x000e620008000800 */
[----:B------:R-:W2:Y:S04]  /*20940*/  LDL.LU R238, [R1+0x394] ;  /* 0x0003940001ee7983 */ /* 0x000ea80000300800 */
[----:B------:R-:W2:Y:S01]  /*20950*/  LDL.LU R166, [R1+0x120] ;  /* 0x0001200001a67983 */ /* 0x000ea20000300800 */
[----:B------:R-:W-:-:S03]  /*20960*/  ISETP.GE.AND P2, PT, R161, RZ, PT ;  /* 0x000000ffa100720c */ /* 0x000fc60003f46270 */
[----:B------:R-:W2:Y:S01]  /*20970*/  LDL.LU R161, [R1+0x384] ;  /* 0x0003840001a17983 */ /* 0x000ea20000300800 */
[----:B------:R-:W-:Y:S01]  /*20980*/  IMAD R3, R3, UR39, RZ ;  /* 0x0000002703037c24 */ /* 0x000fe2000f8e02ff */
[----:B------:R-:W1:Y:S04]  /*20990*/  LDCU UR39, c[0x0][0x3b0] ;  /* 0x00007600ff2777ac */ /* 0x000e680008000800 */
[----:B------:R1:W-:Y:S04]  /*209a0*/  STL [R1+0x38], R3 ;  /* 0x0000380301007387 */ /* 0x0003e80000100800 */
[----:B------:R-:W2:Y:S01]  /*209b0*/  LDL.LU R169, [R1+0x380] ;  /* 0x0003800001a97983 */ /* 0x000ea20000300800 */
[----:B---3--:R-:W-:Y:S01]  /*209c0*/  SEL R33, R13, R158, !P3 ;  /* 0x0000009e0d217207 */ /* 0x008fe20005800000 */
[----:B------:R-:W-:-:S04]  /*209d0*/  IMAD.MOV.U32 R158, RZ, RZ, R32 ;  /* 0x000000ffff9e7224 */ /* 0x000fc800078e0020 */
[----:B------:R-:W-:Y:S01]  /*209e0*/  IMAD R32, R33, UR38, RZ ;  /* 0x0000002621207c24 */ /* 0x000fe2000f8e02ff */
[----:B------:R-:W3:Y:S04]  /*209f0*/  LDCU UR38, c[0x0][0x3b0] ;  /* 0x00007600ff2677ac */ /* 0x000ee80008000800 */
[----:B------:R4:W-:Y:S01]  /*20a00*/  STL [R1+0x34], R32 ;  /* 0x0000342001007387 */ /* 0x0009e20000100800 */
[----:B-1----:R-:W-:-:S03]  /*20a10*/  SEL R3, R13, R167, !P3 ;  /* 0x000000a70d037207 */ /* 0x002fc60005800000 */
[----:B------:R-:W3:Y:S01]  /*20a20*/  LDL.LU R167, [R1+0x11c] ;  /* 0x00011c0001a77983 */ /* 0x000ee20000300800 */
[----:B------:R-:W-:Y:S02]  /*20a30*/  @!P1 IMAD.MOV R158, RZ, RZ, -R158 ;  /* 0x000000ffff9e9224 */ /* 0x000fe400078e0a9e */
[----:B------:R-:W-:Y:S01]  /*20a40*/  IMAD R3, R3, UR37, RZ ;  /* 0x0000002503037c24 */ /* 0x000fe2000f8e02ff */
[C---:B----4-:R-:W-:Y:S01]  /*20a50*/  SEL R32, R13.reuse, R159, !P3 ;  /* 0x0000009f0d207207 */ /* 0x050fe20005800000 */
[----:B------:R-:W-:Y:S01]  /*20a60*/  IMAD.MOV.U32 R159, RZ, RZ, R31 ;  /* 0x000000ffff9f7224 */ /* 0x000fe200078e001f */
[----:B------:R-:W-:Y:S01]  /*20a70*/  ISETP.GE.AND P1, PT, R162, RZ, PT ;  /* 0x000000ffa200720c */ /* 0x000fe20003f26270 */
[----:B------:R-:W1:Y:S01]  /*20a80*/  LDCU UR37, c[0x0][0x3b0] ;  /* 0x00007600ff2577ac */ /* 0x000e620008000800 */
[----:B------:R-:W4:Y:S01]  /*20a90*/  LDL.LU R162, [R1+0x378] ;  /* 0x0003780001a27983 */ /* 0x000f220000300800 */
[----:B------:R-:W-:Y:S02]  /*20aa0*/  IMAD R31, R32, UR36, RZ ;  /* 0x00000024201f7c24 */ /* 0x000fe4000f8e02ff */
[----:B------:R-:W-:Y:S01]  /*20ab0*/  @!P5 IMAD.MOV R159, RZ, RZ, -R159 ;  /* 0x000000ffff9fd224 */ /* 0x000fe200078e0a9f */
[----:B------:R1:W-:Y:S01]  /*20ac0*/  STL [R1+0x30], R3 ;  /* 0x0000300301007387 */ /* 0x0003e20000100800 */
[----:B------:R-:W2:Y:S01]  /*20ad0*/  LDCU UR36, c[0x0][0x3b0] ;  /* 0x00007600ff2477ac */ /* 0x000ea20008000800 */
[----:B-1----:R-:W-:-:S02]  /*20ae0*/  SEL R3, R13, R165, !P3 ;  /* 0x000000a50d037207 */ /* 0x002fc40005800000 */
[----:B------:R-:W4:Y:S04]  /*20af0*/  LDL.LU R165, [R1+0x370] ;  /* 0x0003700001a57983 */ /* 0x000f280000300800 */
[----:B------:R1:W-:Y:S01]  /*20b00*/  STL [R1+0x2c], R31 ;  /* 0x00002c1f01007387 */ /* 0x0003e20000100800 */
[----:B------:R-:W-:Y:S01]  /*20b10*/  IMAD R3, R3, UR35, RZ ;  /* 0x0000002303037c24 */ /* 0x000fe2000f8e02ff */
[----:B------:R-:W-:Y:S01]  /*20b20*/  ISETP.GE.AND P5, PT, R163, RZ, PT ;  /* 0x000000ffa300720c */ /* 0x000fe20003fa6270 */
[----:B------:R-:W2:Y:S01]  /*20b30*/  LDCU UR35, c[0x0][0x3b0] ;  /* 0x00007600ff2377ac */ /* 0x000ea20008000800 */
[----:B------:R-:W4:Y:S04]  /*20b40*/  LDL.LU R168, [R1+0x114] ;  /* 0x0001140001a87983 */ /* 0x000f280000300800 */
[----:B------:R-:W4:Y:S01]  /*20b50*/  LDL.LU R163, [R1+0x354] ;  /* 0x0003540001a37983 */ /* 0x000f220000300800 */
[----:B-1----:R-:W-:-:S02]  /*20b60*/  SEL R31, R13, R160, !P3 ;  /* 0x000000a00d1f7207 */ /* 0x002fc40005800000 */
[----:B------:R-:W-:-:S03]  /*20b70*/  MOV R160, R30 ;  /* 0x0000001e00a07202 */ /* 0x000fc60000000f00 */
[----:B------:R-:W-:Y:S01]  /*20b80*/  IMAD R30, R31, UR34, RZ ;  /* 0x000000221f1e7c24 */ /* 0x000fe2000f8e02ff */
[----:B------:R1:W-:Y:S01]  /*20b90*/  STL [R1+0x1c], R3 ;  /* 0x00001c0301007387 */ /* 0x0003e20000100800 */
[----:B------:R-:W-:Y:S01]  /*20ba0*/  @!P0 IMAD.MOV R160, RZ, RZ, -R160 ;  /* 0x000000ffffa08224 */ /* 0x000fe200078e0aa0 */
[C---:B------:R-:W-:Y:S01]  /*20bb0*/  SEL R98, R13.reuse, R98, !P3 ;  /* 0x000000620d627207 */ /* 0x040fe20005800000 */
[----:B------:R-:W-:Y:S01]  /*20bc0*/  @!P5 IMAD.MOV R164, RZ, RZ, -R164 ;  /* 0x000000ffffa4d224 */ /* 0x000fe200078e0aa4 */
[----:B------:R1:W-:Y:S01]  /*20bd0*/  STL [R1+0x18], R30 ;  /* 0x0000181e01007387 */ /* 0x0003e20000100800 */
[C---:B------:R-:W-:Y:S01]  /*20be0*/  SEL R97, R13.reuse, R97, !P3 ;  /* 0x000000610d617207 */ /* 0x040fe20005800000 */
[----:B------:R-:W1:Y:S01]  /*20bf0*/  LDCU UR34, c[0x0][0x3b0] ;  /* 0x00007600ff2277ac */ /* 0x000e620008000800 */
[----:B--2---:R-:W-:Y:S02]  /*20c00*/  ISETP.GE.AND P0, PT, R166, RZ, PT ;  /* 0x000000ffa600720c */ /* 0x004fe40003f06270 */
[----:B------:R-:W2:Y:S01]  /*20c10*/  LDL.LU R166, [R1+0x350] ;  /* 0x0003500001a67983 */ /* 0x000ea20000300800 */
[----:B-1----:R-:W-:-:S02]  /*20c20*/  SEL R3, R13, R238, !P3 ;  /* 0x000000ee0d037207 */ /* 0x002fc40005800000 */
[----:B------:R-:W-:Y:S01]  /*20c30*/  SEL R30, R13, R161, !P3 ;  /* 0x000000a10d1e7207 */ /* 0x000fe20005800000 */
[----:B------:R-:W-:Y:S02]  /*20c40*/  IMAD.MOV.U32 R161, RZ, RZ, R29 ;  /* 0x000000ffffa17224 */ /* 0x000fe400078e001d */
[----:B------:R-:W-:Y:S01]  /*20c50*/  IMAD R3, R3, UR33, RZ ;  /* 0x0000002103037c24 */ /* 0x000fe2000f8e02ff */
[----:B------:R-:W1:Y:S01]  /*20c60*/  LDCU UR33, c[0x0][0x3b0] ;  /* 0x00007600ff2177ac */ /* 0x000e620008000800 */
[----:B------:R-:W-:-:S03]  /*20c70*/  IMAD R29, R30, UR32, RZ ;  /* 0x000000201e1d7c24 */ /* 0x000fc6000f8e02ff */
[----:B------:R1:W-:Y:S01]  /*20c80*/  STL [R1+0x14], R3 ;  /* 0x0000140301007387 */ /* 0x0003e20000100800 */
[----:B------:R-:W-:Y:S01]  /*20c90*/  @!P4 IMAD.MOV R161, RZ, RZ, -R161 ;  /* 0x000000ffffa1c224 */ /* 0x000fe200078e0aa1 */
[C---:B------:R-:W-:Y:S01]  /*20ca0*/  SEL R96, R13.reuse, R96, !P3 ;  /* 0x000000600d607207 */ /* 0x040fe20005800000 */
[----:B------:R-:W2:Y:S01]  /*20cb0*/  LDCU UR32, c[0x0][0x3b0] ;  /* 0x00007600ff2077ac */ /* 0x000ea20008000800 */
[----:B------:R-:W2:Y:S04]  /*20cc0*/  LDL.LU R240, [R1+0x104] ;  /* 0x0001040001f07983 */ /* 0x000ea80000300800 */
[----:B------:R-:W2:Y:S01]  /*20cd0*/  LDL.LU R239, [R1+0x348] ;  /* 0x0003480001ef7983 */ /* 0x000ea20000300800 */
[----:B-1----:R-:W-:-:S03]  /*20ce0*/  SEL R3, R13, R169, !P3 ;  /* 0x000000a90d037207 */ /* 0x002fc60005800000 */
[----:B------:R-:W-:Y:S04]  /*20cf0*/  STL [R1+0x10], R29 ;  /* 0x0000101d01007387 */ /* 0x000fe80000100800 */
[----:B------:R-:W2:Y:S01]  /*20d00*/  LDL.LU R169, [R1+0x344] ;  /* 0x0003440001a97983 */ /* 0x000ea20000300800 */
[----:B------:R-:W-:Y:S01]  /*20d10*/  IMAD R3, R3, UR31, RZ ;  /* 0x0000001f03037c24 */ /* 0x000fe2000f8e02ff */
[----:B------:R-:W1:Y:S04]  /*20d20*/  LDCU UR31, c[0x0][0x3b0] ;  /* 0x00007600ff1f77ac */ /* 0x000e680008000800 */
[----:B------:R-:W-:Y:S01]  /*20d30*/  STL [R1+0x8], R3 ;  /* 0x0000080301007387 */ /* 0x000fe20000100800 */
[----:B---3--:R-:W-:-:S03]  /*20d40*/  ISETP.GE.AND P4, PT, R167, RZ, PT ;  /* 0x000000ffa700720c */ /* 0x008fc60003f86270 */
[----:B------:R-:W3:Y:S01]  /*20d50*/  LDL.LU R167, [R1+0x100] ;  /* 0x0001000001a77983 */ /* 0x000ee20000300800 */
[----:B----4-:R-:W-:Y:S01]  /*20d60*/  SEL R251, R13, R162, !P3 ;  /* 0x000000a20dfb7207 */ /* 0x010fe20005800000 */
[----:B------:R-:W-:-:S04]  /*20d70*/  IMAD.MOV.U32 R162, RZ, RZ, R28 ;  /* 0x000000ffffa27224 */ /* 0x000fc800078e001c */
[----:B------:R-:W-:Y:S01]  /*20d80*/  IMAD R251, R251, UR30, RZ ;  /* 0x0000001efbfb7c24 */ /* 0x000fe2000f8e02ff */
[C---:B------:R-:W-:Y:S01]  /*20d90*/  SEL R95, R13.reuse, R95, !P3 ;  /* 0x0000005f0d5f7207 */ /* 0x040fe20005800000 */
[----:B------:R-:W-:Y:S01]  /*20da0*/  @!P2 IMAD.MOV R162, RZ, RZ, -R162 ;  /* 0x000000ffffa2a224 */ /* 0x000fe200078e0aa2 */
[C---:B------:R-:W-:Y:S01]  /*20db0*/  SEL R94, R13.reuse, R94, !P3 ;  /* 0x0000005e0d5e7207 */ /* 0x040fe20005800000 */
[----:B------:R-:W4:Y:S01]  /*20dc0*/  LDCU UR30, c[0x0][0x3b0] ;  /* 0x00007600ff1e77ac */ /* 0x000f220008000800 */
[C---:B------:R-:W-:Y:S02]  /*20dd0*/  SEL R250, R13.reuse, R165, !P3 ;  /* 0x000000a50dfa7207 */ /* 0x040fe40005800000 */
[----:B------:R-:W4:Y:S03]  /*20de0*/  LDL.LU R165, [R1+0x24c] ;  /* 0x00024c0001a57983 */ /* 0x000f260000300800 */
[----:B------:R-:W-:Y:S01]  /*20df0*/  IMAD R250, R250, UR29, RZ ;  /* 0x0000001dfafa7c24 */ /* 0x000fe2000f8e02ff */
[----:B------:R-:W-:Y:S01]  /*20e00*/  STL [R1+0x19f8], R251 ;  /* 0x0019f8fb01007387 */ /* 0x000fe20000100800 */
[C---:B------:R-:W-:Y:S01]  /*20e10*/  SEL R93, R13.reuse, R93, !P3 ;  /* 0x0000005d0d5d7207 */ /* 0x040fe20005800000 */
[----:B------:R-:W1:Y:S01]  /*20e20*/  LDCU UR29, c[0x0][0x3b0] ;  /* 0x00007600ff1d77ac */ /* 0x000e620008000800 */
[----:B------:R-:W-:Y:S01]  /*20e30*/  ISETP.GE.AND P2, PT, R168, RZ, PT ;  /* 0x000000ffa800720c */ /* 0x000fe20003f46270 */
[----:B------:R-:W4:Y:S04]  /*20e40*/  LDL.LU R238, [R1+0x238] ;  /* 0x0002380001ee7983 */ /* 0x000f280000300800 */
[----:B------:R-:W-:Y:S04]  /*20e50*/  STL [R1+0x19e0], R250 ;  /* 0x0019e0fa01007387 */ /* 0x000fe80000100800 */
[----:B------:R-:W4:Y:S01]  /*20e60*/  LDL.LU R168, [R1+0xfc] ;  /* 0x0000fc0001a87983 */ /* 0x000f220000300800 */
[----:B------:R-:W-:-:S05]  /*20e70*/  SEL R249, R13, R163, !P3 ;  /* 0x000000a30df97207 */ /* 0x000fca0005800000 */
[----:B------:R-:W-:Y:S01]  /*20e80*/  IMAD R249, R249, UR28, RZ ;  /* 0x0000001cf9f97c24 */ /* 0x000fe2000f8e02ff */
[C---:B------:R-:W-:Y:S01]  /*20e90*/  SEL R90, R13.reuse, R90, !P3 ;  /* 0x0000005a0d5a7207 */ /* 0x040fe20005800000 */
[----:B------:R-:W-:Y:S01]  /*20ea0*/  IMAD.MOV.U32 R163, RZ, RZ, R27 ;  /* 0x000000ffffa37224 */ /* 0x000fe200078e001b */
[C---:B------:R-:W-:Y:S01]  /*20eb0*/  SEL R88, R13.reuse, R88, !P3 ;  /* 0x000000580d587207 */ /* 0x040fe20005800000 */
[----:B------:R-:W1:Y:S02]  /*20ec0*/  LDCU UR28, c[0x0][0x3b0] ;  /* 0x00007600ff1c77ac */ /* 0x000e640008000800 */
[----:B------:R-:W-:Y:S01]  /*20ed0*/  @!P1 IMAD.MOV R163, RZ, RZ, -R163 ;  /* 0x000000ffffa39224 */ /* 0x000fe200078e0aa3 */
[----:B--2---:R-:W-:Y:S02]  /*20ee0*/  SEL R248, R13, R166, !P3 ;  /* 0x000000a60df87207 */ /* 0x004fe40005800000 */
[----:B------:R-:W2:Y:S03]  /*20ef0*/  LDL.LU R166, [R1+0x234] ;  /* 0x0002340001a67983 */ /* 0x000ea60000300800 */
[----:B------:R-:W-:Y:S01]  /*20f00*/  IMAD R248, R248, UR27, RZ ;  /* 0x0000001bf8f87c24 */ /* 0x000fe2000f8e02ff */
[----:B------:R1:W-:Y:S01]  /*20f10*/  STL [R1+0x19e4], R249 ;  /* 0x0019e4f901007387 */ /* 0x0003e20000100800 */
[----:B------:R-:W-:Y:S01]  /*20f20*/  @!P6 IADD3 R109, PT, PT, -R109, RZ, RZ ;  /* 0x000000ff6d6de210 */ /* 0x000fe20007ffe1ff */
[----:B------:R-:W1:Y:S02]  /*20f30*/  LDCU UR27, c[0x0][0x3b0] ;  /* 0x00007600ff1b77ac */ /* 0x000e640008000800 */
[----:B------:R-:W2:Y:S04]  /*20f40*/  LDL.LU R242, [R1+0x230] ;  /* 0x0002300001f27983 */ /* 0x000ea80000300800 */
[----:B------:R1:W-:Y:S01]  /*20f50*/  STL [R1+0x19e8], R248 ;  /* 0x0019e8f801007387 */ /* 0x0003e20000100800 */
[----:B------:R-:W-:-:S03]  /*20f60*/  SEL R246, R13, R169, !P3 ;  /* 0x000000a90df67207 */ /* 0x000fc60005800000 */
[----:B------:R-:W2:Y:S01]  /*20f70*/  LDL.LU R169, [R1+0xf8] ;  /* 0x0000f80001a97983 */ /* 0x000ea20000300800 */
[----:B------:R-:W-:Y:S02]  /*20f80*/  ISETP.GE.AND P1, PT, R240, RZ, PT ;  /* 0x000000fff000720c */ /* 0x000fe40003f26270 */
[----:B---3--:R-:W-:Y:S02]  /*20f90*/  ISETP.GE.AND P5, PT, R167, RZ, PT ;  /* 0x000000ffa700720c */ /* 0x008fe40003fa6270 */
[----:B------:R-:W3:Y:S04]  /*20fa0*/  LDL.LU R167, [R1+0x22c] ;  /* 0x00022c0001a77983 */ /* 0x000ee80000300800 */
[----:B------:R-:W3:Y:S01]  /*20fb0*/  LDL.LU R240, [R1+0x228] ;  /* 0x0002280001f07983 */ /* 0x000ee20000300800 */
[----:B------:R-:W-:Y:S01]  /*20fc0*/  SEL R247, R13, R239, !P3 ;  /* 0x000000ef0df77207 */ /* 0x000fe20005800000 */
[----:B------:R-:W-:Y:S01]  /*20fd0*/  IMAD R246, R246, UR25, RZ ;  /* 0x00000019f6f67c24 */ /* 0x000fe2000f8e02ff */
[----:B------:R-:W1:Y:S03]  /*20fe0*/  LDCU UR25, c[0x0][0x3b0] ;  /* 0x00007600ff1977ac */ /* 0x000e660008000800 */
[----:B------:R-:W-:Y:S01]  /*20ff0*/  IMAD R247, R247, UR26, RZ ;  /* 0x0000001af7f77c24 */ /* 0x000fe2000f8e02ff */
[----:B------:R-:W1:Y:S04]  /*21000*/  LDCU UR26, c[0x0][0x3b0] ;  /* 0x00007600ff1a77ac */ /* 0x000e680008000800 */
[----:B------:R-:W-:Y:S04]  /*21010*/  STL.64 [R1+0x19d8], R246 ;  /* 0x0019d8f601007387 */ /* 0x000fe80000100a00 */
[----:B------:R-:W3:Y:S01]  /*21020*/  LDL.LU R239, [R1+0xf4] ;  /* 0x0000f40001ef7983 */ /* 0x000ee20000300800 */
[C---:B----4-:R-:W-:Y:S01]  /*21030*/  SEL R245, R13.reuse, R165, !P3 ;  /* 0x000000a50df57207 */ /* 0x050fe20005800000 */
[----:B------:R-:W-:Y:S01]  /*21040*/  IMAD.MOV.U32 R165, RZ, RZ, R25 ;  /* 0x000000ffffa57224 */ /* 0x000fe200078e0019 */
[----:B------:R-:W-:-:S03]  /*21050*/  SEL R244, R13, R238, !P3 ;  /* 0x000000ee0df47207 */ /* 0x000fc60005800000 */
[----:B------:R-:W-:Y:S01]  /*21060*/  IMAD R245, R245, UR24, RZ ;  /* 0x00000018f5f57c24 */ /* 0x000fe2000f8e02ff */
[----:B------:R-:W-:Y:S02]  /*21070*/  @!P0 IADD3 R165, PT, PT, -R165, RZ, RZ ;  /* 0x000000ffa5a58210 */ /* 0x000fe40007ffe1ff */
[----:B--2---:R-:W-:Y:S01]  /*21080*/  SEL R243, R13, R166, !P3 ;  /* 0x000000a60df37207 */ /* 0x004fe20005800000 */
[----:B------:R-:W-:Y:S01]  /*21090*/  IMAD R244, R244, UR23, RZ ;  /* 0x00000017f4f47c24 */ /* 0x000fe2000f8e02ff */
[----:B------:R-:W-:Y:S01]  /*210a0*/  ISETP.GE.AND P0, PT, R168, RZ, PT ;  /* 0x000000ffa800720c */ /* 0x000fe20003f06270 */
[----:B------:R-:W-:Y:S01]  /*210b0*/  IMAD.MOV.U32 R166, RZ, RZ, R24 ;  /* 0x000000ffffa67224 */ /* 0x000fe200078e0018 */
[----:B------:R-:W2:Y:S01]  /*210c0*/  LDL.LU R168, [R1+0x224] ;  /* 0x0002240001a87983 */ /* 0x000ea20000300800 */
[----:B------:R-:W-:Y:S02]  /*210d0*/  IMAD R243, R243, UR22, RZ ;  /* 0x00000016f3f37c24 */ /* 0x000fe4000f8e02ff */
[----:B-1----:R-:W-:Y:S01]  /*210e0*/  IMAD R249, R106, UR49, RZ ;  /* 0x000000316af97c24 */ /* 0x002fe2000f8e02ff */
[----:B------:R-:W4:Y:S01]  /*210f0*/  LDL.LU R238, [R1+0x220] ;  /* 0x0002200001ee7983 */ /* 0x000f220000300800 */
[C---:B------:R-:W-:Y:S01]  /*21100*/  SEL R242, R13.reuse, R242, !P3 ;  /* 0x000000f20df27207 */ /* 0x040fe20005800000 */
[----:B------:R-:W-:Y:S01]  /*21110*/  @!P4 IMAD.MOV R166, RZ, RZ, -R166 ;  /* 0x000000ffffa6c224 */ /* 0x000fe200078e0aa6 */
[----:B------:R-:W-:Y:S01]  /*21120*/  SEL R109, R13, R109, !P3 ;  /* 0x0000006d0d6d7207 */ /* 0x000fe20005800000 */
[----:B------:R-:W-:Y:S01]  /*21130*/  STL.64 [R1+0x19f0], R244 ;  /* 0x0019f0f401007387 */ /* 0x000fe20000100a00 */
[----:B------:R-:W-:Y:S01]  /*21140*/  IMAD R248, R105, UR48, RZ ;  /* 0x0000003069f87c24 */ /* 0x000fe2000f8e02ff */
[C---:B------:R-:W-:Y:S01]  /*21150*/  SEL R86, R13.reuse, R86, !P3 ;  /* 0x000000560d567207 */ /* 0x040fe20005800000 */
[----:B------:R-:W-:Y:S01]  /*21160*/  IMAD R242, R242, UR21, RZ ;  /* 0x00000015f2f27c24 */ /* 0x000fe2000f8e02ff */
[----:B------:R-:W-:Y:S01]  /*21170*/  STL [R1+0x19fc], R243 ;  /* 0x0019fcf301007387 */ /* 0x000fe20000100800 */
[C---:B------:R-:W-:Y:S01]  /*21180*/  SEL R85, R13.reuse, R85, !P3 ;  /* 0x000000550d557207 */ /* 0x040fe20005800000 */
[----:B------:R-:W1:Y:S02]  /*21190*/  LDCU UR24, c[0x0][0x3b0] ;  /* 0x00007600ff1877ac */ /* 0x000e640008000800 */
[----:B------:R-:W2:Y:S01]  /*211a0*/  LDL.LU R171, [R1+0xf0] ;  /* 0x0000f00001ab7983 */ /* 0x000ea20000300800 */
[C---:B------:R-:W-:Y:S01]  /*211b0*/  SEL R83, R13.reuse, R83, !P3 ;  /* 0x000000530d537207 */ /* 0x040fe20005800000 */
[----:B------:R-:W1:Y:S01]  /*211c0*/  LDCU UR23, c[0x0][0x3b0] ;  /* 0x00007600ff1777ac */ /* 0x000e620008000800 */
[----:B------:R-:W-:-:S02]  /*211d0*/  SEL R82, R13, R82, !P3 ;  /* 0x000000520d527207 */ /* 0x000fc40005800000 */
[----:B------:R-:W-:Y:S01]  /*211e0*/  SEL R107, R13, R107, !P3 ;  /* 0x0000006b0d6b7207 */ /* 0x000fe20005800000 */
[----:B------:R-:W1:Y:S01]  /*211f0*/  LDCU UR22, c[0x0][0x3b0] ;  /* 0x00007600ff1677ac */ /* 0x000e620008000800 */
[----:B------:R-:W-:Y:S02]  /*21200*/  ISETP.GE.AND P4, PT, R169, RZ, PT ;  /* 0x000000ffa900720c */ /* 0x000fe40003f86270 */
[----:B------:R-:W2:Y:S01]  /*21210*/  LDL.LU R169, [R1+0x210] ;  /* 0x0002100001a97983 */ /* 0x000ea20000300800 */
[C---:B------:R-:W-:Y:S01]  /*21220*/  SEL R92, R13.reuse, R92, !P3 ;  /* 0x0000005c0d5c7207 */ /* 0x040fe20005800000 */
[----:B------:R-:W1:Y:S02]  /*21230*/  LDCU UR21, c[0x0][0x3b0] ;  /* 0x00007600ff1577ac */ /* 0x000e640008000800 */
[----:B------:R-:W-:Y:S01]  /*21240*/  STL [R1+0x1a00], R242 ;  /* 0x001a00f201007387 */ /* 0x000fe20000100800 */
[----:B---3--:R-:W-:-:S03]  /*21250*/  SEL R241, R13, R167, !P3 ;  /* 0x000000a70df17207 */ /* 0x008fc60005800000 */
[----:B------:R-:W3:Y:S01]  /*21260*/  LDL.LU R44, [R1+0x1d8] ;  /* 0x0001d800012c7983 */ /* 0x000ee20000300800 */
[----:B------:R-:W-:-:S03]  /*21270*/  SEL R240, R13, R240, !P3 ;  /* 0x000000f00df07207 */ /* 0x000fc60005800000 */
[----:B------:R-:W3:Y:S01]  /*21280*/  LDL.LU R45, [R1+0xec] ;  /* 0x0000ec00012d7983 */ /* 0x000ee20000300800 */
[----:B------:R-:W-:Y:S01]  /*21290*/  IMAD R241, R241, UR13, RZ ;  /* 0x0000000df1f17c24 */ /* 0x000fe2000f8e02ff */
[C---:B------:R-:W-:Y:S01]  /*212a0*/  SEL R81, R13.reuse, R81, !P3 ;  /* 0x000000510d517207 */ /* 0x040fe20005800000 */
[----:B------:R-:W-:Y:S01]  /*212b0*/  IMAD.MOV.U32 R167, RZ, RZ, R23 ;  /* 0x000000ffffa77224 */ /* 0x000fe200078e0017 */
[----:B------:R-:W3:Y:S01]  /*212c0*/  LDL.LU R57, [R1+0x638] ;  /* 0x0006380001397983 */ /* 0x000ee20000300800 */
[----:B------:R-:W-:Y:S01]  /*212d0*/  IMAD R240, R240, UR12, RZ ;  /* 0x0000000cf0f07c24 */ /* 0x000fe2000f8e02ff */
[----:B------:R-:W1:Y:S02]  /*212e0*/  LDCU UR13, c[0x0][0x3b0] ;  /* 0x00007600ff0d77ac */ /* 0x000e640008000800 */
[----:B------:R-:W-:Y:S01]  /*212f0*/  STL [R1+0x1a04], R241 ;  /* 0x001a04f101007387 */ /* 0x000fe20000100800 */
[----:B------:R-:W-:Y:S01]  /*21300*/  @!P2 IMAD.MOV R167, RZ, RZ, -R167 ;  /* 0x000000ffffa7a224 */ /* 0x000fe200078e0aa7 */
[----:B------:R-:W1:Y:S02]  /*21310*/  LDCU UR12, c[0x0][0x3b0] ;  /* 0x00007600ff0c77ac */ /* 0x000e640008000800 */
[----:B------:R1:W-:Y:S01]  /*21320*/  STL [R1+0x1a08], R240 ;  /* 0x001a08f001007387 */ /* 0x0003e20000100800 */
[C---:B------:R-:W-:Y:S01]  /*21330*/  SEL R91, R13.reuse, R91, !P3 ;  /* 0x0000005b0d5b7207 */ /* 0x040fe20005800000 */
[----:B------:R-:W1:Y:S02]  /*21340*/  LDCU UR49, c[0x0][0x3b0] ;  /* 0x00007600ff3177ac */ /* 0x000e640008000800 */
[----:B------:R-:W3:Y:S01]  /*21350*/  LDL.LU R51, [R1+0x1b4] ;  /* 0x0001b40001337983 */ /* 0x000ee20000300800 */
[----:B----4-:R-:W-:-:S03]  /*21360*/  SEL R238, R13, R238, !P3 ;  /* 0x000000ee0dee7207 */ /* 0x010fc60005800000 */
[----:B------:R-:W4:Y:S01]  /*21370*/  LDL.LU R234, [R1+0xe0] ;  /* 0x0000e00001ea7983 */ /* 0x000f220000300800 */
[----:B------:R-:W-:Y:S01]  /*21380*/  ISETP.GE.AND P2, PT, R239, RZ, PT ;  /* 0x000000ffef00720c */ /* 0x000fe20003f46270 */
[----:B------:R-:W1:Y:S01]  /*21390*/  LDCU UR48, c[0x0][0x3b0] ;  /* 0x00007600ff3077ac */ /* 0x000e620008000800 */
[----:B--2---:R-:W-:Y:S01]  /*213a0*/  SEL R239, R13, R168, !P3 ;  /* 0x000000a80def7207 */ /* 0x004fe20005800000 */
[----:B------:R-:W-:-:S04]  /*213b0*/  IMAD.MOV.U32 R168, RZ, RZ, R22 ;  /* 0x000000ffffa87224 */ /* 0x000fc800078e0016 */
[----:B------:R-:W-:Y:S01]  /*213c0*/  @!P1 IMAD.MOV R168, RZ, RZ, -R168 ;  /* 0x000000ffffa89224 */ /* 0x000fe200078e0aa8 */
[----:B------:R-:W-:Y:S02]  /*213d0*/  ISETP.GE.AND P1, PT, R171, RZ, PT ;  /* 0x000000ffab00720c */ /* 0x000fe40003f26270 */
[----:B------:R-:W2:Y:S01]  /*213e0*/  LDL.LU R171, [R1+0x1ac] ;  /* 0x0001ac0001ab7983 */ /* 0x000ea20000300800 */
[----:B------:R-:W-:Y:S01]  /*213f0*/  IMAD R239, R239, UR11, RZ ;  /* 0x0000000befef7c24 */ /* 0x000fe2000f8e02ff */
[----:B------:R-:W1:Y:S01]  /*21400*/  LDCU UR11, c[0x0][0x3b0] ;  /* 0x00007600ff0b77ac */ /* 0x000e620008000800 */
[----:B------:R-:W-:Y:S01]  /*21410*/  IMAD R238, R238, UR9, RZ ;  /* 0x00000009eeee7c24 */ /* 0x000fe2000f8e02ff */
[----:B------:R-:W-:Y:S01]  /*21420*/  SEL R237, R13, R169, !P3 ;  /* 0x000000a90ded7207 */ /* 0x000fe20005800000 */
[----:B------:R-:W-:-:S03]  /*21430*/  IMAD.MOV.U32 R169, RZ, RZ, R21 ;  /* 0x000000ffffa97224 */ /* 0x000fc600078e0015 */
[----:B------:R-:W-:Y:S01]  /*21440*/  STL.64 [R1+0x19d0], R238 ;  /* 0x0019d0ee01007387 */ /* 0x000fe20000100a00 */
[C---:B---3--:R-:W-:Y:S01]  /*21450*/  SEL R3, R13.reuse, R44, !P3 ;  /* 0x0000002c0d037207 */ /* 0x048fe20005800000 */
[----:B------:R-:W-:Y:S02]  /*21460*/  @!P5 IMAD.MOV R169, RZ, RZ, -R169 ;  /* 0x000000ffffa9d224 */ /* 0x000fe400078e0aa9 */
[----:B------:R-:W3:Y:S01]  /*21470*/  LDL.LU R40, [R1+0x180] ;  /* 0x0001800001287983 */ /* 0x000ee20000300800 */
[----:B------:R-:W-:Y:S01]  /*21480*/  SEL R24, R13, R57, !P3 ;  /* 0x000000390d187207 */ /* 0x000fe20005800000 */
[----:B-1----:R-:W-:Y:S01]  /*21490*/  IMAD.MOV.U32 R240, RZ, RZ, R38 ;  /* 0x000000fffff07224 */ /* 0x002fe200078e0026 */
[----:B------:R-:W-:Y:S01]  /*214a0*/  ISETP.GE.AND P5, PT, R45, RZ, PT ;  /* 0x000000ff2d00720c */ /* 0x000fe20003fa6270 */
[----:B------:R-:W-:Y:S01]  /*214b0*/  IMAD R241, R109, UR52, RZ ;  /* 0x000000346df17c24 */ /* 0x000fe2000f8e02ff */
[----:B------:R-:W3:Y:S01]  /*214c0*/  LDL.LU R45, [R1+0xe8] ;  /* 0x0000e800012d7983 */ /* 0x000ee20000300800 */
[----:B------:R-:W-:Y:S01]  /*214d0*/  IMAD.MOV.U32 R57, RZ, RZ, R170 ;  /* 0x000000ffff397224 */ /* 0x000fe200078e00aa */
[----:B------:R-:W1:Y:S02]  /*214e0*/  LDCU UR9, c[0x0][0x3b0] ;  /* 0x00007600ff0977ac */ /* 0x000e640008000800 */
[----:B------:R-:W3:Y:S01]  /*214f0*/  LDL.LU R41, [R1+0x17c] ;  /* 0x00017c0001297983 */ /* 0x000ee20000300800 */
[----:B------:R-:W-:Y:S01]  /*21500*/  IMAD R247, R3, UR77, RZ ;  /* 0x0000004d03f77c24 */ /* 0x000fe2000f8e02ff */
[----:B------:R-:W1:Y:S02]  /*21510*/  LDCU UR77, c[0x0][0x3b0] ;  /* 0x00007600ff4d77ac */ /* 0x000e640008000800 */
[----:B------:R-:W3:Y:S01]  /*21520*/  LDL.LU R44, [R1+0x178] ;  /* 0x00017800012c7983 */ /* 0x000ee20000300800 */
[----:B------:R-:W-:-:S02]  /*21530*/  IMAD.MOV.U32 R170, RZ, RZ, R20 ;  /* 0x000000ffffaa7224 */ /* 0x000fc400078e0014 */
[----:B------:R-:W-:Y:S01]  /*21540*/  IMAD R237, R237, UR8, RZ ;  /* 0x00000008eded7c24 */ /* 0x000fe2000f8e02ff */
[C---:B------:R-:W-:Y:S01]  /*21550*/  SEL R3, R13.reuse, R51, !P3 ;  /* 0x000000330d037207 */ /* 0x040fe20005800000 */
[----:B------:R-:W-:Y:S01]  /*21560*/  @!P0 IMAD.MOV R170, RZ, RZ, -R170 ;  /* 0x000000ffffaa8224 */ /* 0x000fe200078e0aaa */
[----:B------:R-:W1:Y:S01]  /*21570*/  LDCU UR8, c[0x0][0x3b0] ;  /* 0x00007600ff0877ac */ /* 0x000e620008000800 */
[----:B------:R-:W-:Y:S02]  /*21580*/  IMAD.MOV.U32 R51, RZ, RZ, R52 ;  /* 0x000000ffff337224 */ /* 0x000fe400078e0034 */
[----:B------:R-:W-:Y:S02]  /*21590*/  IMAD.MOV.U32 R52, RZ, RZ, R53 ;  /* 0x000000ffff347224 */ /* 0x000fe400078e0035 */
[----:B------:R-:W-:Y:S01]  /*215a0*/  @!P2 IMAD.MOV R14, RZ, RZ, -R14 ;  /* 0x000000ffff0ea224 */ /* 0x000fe200078e0a0e */
[----:B------:R-:W-:Y:S01]  /*215b0*/  SEL R87, R13, R87, !P3 ;  /* 0x000000570d577207 */ /* 0x000fe20005800000 */
[----:B------:R-:W-:Y:S01]  /*215c0*/  IMAD.MOV.U32 R53, RZ, RZ, R55 ;  /* 0x000000ffff357224 */ /* 0x000fe200078e0037 */
[----:B------:R-:W-:Y:S01]  /*215d0*/  MOV R55, R236 ;  /* 0x000000ec00377202 */ /* 0x000fe20000000f00 */
[----:B------:R-:W-:Y:S01]  /*215e0*/  IMAD R61, R3, UR6, RZ ;  /* 0x00000006033d7c24 */ /* 0x000fe2000f8e02ff */
[C---:B------:R-:W-:Y:S01]  /*215f0*/  SEL R89, R13.reuse, R89, !P3 ;  /* 0x000000590d597207 */ /* 0x040fe20005800000 */
[----:B------:R-:W-:Y:S01]  /*21600*/  IMAD R24, R24, UR75, RZ ;  /* 0x0000004b18187c24 */ /* 0x000fe2000f8e02ff */
[C---:B------:R-:W-:Y:S01]  /*21610*/  SEL R84, R13.reuse, R84, !P3 ;  /* 0x000000540d547207 */ /* 0x040fe20005800000 */
[----:B------:R-:W-:Y:S01]  /*21620*/  @!P5 IMAD.MOV R11, RZ, RZ, -R11 ;  /* 0x000000ffff0bd224 */ /* 0x000fe200078e0a0b */
[C---:B------:R-:W-:Y:S01]  /*21630*/  SEL R76, R13.reuse, R76, !P3 ;  /* 0x0000004c0d4c7207 */ /* 0x040fe20005800000 */
[----:B------:R-:W1:Y:S01]  /*21640*/  LDCU UR75, c[0x0][0x3b0] ;  /* 0x00007600ff4b77ac */ /* 0x000e620008000800 */
[----:B------:R-:W-:-:S02]  /*21650*/  SEL R75, R13, R75, !P3 ;  /* 0x0000004b0d4b7207 */ /* 0x000fc40005800000 */
[C---:B------:R-:W-:Y:S01]  /*21660*/  SEL R74, R13.reuse, R74, !P3 ;  /* 0x0000004a0d4a7207 */ /* 0x040fe20005800000 */
[----:B------:R-:W1:Y:S01]  /*21670*/  LDCU UR6, c[0x0][0x3b0] ;  /* 0x00007600ff0677ac */ /* 0x000e620008000800 */
[C---:B------:R-:W-:Y:S02]  /*21680*/  SEL R73, R13.reuse, R73, !P3 ;  /* 0x000000490d497207 */ /* 0x040fe40005800000 */
[C---:B------:R-:W-:Y:S01]  /*21690*/  SEL R72, R13.reuse, R72, !P3 ;  /* 0x000000480d487207 */ /* 0x040fe20005800000 */
[----:B------:R-:W1:Y:S01]  /*216a0*/  LDCU UR52, c[0x0][0x3b0] ;  /* 0x00007600ff3477ac */ /* 0x000e620008000800 */
[----:B----4-:R-:W-:Y:S02]  /*216b0*/  ISETP.GE.AND P0, PT, R234, RZ, PT ;  /* 0x000000ffea00720c */ /* 0x010fe40003f06270 */
[----:B------:R-:W4:Y:S04]  /*216c0*/  LDL.LU R234, [R1+0x170] ;  /* 0x0001700001ea7983 */ /* 0x000f280000300800 */
[----:B------:R-:W4:Y:S01]  /*216d0*/  LDL.LU R236, [R1+0x160] ;  /* 0x0001600001ec7983 */ /* 0x000f220000300800 */
[----:B--2---:R-:W-:-:S02]  /*216e0*/  SEL R20, R13, R171, !P3 ;  /* 0x000000ab0d147207 */ /* 0x004fc40005800000 */
[----:B------:R-:W2:Y:S02]  /*216f0*/  S2R R171, SR_TID.X ;  /* 0x0000000000ab7919 */ /* 0x000ea40000002100 */
[----:B--2---:R-:W-:Y:S01]  /*21700*/  SHF.R.U32.HI R3, RZ, 0x6, R171 ;  /* 0x00000006ff037819 */ /* 0x004fe200000116ab */
[----:B------:R-:W-:Y:S02]  /*21710*/  IMAD.MOV.U32 R171, RZ, RZ, R5 ;  /* 0x000000ffffab7224 */ /* 0x000fe400078e0005 */
[----:B------:R-:W-:Y:S01]  /*21720*/  IMAD R5, R20, UR74, RZ ;  /* 0x0000004a14057c24 */ /* 0x000fe2000f8e02ff */
[----:B------:R-:W-:Y:S01]  /*21730*/  SGXT.U32 R3, R3, 0x1 ;  /* 0x000000010303781a */ /* 0x000fe20000000000 */
[----:B------:R-:W-:Y:S01]  /*21740*/  @!P4 IMAD.MOV R171, RZ, RZ, -R171 ;  /* 0x000000ffffabc224 */ /* 0x000fe200078e0aab */
[----:B---3--:R-:W-:Y:S02]  /*21750*/  SEL R22, R13, R41, !P3 ;  /* 0x000000290d167207 */ /* 0x008fe40005800000 */
[----:B------:R2:W-:Y:S01]  /*21760*/  STL [R1+0xaa4], R5 ;  /* 0x000aa40501007387 */ /* 0x0005e20000100800 */
[----:B------:R-:W-:Y:S01]  /*21770*/  IMAD R20, R3, UR14, RZ ;  /* 0x0000000e03147c24 */ /* 0x000fe2000f8e02ff */
[----:B------:R-:W-:Y:S01]  /*21780*/  ISETP.GE.AND P4, PT, R45, RZ, PT ;  /* 0x000000ff2d00720c */ /* 0x000fe20003f86270 */
[----:B------:R-:W3:Y:S01]  /*21790*/  LDCU UR74, c[0x0][0x3b0] ;  /* 0x00007600ff4a77ac */ /* 0x000ee20008000800 */
[C---:B--2---:R-:W-:Y:S01]  /*217a0*/  SEL R5, R13.reuse, R40, !P3 ;  /* 0x000000280d057207 */ /* 0x044fe20005800000 */
[----:B------:R-:W-:Y:S01]  /*217b0*/  IMAD R3, R22, UR72, RZ ;  /* 0x0000004816037c24 */ /* 0x000fe2000f8e02ff */
[----:B------:R-:W2:Y:S01]  /*217c0*/  LDL.LU R45, [R1+0x15c] ;  /* 0x00015c00012d7983 */ /* 0x000ea20000300800 */
[----:B------:R-:W-:-:S02]  /*217d0*/  SEL R21, R13, R44, !P3 ;  /* 0x0000002c0d157207 */ /* 0x000fc40005800000 */
[----:B------:R-:W-:Y:S01]  /*217e0*/  IMAD R5, R5, UR73, RZ ;  /* 0x0000004905057c24 */ /* 0x000fe2000f8e02ff */
[----:B------:R-:W-:Y:S01]  /*217f0*/  ISETP.GE.AND P2, PT, R8, RZ, PT ;  /* 0x000000ff0800720c */ /* 0x000fe20003f46270 */
[----:B------:R-:W-:Y:S01]  /*21800*/  IMAD.MOV.U32 R44, RZ, RZ, R50 ;  /* 0x000000ffff2c7224 */ /* 0x000fe200078e0032 */
[----:B------:R-:W1:Y:S02]  /*21810*/  LDCU UR73, c[0x0][0x3b0] ;  /* 0x00007600ff4977ac */ /* 0x000e640008000800 */
[----:B------:R-:W-:Y:S01]  /*21820*/  STL [R1+0x20], R5 ;  /* 0x0000200501007387 */ /* 0x000fe20000100800 */
[----:B------:R-:W-:Y:S01]  /*21830*/  @!P4 IMAD.MOV R9, RZ, RZ, -R9 ;  /* 0x000000ffff09c224 */ /* 0x000fe200078e0a09 */
[----:B------:R-:W-:Y:S01]  /*21840*/  @!P0 IADD3 R10, PT, PT, -R10, RZ, RZ ;  /* 0x000000ff0a0a8210 */ /* 0x000fe20007ffe1ff */
[----:B------:R-:W1:Y:S01]  /*21850*/  LDCU UR72, c[0x0][0x3b0] ;  /* 0x00007600ff4877ac */ /* 0x000e620008000800 */
[----:B------:R-:W3:Y:S04]  /*21860*/  LDL.LU R41, [R1+0x148] ;  /* 0x0001480001297983 */ /* 0x000ee80000300800 */
[----:B------:R1:W-:Y:S04]  /*21870*/  STL [R1+0xa9c], R3 ;  /* 0x000a9c0301007387 */ /* 0x0003e80000100800 */
[----:B------:R-:W3:Y:S01]  /*21880*/  LDL.LU R36, [R1+0x144] ;  /* 0x0001440001247983 */ /* 0x000ee20000300800 */
[----:B-1----:R-:W-:Y:S01]  /*21890*/  IMAD R3, R21, UR71, RZ ;  /* 0x0000004715037c24 */ /* 0x002fe2000f8e02ff */
[C---:B------:R-:W-:Y:S01]  /*218a0*/  SEL R104, R13.reuse, R104, !P3 ;  /* 0x000000680d687207 */ /* 0x040fe20005800000 */
[----:B------:R-:W-:Y:S01]  /*218b0*/  IMAD.U32 R5, RZ, RZ, UR14 ;  /* 0x0000000eff057e24 */ /* 0x000fe2000f8e00ff */
[C---:B------:R-:W-:Y:S01]  /*218c0*/  SEL R71, R13.reuse, R71, !P3 ;  /* 0x000000470d477207 */ /* 0x040fe20005800000 */
[----:B------:R-:W-:Y:S01]  /*218d0*/  IMAD.MOV.U32 R50, RZ, RZ, R51 ;  /* 0x000000ffff327224 */ /* 0x000fe200078e0033 */
[----:B------:R1:W-:Y:S01]  /*218e0*/  STL [R1+0xacc], R3 ;  /* 0x000acc0301007387 */ /* 0x0003e20000100800 */
[----:B----4-:R-:W-:-:S03]  /*218f0*/  SEL R22, R13, R234, !P3 ;  /* 0x000000ea0d167207 */ /* 0x010fc60005800000 */
[----:B------:R-:W4:Y:S01]  /*21900*/  LDL.LU R37, [R1+0x140] ;  /* 0x0001400001257983 */ /* 0x000f220000300800 */
[----:B------:R-:W-:Y:S01]  /*21910*/  IMAD.MOV.U32 R51, RZ, RZ, R235 ;  /* 0x000000ffff337224 */ /* 0x000fe200078e00eb */
[----:B------:R-:W-:Y:S01]  /*21920*/  SEL R70, R13, R70, !P3 ;  /* 0x000000460d467207 */ /* 0x000fe20005800000 */
[----:B------:R-:W-:Y:S01]  /*21930*/  IMAD R235, R5, 0x2, R20 ;  /* 0x0000000205eb7824 */ /* 0x000fe200078e0214 */
[C---:B------:R-:W-:Y:S01]  /*21940*/  SEL R21, R13.reuse, R236, !P3 ;  /* 0x000000ec0d157207 */ /* 0x040fe20005800000 */
[----:B-1----:R-:W-:Y:S01]  /*21950*/  IMAD R3, R22, UR70, RZ ;  /* 0x0000004616037c24 */ /* 0x002fe2000f8e02ff */
[----:B------:R-:W-:Y:S01]  /*21960*/  SEL R132, R13, R132, !P3 ;  /* 0x000000840d847207 */ /* 0x000fe20005800000 */
[----:B------:R-:W-:Y:S01]  /*21970*/  IMAD R234, R5, 0x2, R235 ;  /* 0x0000000205ea7824 */ /* 0x000fe200078e02eb */
[----:B------:R-:W-:Y:S01]  /*21980*/  SEL R133, R13, R133, !P3 ;  /* 0x000000850d857207 */ /* 0x000fe20005800000 */
[----:B------:R-:W-:Y:S01]  /*21990*/  IMAD.MOV.U32 R250, RZ, RZ, R44 ;  /* 0x000000fffffa7224 */ /* 0x000fe200078e002c */
[----:B------:R1:W-:Y:S01]  /*219a0*/  STL [R1+0xad4], R3 ;  /* 0x000ad40301007387 */ /* 0x0003e20000100800 */
[----:B------:R-:W-:Y:S01]  /*219b0*/  IMAD R236, R5, 0x2, R234 ;  /* 0x0000000205ec7824 */ /* 0x000fe200078e02ea */
[C---:B------:R-:W-:Y:S01]  /*219c0*/  SEL R134, R13.reuse, R134, !P3 ;  /* 0x000000860d867207 */ /* 0x040fe20005800000 */
[----:B------:R-:W1:Y:S01]  /*219d0*/  LDCU UR70, c[0x0][0x3b0] ;  /* 0x00007600ff4677ac */ /* 0x000e620008000800 */
[----:B------:R1:W-:Y:S01]  /*219e0*/  STL.64 [R1+0x1898], R234 ;  /* 0x001898ea01007387 */ /* 0x0003e20000100a00 */
[----:B------:R-:W-:-:S02]  /*219f0*/  SEL R135, R13, R135, !P3 ;  /* 0x000000870d877207 */ /* 0x000fc40005800000 */
[C---:B------:R-:W-:Y:S01]  /*21a00*/  SEL R136, R13.reuse, R136, !P3 ;  /* 0x000000880d887207 */ /* 0x040fe20005800000 */
[----:B------:R-:W4:Y:S01]  /*21a10*/  LDL.LU R39, [R1+0xd8] ;  /* 0x0000d80001277983 */ /* 0x000f220000300800 */
[C---:B------:R-:W-:Y:S01]  /*21a20*/  SEL R137, R13.reuse, R137, !P3 ;  /* 0x000000890d897207 */ /* 0x040fe20005800000 */
[----:B------:R-:W1:Y:S02]  /*21a30*/  LDCU UR71, c[0x0][0x3b0] ;  /* 0x00007600ff4777ac */ /* 0x000e640008000800 */
[----:B------:R-:W-:Y:S04]  /*21a40*/  STL [R1+0x18ec], R236 ;  /* 0x0018ecec01007387 */ /* 0x000fe80000100800 */
[----:B------:R-:W4:Y:S01]  /*21a50*/  LDL.LU R40, [R1+0x78] ;  /* 0x0000780001287983 */ /* 0x000f220000300800 */
[----:B--2---:R-:W-:Y:S01]  /*21a60*/  SEL R22, R13, R45, !P3 ;  /* 0x0000002d0d167207 */ /* 0x004fe20005800000 */
[----:B------:R-:W-:Y:S01]  /*21a70*/  IMAD R45, R21, UR69, RZ ;  /* 0x00000045152d7c24 */ /* 0x000fe2000f8e02ff */
[----:B------:R-:W-:Y:S01]  /*21a80*/  SEL R138, R13, R138, !P3 ;  /* 0x0000008a0d8a7207 */ /* 0x000fe20005800000 */
[----:B------:R-:W-:Y:S01]  /*21a90*/  IMAD R21, R5, 0x2, R236 ;  /* 0x0000000205157824 */ /* 0x000fe200078e02ec */
[----:B------:R-:W-:-:S02]  /*21aa0*/  SEL R139, R13, R139, !P3 ;  /* 0x0000008b0d8b7207 */ /* 0x000fc40005800000 */
[C---:B---3--:R-:W-:Y:S02]  /*21ab0*/  SEL R23, R13.reuse, R41, !P3 ;  /* 0x000000290d177207 */ /* 0x048fe40005800000 */
[C---:B------:R-:W-:Y:S02]  /*21ac0*/  SEL R25, R13.reuse, R36, !P3 ;  /* 0x000000240d197207 */ /* 0x040fe40005800000 */
[C---:B----4-:R-:W-:Y:S01]  /*21ad0*/  SEL R26, R13.reuse, R37, !P3 ;  /* 0x000000250d1a7207 */ /* 0x050fe20005800000 */
[----:B-1----:R-:W-:Y:S01]  /*21ae0*/  IMAD R3, R34, UR58, RZ ;  /* 0x0000003a22037c24 */ /* 0x002fe2000f8e02ff */
[----:B------:R-:W-:Y:S01]  /*21af0*/  MOV R41, R42 ;  /* 0x0000002a00297202 */ /* 0x000fe20000000f00 */
[----:B------:R-:W-:Y:S01]  /*21b00*/  IMAD.MOV.U32 R42, RZ, RZ, R50 ;  /* 0x000000ffff2a7224 */ /* 0x000fe200078e0032 */
[----:B------:R-:W-:Y:S01]  /*21b10*/  STL.64 [R1+0x18a0], R20 ;  /* 0x0018a01401007387 */ /* 0x000fe20000100a00 */
[----:B------:R-:W-:Y:S01]  /*21b20*/  IMAD R50, R22, UR68, RZ ;  /* 0x0000004416327c24 */ /* 0x000fe2000f8e02ff */
[----:B------:R-:W-:Y:S01]  /*21b30*/  SEL R140, R13, R140, !P3 ;  /* 0x0000008c0d8c7207 */ /* 0x000fe20005800000 */
[----:B------:R-:W-:Y:S01]  /*21b40*/  IMAD R22, R5, 0x2, R21 ;  /* 0x0000000205167824 */ /* 0x000fe200078e0215 */
[----:B------:R-:W2:Y:S01]  /*21b50*/  LDL.LU R35, [R1+0x64] ;  /* 0x0000640001237983 */ /* 0x000ea20000300800 */
[----:B------:R-:W-:Y:S01]  /*21b60*/  IMAD R245, R23, UR18, RZ ;  /* 0x0000001217f57c24 */ /* 0x000fe2000f8e02ff */
[----:B------:R-:W-:Y:S01]  /*21b70*/  SEL R141, R13, R141, !P3 ;  /* 0x0000008d0d8d7207 */ /* 0x000fe20005800000 */
[----:B------:R-:W-:Y:S01]  /*21b80*/  IMAD R246, R25, UR19, RZ ;  /* 0x0000001319f67c24 */ /* 0x000fe2000f8e02ff */
[----:B------:R-:W3:Y:S01]  /*21b90*/  LDL.LU R36, [R1+0x48] ;  /* 0x0000480001247983 */ /* 0x000ee20000300800 */
[----:B------:R-:W-:Y:S01]  /*21ba0*/  IMAD R23, R5, 0x2, R22 ;  /* 0x0000000205177824 */ /* 0x000fe200078e0216 */
[----:B------:R-:W-:-:S02]  /*21bb0*/  SEL R142, R13, R142, !P3 ;  /* 0x0000008e0d8e7207 */ /* 0x000fc40005800000 */
[C---:B------:R-:W-:Y:S01]  /*21bc0*/  SEL R27, R13.reuse, R39, !P3 ;  /* 0x000000270d1b7207 */ /* 0x040fe20005800000 */
[----:B------:R-:W-:Y:S01]  /*21bd0*/  STL.64 [R1+0x1a10], R246 ;  /* 0x001a10f601007387 */ /* 0x000fe20000100a00 */
[----:B------:R-:W-:-:S03]  /*21be0*/  SEL R28, R13, R40, !P3 ;  /* 0x000000280d1c7207 */ /* 0x000fc60005800000 */
[----:B------:R1:W-:Y:S01]  /*21bf0*/  STL.64 [R1+0x18a8], R22 ;  /* 0x0018a81601007387 */ /* 0x0003e20000100a00 */
[----:B------:R-:W-:Y:S01]  /*21c00*/  IMAD R238, R26, UR67, RZ ;  /* 0x000000431aee7c24 */ /* 0x000fe2000f8e02ff */
[----:B------:R-:W-:Y:S01]  /*21c10*/  SEL R34, R13, R17, !P3 ;  /* 0x000000110d227207 */ /* 0x000fe20005800000 */
[----:B------:R-:W-:Y:S01]  /*21c20*/  IMAD R25, R5, 0x2, R23 ;  /* 0x0000000205197824 */ /* 0x000fe200078e0217 */
[----:B------:R-:W4:Y:S01]  /*21c30*/  LDL.LU R37, [R1+0x3c] ;  /* 0x00003c0001257983 */ /* 0x000f220000300800 */
[----:B------:R-:W-:Y:S01]  /*21c40*/  IMAD R243, R28, UR65, RZ ;  /* 0x000000411cf37c24 */ /* 0x000fe2000f8e02ff */
[----:B------:R-:W-:Y:S01]  /*21c50*/  SEL R143, R13, R143, !P3 ;  /* 0x0000008f0d8f7207 */ /* 0x000fe20005800000 */
[----:B------:R-:W-:Y:S01]  /*21c60*/  IMAD R26, R5, 0x2, R25 ;  /* 0x00000002051a7824 */ /* 0x000fe200078e0219 */
[----:B------:R1:W-:Y:S01]  /*21c70*/  STL [R1+0x18f0], R25 ;  /* 0x0018f01901007387 */ /* 0x0003e20000100800 */
[----:B------:R-:W-:Y:S01]  /*21c80*/  IMAD.MOV.U32 R235, RZ, RZ, R41 ;  /* 0x000000ffffeb7224 */ /* 0x000fe200078e0029 */
[C---:B------:R-:W-:Y:S01]  /*21c90*/  SEL R144, R13.reuse, R144, !P3 ;  /* 0x000000900d907207 */ /* 0x040fe20005800000 */
[----:B------:R-:W-:Y:S01]  /*21ca0*/  IMAD.MOV.U32 R234, RZ, RZ, R42 ;  /* 0x000000ffffea7224 */ /* 0x000fe200078e002a */
[----:B------:R-:W4:Y:S01]  /*21cb0*/  LDL.LU R39, [R1+0xc] ;  /* 0x00000c0001277983 */ /* 0x000f220000300800 */
[----:B-1----:R-:W-:Y:S01]  /*21cc0*/  MOV R23, R47 ;  /* 0x0000002f00177202 */ /* 0x002fe20000000f00 */
[----:B------:R-:W-:Y:S01]  /*21cd0*/  IMAD.MOV.U32 R247, RZ, RZ, R50 ;  /* 0x000000fffff77224 */ /* 0x000fe200078e0032 */
[C---:B------:R-:W-:Y:S01]  /*21ce0*/  SEL R145, R13.reuse, R145, !P3 ;  /* 0x000000910d917207 */ /* 0x040fe20005800000 */
[----:B------:R-:W4:Y:S01]  /*21cf0*/  LDL.LU R40, [R1+0x4] ;  /* 0x0000040001287983 */ /* 0x000f220000300800 */
[----:B------:R-:W-:Y:S01]  /*21d00*/  IMAD.MOV.U32 R246, RZ, RZ, R51 ;  /* 0x000000fffff67224 */ /* 0x000fe200078e0033 */
[----:B------:R-:W-:Y:S01]  /*21d10*/  SEL R146, R13, R146, !P3 ;  /* 0x000000920d927207 */ /* 0x000fe20005800000 */
[----:B------:R-:W-:Y:S01]  /*21d20*/  IMAD R25, R27, UR66, RZ ;  /* 0x000000421b197c24 */ /* 0x000fe2000f8e02ff */
[----:B------:R-:W-:Y:S01]  /*21d30*/  SEL R147, R13, R147, !P3 ;  /* 0x000000930d937207 */ /* 0x000fe20005800000 */
[----:B------:R-:W-:Y:S01]  /*21d40*/  IMAD R27, R5, 0x2, R26 ;  /* 0x00000002051b7824 */ /* 0x000fe200078e021a */
[C---:B------:R-:W-:Y:S01]  /*21d50*/  SEL R148, R13.reuse, R148, !P3 ;  /* 0x000000940d947207 */ /* 0x040fe20005800000 */
[----:B------:R-:W-:Y:S01]  /*21d60*/  IMAD R236, R90, UR33, RZ ;  /* 0x000000215aec7c24 */ /* 0x000fe2000f8e02ff */
[----:B------:R-:W-:Y:S01]  /*21d70*/  SEL R149, R13, R149, !P3 ;  /* 0x000000950d957207 */ /* 0x000fe20005800000 */
[----:B------:R-:W-:Y:S01]  /*21d80*/  IMAD R28, R5, 0x2, R27 ;  /* 0x00000002051c7824 */ /* 0x000fe200078e021b */
[----:B------:R1:W-:Y:S01]  /*21d90*/  STL.64 [R1+0x18b0], R26 ;  /* 0x0018b01a01007387 */ /* 0x0003e20000100a00 */
        /* <DEDUP_REMOVED lines=25> */
[C---:B------:R-:W-:Y:S01]  /*21f30*/  SEL R14, R13.reuse, R14, !P3 ;  /* 0x0000000e0d0e7207 */ /* 0x040fe20005800000 */
[----:B------:R-:W-:Y:S01]  /*21f40*/  IMAD R251, R104, UR47, RZ ;  /* 0x0000002f68fb7c24 */ /* 0x000fe2000f8e02ff */
[----:B------:R-:W1:Y:S01]  /*21f50*/  LDCU UR65, c[0x0][0x3b0] ;  /* 0x00007600ff4177ac */ /* 0x000e620008000800 */
[----:B------:R-:W1:Y:S01]  /*21f60*/  LDCU UR69, c[0x0][0x3b0] ;  /* 0x00007600ff4577ac */ /* 0x000e620008000800 */
[----:B------:R-:W1:Y:S01]  /*21f70*/  LDCU UR58, c[0x0][0x3b0] ;  /* 0x00007600ff3a77ac */ /* 0x000e620008000800 */
[----:B------:R-:W1:Y:S01]  /*21f80*/  LDCU UR67, c[0x0][0x3b0] ;  /* 0x00007600ff4377ac */ /* 0x000e620008000800 */
[----:B--2---:R-:W-:-:S02]  /*21f90*/  SEL R29, R13, R35, !P3 ;  /* 0x000000230d1d7207 */ /* 0x004fc40005800000 */
[----:B---3--:R-:W-:-:S03]  /*21fa0*/  SEL R30, R13, R36, !P3 ;  /* 0x000000240d1e7207 */ /* 0x008fc60005800000 */
[----:B------:R-:W-:Y:S01]  /*21fb0*/  IMAD R242, R29, UR64, RZ ;  /* 0x000000401df27c24 */ /* 0x000fe2000f8e02ff */
[----:B------:R-:W-:Y:S01]  /*21fc0*/  SEL R35, R13, R12, !P3 ;  /* 0x0000000c0d237207 */ /* 0x000fe20005800000 */
[----:B------:R-:W-:Y:S01]  /*21fd0*/  IMAD R29, R5, 0x2, R28 ;  /* 0x00000002051d7824 */ /* 0x000fe200078e021c */
[----:B----4-:R-:W-:Y:S01]  /*21fe0*/  SEL R31, R13, R37, !P3 ;  /* 0x000000250d1f7207 */ /* 0x010fe20005800000 */
[----:B------:R-:W-:Y:S01]  /*21ff0*/  IMAD R244, R30, UR63, RZ ;  /* 0x0000003f1ef47c24 */ /* 0x000fe2000f8e02ff */
[----:B------:R-:W-:Y:S01]  /*22000*/  STL.64 [R1+0x1a38], R242 ;  /* 0x001a38f201007387 */ /* 0x000fe20000100a00 */
[----:B------:R-:W-:Y:S01]  /*22010*/  IMAD R30, R5, 0x2, R29 ;  /* 0x00000002051e7824 */ /* 0x000fe200078e021d */
[----:B------:R-:W-:Y:S01]  /*22020*/  SEL R32, R13, R39, !P3 ;  /* 0x000000270d207207 */ /* 0x000fe20005800000 */
[----:B------:R-:W-:Y:S01]  /*22030*/  IMAD R22, R31, UR62, RZ ;  /* 0x0000003e1f167c24 */ /* 0x000fe2000f8e02ff */
[----:B------:R2:W-:Y:S01]  /*22040*/  STL.64 [R1+0x1a18], R244 ;  /* 0x001a18f401007387 */ /* 0x0005e20000100a00 */
        /* <DEDUP_REMOVED lines=8> */
[----:B------:R-:W-:Y:S01]  /*220d0*/  IMAD R20, R35, UR59, RZ ;  /* 0x0000003b23147c24 */ /* 0x000fe2000f8e02ff */
[----:B------:R-:W-:Y:S01]  /*220e0*/  LEA R33, R5, R32, 0x1 ;  /* 0x0000002005217211 */ /* 0x000fe200078e08ff */
[----:B-1----:R-:W-:Y:S01]  /*220f0*/  IMAD.MOV.U32 R27, RZ, RZ, R52 ;  /* 0x000000ffff1b7224 */ /* 0x002fe200078e0034 */
[----:B------:R-:W4:Y:S01]  /*22100*/  LDL.LU R12, [R1+0x1a70] ;  /* 0x001a7000010c7983 */ /* 0x000f220000300800 */
[----:B------:R-:W-:Y:S01]  /*22110*/  SEL R35, R13, R16, !P3 ;  /* 0x000000100d237207 */ /* 0x000fe20005800000 */
[----:B--2---:R-:W-:Y:S01]  /*22120*/  IMAD.MOV.U32 R245, RZ, RZ, R49 ;  /* 0x000000fffff57224 */ /* 0x004fe200078e0031 */
[----:B------:R-:W1:Y:S01]  /*22130*/  LDCU UR61, c[0x0][0x3b0] ;  /* 0x00007600ff3d77ac */ /* 0x000e620008000800 */
[----:B------:R-:W-:Y:S01]  /*22140*/  STL.64 [R1+0x1a20], R238 ;  /* 0x001a20ee01007387 */ /* 0x000fe20000100a00 */
[----:B------:R-:W-:-:S02]  /*22150*/  IMAD R15, R5, 0x2, R33 ;  /* 0x00000002050f7824 */ /* 0x000fc400078e0221 */
[----:B---3--:R-:W-:Y:S01]  /*22160*/  IMAD R29, R103, UR46, RZ ;  /* 0x0000002e671d7c24 */ /* 0x008fe2000f8e02ff */
[----:B------:R-:W-:Y:S01]  /*22170*/  STL.64 [R1+0x18c8], R32 ;  /* 0x0018c82001007387 */ /* 0x000fe20000100a00 */
[C---:B------:R-:W-:Y:S01]  /*22180*/  IMAD R16, R5.reuse, 0x2, R15 ;  /* 0x0000000205107824 */ /* 0x040fe200078e020f */
[----:B------:R-:W2:Y:S02]  /*22190*/  LDCU UR62, c[0x0][0x3b0] ;  /* 0x00007600ff3e77ac */ /* 0x000ea40008000800 */
[----:B------:R3:W-:Y:S01]  /*221a0*/  STL [R1+0xb44], R3 ;  /* 0x000b440301007387 */ /* 0x0007e20000100800 */
[----:B------:R-:W-:Y:S01]  /*221b0*/  IMAD R17, R5, 0x2, R16 ;  /* 0x0000000205117824 */ /* 0x000fe200078e0210 */
[----:B------:R-:W1:Y:S02]  /*221c0*/  LDCU UR64, c[0x0][0x3b0] ;  /* 0x00007600ff4077ac */ /* 0x000e640008000800 */
[----:B------:R1:W-:Y:S01]  /*221d0*/  STL [R1+0x18f4], R15 ;  /* 0x0018f40f01007387 */ /* 0x0003e20000100800 */
[----:B----4-:R-:W-:Y:S01]  /*221e0*/  IMAD.MOV.U32 R31, RZ, RZ, R45 ;  /* 0x000000ffff1f7224 */ /* 0x010fe200078e002d */
[----:B------:R-:W4:Y:S01]  /*221f0*/  LDCU UR66, c[0x0][0x3b0] ;  /* 0x00007600ff4277ac */ /* 0x000f220008000800 */
[----:B---3--:R-:W-:Y:S01]  /*22200*/  IMAD R3, R35, UR57, RZ ;  /* 0x0000003923037c24 */ /* 0x008fe2000f8e02ff */
[----:B------:R-:W-:Y:S01]  /*22210*/  SEL R35, R13, R18, !P3 ;  /* 0x000000120d237207 */ /* 0x000fe20005800000 */
[----:B------:R-:W-:Y:S01]  /*22220*/  IMAD.MOV.U32 R239, RZ, RZ, R46 ;  /* 0x000000ffffef7224 */ /* 0x000fe200078e002e */
[----:B------:R-:W3:Y:S02]  /*22230*/  LDCU UR33, c[0x0][0x3b0] ;  /* 0x00007600ff2177ac */ /* 0x000ee40008000800 */
[----:B------:R2:W-:Y:S01]  /*22240*/  STL [R1+0xb4c], R3 ;  /* 0x000b4c0301007387 */ /* 0x0005e20000100800 */
[----:B------:R-:W-:Y:S01]  /*22250*/  IMAD R18, R5, 0x2, R17 ;  /* 0x0000000205127824 */ /* 0x000fe200078e0211 */
[----:B------:R-:W3:Y:S01]  /*22260*/  LDCU UR47, c[0x0][0x3b0] ;  /* 0x00007600ff2f77ac */ /* 0x000ee20008000800 */
[----:B------:R-:W-:-:S02]  /*22270*/  IMAD.MOV.U32 R30, RZ, RZ, R48 ;  /* 0x000000ffff1e7224 */ /* 0x000fc400078e0030 */
[----:B-1----:R-:W-:Y:S01]  /*22280*/  IMAD R15, R101, UR44, RZ ;  /* 0x0000002c650f7c24 */ /* 0x002fe2000f8e02ff */
[----:B------:R-:W1:Y:S01]  /*22290*/  LDCU UR63, c[0x0][0x3b0] ;  /* 0x00007600ff3f77ac */ /* 0x000e620008000800 */
[----:B--2---:R-:W-:Y:S01]  /*222a0*/  IMAD R3, R34, UR56, RZ ;  /* 0x0000003822037c24 */ /* 0x004fe2000f8e02ff */
[----:B------:R-:W-:Y:S01]  /*222b0*/  SEL R34, R13, R19, !P3 ;  /* 0x000000130d227207 */ /* 0x000fe20005800000 */
[----:B------:R-:W-:Y:S02]  /*222c0*/  IMAD.MOV.U32 R26, RZ, RZ, R53 ;  /* 0x000000ffff1a7224 */ /* 0x000fe400078e0035 */
[----:B------:R-:W-:Y:S01]  /*222d0*/  IMAD.MOV.U32 R243, RZ, RZ, R54 ;  /* 0x000000fffff37224 */ /* 0x000fe200078e0036 */
[----:B------:R2:W-:Y:S01]  /*222e0*/  STL [R1+0xb54], R3 ;  /* 0x000b540301007387 */ /* 0x0005e20000100800 */
[----:B------:R-:W-:Y:S02]  /*222f0*/  IMAD R19, R5, 0x2, R18 ;  /* 0x0000000205137824 */ /* 0x000fe400078e0212 */
[----:B------:R-:W-:Y:S01]  /*22300*/  IMAD.MOV.U32 R28, RZ, RZ, R55 ;  /* 0x000000ffff1c7224 */ /* 0x000fe200078e0037 */
[----:B------:R1:W-:Y:S01]  /*22310*/  STL.64 [R1+0x18d0], R16 ;  /* 0x0018d01001007387 */ /* 0x0003e20000100a00 */
[----:B------:R-:W-:-:S02]  /*22320*/  IMAD.MOV.U32 R238, RZ, RZ, R57 ;  /* 0x000000ffffee7224 */ /* 0x000fc400078e0039 */
[----:B------:R-:W-:Y:S02]  /*22330*/  IMAD.MOV.U32 R244, RZ, RZ, R25 ;  /* 0x000000fffff47224 */ /* 0x000fe400078e0019 */
[----:B------:R-:W-:Y:S01]  /*22340*/  IMAD.MOV.U32 R242, RZ, RZ, R0 ;  /* 0x000000fffff27224 */ /* 0x000fe200078e0000 */
[----:B------:R-:W-:Y:S01]  /*22350*/  SEL R78, R13, R68, !P3 ;  /* 0x000000440d4e7207 */ /* 0x000fe20005800000 */
[----:B--2---:R-:W-:Y:S01]  /*22360*/  IMAD R3, R35, UR55, RZ ;  /* 0x0000003723037c24 */ /* 0x004fe2000f8e02ff */
[----:B------:R-:W2:Y:S04]  /*22370*/  LDCU UR44, c[0x0][0x3b0] ;  /* 0x00007600ff2c77ac */ /* 0x000ea80008000800 */
[----:B------:R3:W-:Y:S01]  /*22380*/  STL [R1+0xb5c], R3 ;  /* 0x000b5c0301007387 */ /* 0x0007e20000100800 */
[----:B-1----:R-:W-:Y:S01]  /*22390*/  IMAD R17, R99, UR42, RZ ;  /* 0x0000002a63117c24 */ /* 0x002fe2000f8e02ff */
[----:B------:R-:W1:Y:S01]  /*223a0*/  LDCU UR42, c[0x0][0x3b0] ;  /* 0x00007600ff2a77ac */ /* 0x000e620008000800 */
[----:B------:R-:W-:-:S02]  /*223b0*/  IMAD.MOV.U32 R32, RZ, RZ, R246 ;  /* 0x000000ffff207224 */ /* 0x000fc400078e00f6 */
[----:B------:R-:W-:Y:S01]  /*223c0*/  IMAD R16, R88, UR31, RZ ;  /* 0x0000001f58107c24 */ /* 0x000fe2000f8e02ff */
[----:B------:R-:W1:Y:S01]  /*223d0*/  LDCU UR46, c[0x0][0x3b0] ;  /* 0x00007600ff2e77ac */ /* 0x000e620008000800 */
[----:B---3--:R-:W-:Y:S01]  /*223e0*/  IMAD R3, R34, UR54, RZ ;  /* 0x0000003622037c24 */ /* 0x008fe2000f8e02ff */
[----:B------:R-:W3:Y:S01]  /*223f0*/  LDCU UR59, c[0x0][0x3b0] ;  /* 0x00007600ff3b77ac */ /* 0x000ee20008000800 */
[C---:B------:R-:W-:Y:S02]  /*22400*/  IMAD R34, R5.reuse, 0x2, R19 ;  /* 0x0000000205227824 */ /* 0x040fe400078e0213 */
[----:B------:R-:W-:Y:S01]  /*22410*/  IMAD.MOV.U32 R246, RZ, RZ, R59 ;  /* 0x000000fffff67224 */ /* 0x000fe200078e003b */
[----:B------:R-:W1:Y:S01]  /*22420*/  LDCU UR57, c[0x0][0x3b0] ;  /* 0x00007600ff3977ac */ /* 0x000e620008000800 */
[C---:B------:R-:W-:Y:S02]  /*22430*/  IMAD R35, R5.reuse, 0x2, R34 ;  /* 0x0000000205237824 */ /* 0x040fe400078e0222 */
[----:B------:R-:W-:Y:S01]  /*22440*/  IMAD.MOV.U32 R109, RZ, RZ, R243 ;  /* 0x000000ffff6d7224 */ /* 0x000fe200078e00f3 */
[----:B------:R-:W1:Y:S01]  /*22450*/  LDCU UR56, c[0x0][0x3b0] ;  /* 0x00007600ff3877ac */ /* 0x000e620008000800 */
[----:B------:R-:W-:-:S02]  /*22460*/  IMAD R36, R5, 0x2, R35 ;  /* 0x0000000205247824 */ /* 0x000fc400078e0223 */
[----:B------:R-:W-:Y:S01]  /*22470*/  IMAD.MOV.U32 R33, RZ, RZ, R21 ;  /* 0x000000ffff217224 */ /* 0x000fe200078e0015 */
[----:B------:R-:W1:Y:S01]  /*22480*/  LDCU UR60, c[0x0][0x3b0] ;  /* 0x00007600ff3c77ac */ /* 0x000e620008000800 */
[----:B------:R-:W-:Y:S02]  /*22490*/  IMAD R37, R5, 0x2, R36 ;  /* 0x0000000205257824 */ /* 0x000fe400078e0224 */
[----:B------:R-:W-:Y:S01]  /*224a0*/  IMAD R25, R91, UR34, RZ ;  /* 0x000000225b197c24 */ /* 0x000fe2000f8e02ff */
[----:B------:R-:W-:Y:S01]  /*224b0*/  SEL R88, R13, R56, !P3 ;  /* 0x000000380d587207 */ /* 0x000fe20005800000 */
[----:B------:R-:W-:Y:S01]  /*224c0*/  IMAD R38, R5, 0x2, R37 ;  /* 0x0000000205267824 */ /* 0x000fe200078e0225 */
[----:B------:R2:W-:Y:S01]  /*224d0*/  STL [R1+0xb64], R3 ;  /* 0x000b640301007387 */ /* 0x0005e20000100800 */
[----:B------:R-:W-:Y:S01]  /*224e0*/  MOV R243, R250 ;  /* 0x000000fa00f37202 */ /* 0x000fe20000000f00 */
[----:B------:R-:W-:Y:S01]  /*224f0*/  IMAD.MOV.U32 R21, RZ, RZ, R252 ;  /* 0x000000ffff157224 */ /* 0x000fe200078e00fc */
[----:B------:R-:W-:Y:S01]  /*22500*/  SEL R91, R13, R79, !P3 ;  /* 0x0000004f0d5b7207 */ /* 0x000fe20005800000 */
[----:B------:R-:W-:Y:S01]  /*22510*/  IMAD R39, R5, 0x2, R38 ;  /* 0x0000000205277824 */ /* 0x000fe200078e0226 */
[----:B------:R1:W-:Y:S01]  /*22520*/  STL.64 [R1+0x18d8], R18 ;  /* 0x0018d81201007387 */ /* 0x0003e20000100a00 */
[----:B------:R-:W-:Y:S01]  /*22530*/  IMAD R0, R89, UR32, RZ ;  /* 0x0000002059007c24 */ /* 0x000fe2000f8e02ff */
[----:B------:R-:W3:Y:S01]  /*22540*/  LDCU UR31, c[0x0][0x3b0] ;  /* 0x00007600ff1f77ac */ /* 0x000ee20008000800 */
[----:B------:R-:W-:-:S02]  /*22550*/  IMAD R40, R5, 0x2, R39 ;  /* 0x0000000205287824 */ /* 0x000fc400078e0227 */
[----:B--2---:R-:W-:Y:S01]  /*22560*/  IMAD R3, R110, UR53, RZ ;  /* 0x000000356e037c24 */ /* 0x004fe2000f8e02ff */
[----:B------:R-:W2:Y:S01]  /*22570*/  LDCU UR34, c[0x0][0x3b0] ;  /* 0x00007600ff2277ac */ /* 0x000ea20008000800 */
[----:B------:R-:W-:-:S03]  /*22580*/  IMAD R41, R5, 0x2, R40 ;  /* 0x0000000205297824 */ /* 0x000fc600078e0228 */
[----:B------:R3:W-:Y:S01]  /*22590*/  STL [R1+0xb6c], R3 ;  /* 0x000b6c0301007387 */ /* 0x0007e20000100800 */
[----:B------:R-:W-:Y:S01]  /*225a0*/  IMAD R42, R5, 0x2, R41 ;  /* 0x00000002052a7824 */ /* 0x000fe200078e0229 */
[----:B------:R-:W2:Y:S02]  /*225b0*/  LDCU UR55, c[0x0][0x3b0] ;  /* 0x00007600ff3777ac */ /* 0x000ea40008000800 */
[----:B------:R2:W-:Y:S01]  /*225c0*/  STL.64 [R1+0x18e0], R34 ;  /* 0x0018e02201007387 */ /* 0x0005e20000100a00 */
[----:B-1----:R-:W-:Y:S01]  /*225d0*/  IMAD.MOV.U32 R18, RZ, RZ, R27 ;  /* 0x000000ffff127224 */ /* 0x002fe200078e001b */
[----:B------:R-:W1:Y:S01]  /*225e0*/  LDCU UR54, c[0x0][0x3b0] ;  /* 0x00007600ff3677ac */ /* 0x000e620008000800 */
[----:B---3--:R-:W-:Y:S02]  /*225f0*/  IMAD R3, R108, UR51, RZ ;  /* 0x000000336c037c24 */ /* 0x008fe4000f8e02ff */
[----:B------:R-:W-:Y:S02]  /*22600*/  IMAD.MOV.U32 R19, RZ, RZ, R22 ;  /* 0x000000ffff137224 */ /* 0x000fe400078e0016 */
[----:B------:R-:W-:Y:S01]  /*22610*/  IMAD.MOV.U32 R250, RZ, RZ, R232 ;  /* 0x000000fffffa7224 */ /* 0x000fe200078e00e8 */
[----:B------:R3:W-:Y:S01]  /*22620*/  STL [R1+0xb7c], R3 ;  /* 0x000b7c0301007387 */ /* 0x0007e20000100800 */
[----:B------:R-:W-:Y:S01]  /*22630*/  IMAD.MOV.U32 R27, RZ, RZ, R61 ;  /* 0x000000ffff1b7224 */ /* 0x000fe200078e003d */
[C---:B------:R-:W-:Y:S01]  /*22640*/  SEL R89, R13.reuse, R77, !P3 ;  /* 0x0000004d0d597207 */ /* 0x040fe20005800000 */
[----:B------:R-:W-:Y:S01]  /*22650*/  IMAD.MOV.U32 R110, RZ, RZ, R26 ;  /* 0x000000ffff6e7224 */ /* 0x000fe200078e001a */
[----:B------:R-:W-:Y:S01]  /*22660*/  SEL R79, R13, R67, !P3 ;  /* 0x000000430d4f7207 */ /* 0x000fe20005800000 */
[----:B--2---:R-:W-:Y:S01]  /*22670*/  IMAD R34, R107, UR50, RZ ;  /* 0x000000326b227c24 */ /* 0x004fe2000f8e02ff */
[----:B------:R-:W-:Y:S01]  /*22680*/  MOV R108, R238 ;  /* 0x000000ee006c7202 */ /* 0x000fe20000000f00 */
[----:B------:R-:W-:Y:S01]  /*22690*/  IMAD.MOV.U32 R35, RZ, RZ, R28 ;  /* 0x000000ffff237224 */ /* 0x000fe200078e001c */
[----:B------:R-:W2:Y:S01]  /*226a0*/  LDCU UR32, c[0x0][0x3b0] ;  /* 0x00007600ff2077ac */ /* 0x000ea20008000800 */
[----:B---3--:R-:W-:Y:S01]  /*226b0*/  MOV R3, R43 ;  /* 0x0000002b00037202 */ /* 0x008fe20000000f00 */
[----:B------:R-:W-:Y:S01]  /*226c0*/  IMAD R43, R5, 0x2, R42 ;  /* 0x00000002052b7824 */ /* 0x000fe200078e022a */
[----:B------:R3:W-:Y:S01]  /*226d0*/  STL.64 [R1+0x18f8], R36 ;  /* 0x0018f82401007387 */ /* 0x0007e20000100a00 */
[----:B------:R-:W-:Y:S01]  /*226e0*/  IMAD.MOV.U32 R22, RZ, RZ, R231 ;  /* 0x000000ffff167224 */ /* 0x000fe200078e00e7 */
[----:B------:R-:W-:Y:S01]  /*226f0*/  SEL R77, R13, R69, !P3 ;  /* 0x000000450d4d7207 */ /* 0x000fe20005800000 */
[C---:B------:R-:W-:Y:S01]  /*22700*/  IMAD R44, R5.reuse, 0x2, R43 ;  /* 0x00000002052c7824 */ /* 0x040fe200078e022b */
[----:B------:R-:W1:Y:S04]  /*22710*/  LDCU UR51, c[0x0][0x3b0] ;  /* 0x00007600ff3377ac */ /* 0x000e680008000800 */
[C---:B------:R-:W-:Y:S01]  /*22720*/  LEA R45, R5.reuse, R44, 0x1 ;  /* 0x0000002c052d7211 */ /* 0x040fe200078e08ff */
[----:B------:R-:W-:Y:S01]  /*22730*/  IMAD.MOV.U32 R26, RZ, RZ, R233 ;  /* 0x000000ffff1a7224 */ /* 0x000fe200078e00e9 */
[----:B------:R-:W1:Y:S03]  /*22740*/  LDCU UR50, c[0x0][0x3b0] ;  /* 0x00007600ff3277ac */ /* 0x000e660008000800 */
[C---:B------:R-:W-:Y:S01]  /*22750*/  IMAD R46, R5.reuse, 0x2, R45 ;  /* 0x00000002052e7824 */ /* 0x040fe200078e022d */
[----:B------:R-:W1:Y:S03]  /*22760*/  LDCU UR53, c[0x0][0x3b0] ;  /* 0x00007600ff3577ac */ /* 0x000e660008000800 */
[----:B------:R-:W-:-:S04]  /*22770*/  IMAD R47, R5, 0x2, R46 ;  /* 0x00000002052f7824 */ /* 0x000fc800078e022e */
[----:B------:R-:W-:-:S04]  /*22780*/  IMAD R48, R5, 0x2, R47 ;  /* 0x0000000205307824 */ /* 0x000fc800078e022f */
[----:B------:R-:W-:-:S04]  /*22790*/  IMAD R49, R5, 0x2, R48 ;  /* 0x0000000205317824 */ /* 0x000fc800078e0230 */
[C---:B------:R-:W-:Y:S01]  /*227a0*/  IMAD R50, R5.reuse, 0x2, R49 ;  /* 0x0000000205327824 */ /* 0x040fe200078e0231 */
[----:B------:R-:W-:Y:S01]  /*227b0*/  STL [R1+0x1900], R38 ;  /* 0x0019002601007387 */ /* 0x000fe20000100800 */
[----:B---3--:R-:W-:Y:S01]  /*227c0*/  IMAD R37, R102, UR45, RZ ;  /* 0x0000002d66257c24 */ /* 0x008fe2000f8e02ff */
[----:B------:R-:W3:Y:S01]  /*227d0*/  LDCU UR45, c[0x0][0x3b0] ;  /* 0x00007600ff2d77ac */ /* 0x000ee20008000800 */
[C---:B------:R-:W-:Y:S01]  /*227e0*/  IMAD R51, R5.reuse, 0x2, R50 ;  /* 0x0000000205337824 */ /* 0x040fe200078e0232 */
[----:B------:R-:W-:Y:S03]  /*227f0*/  STL.64 [R1+0x1a28], R248 ;  /* 0x001a28f801007387 */ /* 0x000fe60000100a00 */
[C---:B------:R-:W-:Y:S01]  /*22800*/  IMAD R52, R5.reuse, 0x2, R51 ;  /* 0x0000000205347824 */ /* 0x040fe200078e0233 */
[----:B------:R-:W-:Y:S04]  /*22810*/  STL [R1+0x1904], R39 ;  /* 0x0019042701007387 */ /* 0x000fe80000100800 */
[----:B------:R-:W-:Y:S01]  /*22820*/  STL [R1+0x1908], R40 ;  /* 0x0019082801007387 */ /* 0x000fe20000100800 */
[----:B------:R-:W-:-:S03]  /*22830*/  IMAD R53, R5, 0x2, R52 ;  /* 0x0000000205357824 */ /* 0x000fc600078e0234 */
[----:B------:R-:W-:Y:S04]  /*22840*/  STL [R1+0x1950], R29 ;  /* 0x0019501d01007387 */ /* 0x000fe80000100800 */
[----:B------:R1:W-:Y:S04]  /*22850*/  STL [R1+0x190c], R41 ;  /* 0x00190c2901007387 */ /* 0x0003e80000100800 */
[----:B------:R-:W-:Y:S04]  /*22860*/  STL [R1+0x1960], R37 ;  /* 0x0019602501007387 */ /* 0x000fe80000100800 */
[----:B------:R2:W-:Y:S01]  /*22870*/  STL [R1+0x1910], R42 ;  /* 0x0019102a01007387 */ /* 0x0005e20000100800 */
[----:B------:R-:W-:-:S03]  /*22880*/  IMAD R54, R5, 0x2, R53 ;  /* 0x0000000205367824 */ /* 0x000fc600078e0235 */
[----:B------:R3:W-:Y:S01]  /*22890*/  STL [R1+0xbb4], R15 ;  /* 0x000bb40f01007387 */ /* 0x0007e20000100800 */
[----:B-1----:R-:W-:-:S03]  /*228a0*/  IMAD R41, R96, UR39, RZ ;  /* 0x0000002760297c24 */ /* 0x002fc6000f8e02ff */
[----:B------:R1:W-:Y:S01]  /*228b0*/  STL [R1+0x1914], R43 ;  /* 0x0019142b01007387 */ /* 0x0003e20000100800 */
[----:B--2---:R-:W-:Y:S02]  /*228c0*/  IMAD R42, R97, UR40, RZ ;  /* 0x00000028612a7c24 */ /* 0x004fe4000f8e02ff */
[----:B---3--:R-:W-:Y:S02]  /*228d0*/  IMAD R15, R100, UR43, RZ ;  /* 0x0000002b640f7c24 */ /* 0x008fe4000f8e02ff */
[----:B------:R-:W-:Y:S02]  /*228e0*/  IMAD R40, R95, UR38, RZ ;  /* 0x000000265f287c24 */ /* 0x000fe4000f8e02ff */
[----:B------:R-:W-:Y:S01]  /*228f0*/  IMAD R55, R5, 0x2, R54 ;  /* 0x0000000205377824 */ /* 0x000fe200078e0236 */
[----:B------:R2:W-:Y:S01]  /*22900*/  STL [R1+0xbbc], R15 ;  /* 0x000bbc0f01007387 */ /* 0x0005e20000100800 */
[----:B-1----:R-:W-:Y:S02]  /*22910*/  IMAD R43, R98, UR41, RZ ;  /* 0x00000029622b7c24 */ /* 0x002fe4000f8e02ff */
[----:B------:R-:W-:Y:S01]  /*22920*/  IMAD R39, R94, UR37, RZ ;  /* 0x000000255e277c24 */ /* 0x000fe2000f8e02ff */
[----:B------:R-:W-:Y:S01]  /*22930*/  STL [R1+0x1940], R17 ;  /* 0x0019401101007387 */ /* 0x000fe20000100800 */
[----:B------:R-:W-:-:S02]  /*22940*/  IMAD R38, R93, UR36, RZ ;  /* 0x000000245d267c24 */ /* 0x000fc4000f8e02ff */
[----:B------:R-:W-:Y:S01]  /*22950*/  IMAD R36, R85, UR28, RZ ;  /* 0x0000001c55247c24 */ /* 0x000fe2000f8e02ff */
[----:B------:R1:W-:Y:S01]  /*22960*/  STL.64 [R1+0x1918], R44 ;  /* 0x0019182c01007387 */ /* 0x0003e20000100a00 */
[----:B------:R-:W-:Y:S01]  /*22970*/  IMAD R57, R5, 0x2, R55 ;  /* 0x0000000205397824 */ /* 0x000fe200078e0237 */
[----:B------:R-:W-:Y:S01]  /*22980*/  SEL R97, R13, R9, !P3 ;  /* 0x000000090d617207 */ /* 0x000fe20005800000 */
[----:B--2---:R-:W-:Y:S01]  /*22990*/  IMAD R15, R92, UR35, RZ ;  /* 0x000000235c0f7c24 */ /* 0x004fe2000f8e02ff */
[----:B------:R-:W-:Y:S01]  /*229a0*/  STL [R1+0x1920], R46 ;  /* 0x0019202e01007387 */ /* 0x000fe20000100800 */
[----:B------:R-:W-:Y:S01]  /*229b0*/  IMAD R59, R5, 0x2, R57 ;  /* 0x00000002053b7824 */ /* 0x000fe200078e0239 */
[C---:B------:R-:W-:Y:S01]  /*229c0*/  SEL R93, R13.reuse, R80, !P3 ;  /* 0x000000500d5d7207 */ /* 0x040fe20005800000 */
[----:B------:R-:W-:Y:S01]  /*229d0*/  IMAD.MOV.U32 R238, RZ, RZ, R245 ;  /* 0x000000ffffee7224 */ /* 0x000fe200078e00f5 */
[----:B------:R-:W-:Y:S01]  /*229e0*/  STL.64 [R1+0x1938], R42 ;  /* 0x0019382a01007387 */ /* 0x000fe20000100a00 */
[C---:B------:R-:W-:Y:S01]  /*229f0*/  SEL R96, R13.reuse, R10, !P3 ;  /* 0x0000000a0d607207 */ /* 0x040fe20005800000 */
[----:B------:R-:W-:Y:S01]  /*22a00*/  IMAD R28, R84, UR27, RZ ;  /* 0x0000001b541c7c24 */ /* 0x000fe2000f8e02ff */
[----:B------:R-:W-:Y:S01]  /*22a10*/  SEL R95, R13, R11, !P3 ;  /* 0x0000000b0d5f7207 */ /* 0x000fe20005800000 */
[----:B------:R2:W-:Y:S01]  /*22a20*/  STL [R1+0x1944], R47 ;  /* 0x0019442f01007387 */ /* 0x0005e20000100800 */
[----:B------:R-:W-:Y:S01]  /*22a30*/  IMAD R61, R5, 0x2, R59 ;  /* 0x00000002053d7824 */ /* 0x000fe200078e023b */
[----:B------:R-:W-:Y:S01]  /*22a40*/  SEL R85, R13, R62, !P3 ;  /* 0x0000003e0d557207 */ /* 0x000fe20005800000 */
[----:B-1----:R-:W-:Y:S01]  /*22a50*/  IMAD R45, R83, UR26, RZ ;  /* 0x0000001a532d7c24 */ /* 0x002fe2000f8e02ff */
[----:B------:R-:W-:Y:S01]  /*22a60*/  STL.64 [R1+0x1930], R40 ;  /* 0x0019302801007387 */ /* 0x000fe20000100a00 */
[----:B------:R-:W-:Y:S01]  /*22a70*/  IMAD R44, R82, UR25, RZ ;  /* 0x00000019522c7c24 */ /* 0x000fe2000f8e02ff */
[----:B------:R-:W1:Y:S02]  /*22a80*/  LDCU UR35, c[0x0][0x3b0] ;  /* 0x00007600ff2377ac */ /* 0x000e640008000800 */
[----:B------:R3:W-:Y:S01]  /*22a90*/  STL.64 [R1+0x1928], R48 ;  /* 0x0019283001007387 */ /* 0x0007e20000100a00 */
[----:B------:R-:W-:Y:S01]  /*22aa0*/  IMAD.MOV.U32 R92, RZ, RZ, R7 ;  /* 0x000000ffff5c7224 */ /* 0x000fe200078e0007 */
[----:B------:R-:W1:Y:S02]  /*22ab0*/  LDCU UR39, c[0x0][0x3b0] ;  /* 0x00007600ff2777ac */ /* 0x000e640008000800 */
[----:B------:R-:W-:Y:S01]  /*22ac0*/  STL [R1+0x1954], R50 ;  /* 0x0019543201007387 */ /* 0x000fe20000100800 */
[----:B--2---:R-:W-:Y:S01]  /*22ad0*/  IMAD R47, R81, UR24, RZ ;  /* 0x00000018512f7c24 */ /* 0x004fe2000f8e02ff */
[----:B------:R-:W2:Y:S02]  /*22ae0*/  LDCU UR37, c[0x0][0x3b0] ;  /* 0x00007600ff2577ac */ /* 0x000ea40008000800 */
[----:B------:R-:W-:Y:S01]  /*22af0*/  STL.64 [R1+0x1948], R38 ;  /* 0x0019482601007387 */ /* 0x000fe20000100a00 */
[----:B------:R-:W-:Y:S01]  /*22b00*/  IMAD.MOV.U32 R245, RZ, RZ, R247 ;  /* 0x000000fffff57224 */ /* 0x000fe200078e00f7 */
[----:B------:R-:W1:Y:S02]  /*22b10*/  LDCU UR28, c[0x0][0x3b0] ;  /* 0x00007600ff1c77ac */ /* 0x000e640008000800 */
[----:B------:R-:W-:Y:S01]  /*22b20*/  STL [R1+0x1988], R51 ;  /* 0x0019883301007387 */ /* 0x000fe20000100800 */
[----:B---3--:R-:W-:Y:S01]  /*22b30*/  IMAD R48, R86, UR29, RZ ;  /* 0x0000001d56307c24 */ /* 0x008fe2000f8e02ff */
[----:B------:R-:W3:Y:S02]  /*22b40*/  LDCU UR38, c[0x0][0x3b0] ;  /* 0x00007600ff2677ac */ /* 0x000ee40008000800 */
[----:B------:R-:W-:Y:S01]  /*22b50*/  STL.64 [R1+0x1958], R52 ;  /* 0x0019583401007387 */ /* 0x000fe20000100a00 */
[----:B------:R-:W-:Y:S01]  /*22b60*/  IMAD R56, R93, UR23, RZ ;  /* 0x000000175d387c24 */ /* 0x000fe2000f8e02ff */
[C---:B------:R-:W-:Y:S01]  /*22b70*/  SEL R80, R13.reuse, R66, !P3 ;  /* 0x000000420d507207 */ /* 0x040fe20005800000 */
[----:B------:R-:W-:Y:S01]  /*22b80*/  IMAD R67, R72, UR77, RZ ;  /* 0x0000004d48437c24 */ /* 0x000fe2000f8e02ff */
[----:B------:R-:W-:Y:S01]  /*22b90*/  STL.64 [R1+0x19c8], R236 ;  /* 0x0019c8ec01007387 */ /* 0x000fe20000100a00 */
[----:B------:R-:W-:Y:S01]  /*22ba0*/  SEL R82, R13, R65, !P3 ;  /* 0x000000410d527207 */ /* 0x000fe20005800000 */
[----:B------:R-:W-:Y:S01]  /*22bb0*/  IMAD R68, R71, UR75, RZ ;  /* 0x0000004b47447c24 */ /* 0x000fe2000f8e02ff */
[C---:B------:R-:W-:Y:S01]  /*22bc0*/  SEL R83, R13.reuse, R64, !P3 ;  /* 0x000000400d537207 */ /* 0x040fe20005800000 */
[----:B------:R-:W-:Y:S01]  /*22bd0*/  STL.64 [R1+0x1968], R54 ;  /* 0x0019683601007387 */ /* 0x000fe20000100a00 */
[----:B------:R-:W-:Y:S01]  /*22be0*/  SEL R84, R13, R63, !P3 ;  /* 0x0000003f0d547207 */ /* 0x000fe20005800000 */
[----:B------:R-:W-:Y:S01]  /*22bf0*/  IMAD R62, R89, UR13, RZ ;  /* 0x0000000d593e7c24 */ /* 0x000fe2000f8e02ff */
[----:B------:R-:W1:Y:S01]  /*22c00*/  LDCU UR27, c[0x0][0x3b0] ;  /* 0x00007600ff1b77ac */ /* 0x000e620008000800 */
[----:B------:R2:W-:Y:S01]  /*22c10*/  STL [R1+0xc1c], R16 ;  /* 0x000c1c1001007387 */ /* 0x0005e20000100800 */
[----:B------:R-:W-:Y:S01]  /*22c20*/  IMAD R69, R70, UR6, RZ ;  /* 0x0000000646457c24 */ /* 0x000fe2000f8e02ff */
[----:B------:R-:W1:Y:S01]  /*22c30*/  LDCU UR26, c[0x0][0x3b0] ;  /* 0x00007600ff1a77ac */ /* 0x000e620008000800 */
[----:B------:R-:W1:Y:S01]  /*22c40*/  LDCU UR36, c[0x0][0x3b0] ;  /* 0x00007600ff2477ac */ /* 0x000e620008000800 */
[----:B--2---:R-:W-:Y:S01]  /*22c50*/  IMAD.MOV.U32 R16, RZ, RZ, R23 ;  /* 0x000000ffff107224 */ /* 0x004fe200078e0017 */
[----:B------:R-:W2:Y:S01]  /*22c60*/  LDCU UR41, c[0x0][0x3b0] ;  /* 0x00007600ff2977ac */ /* 0x000ea20008000800 */
[----:B------:R-:W-:-:S02]  /*22c70*/  IMAD.MOV.U32 R23, RZ, RZ, R230 ;  /* 0x000000ffff177224 */ /* 0x000fc400078e00e6 */
[C---:B------:R-:W-:Y:S01]  /*22c80*/  IMAD R230, R5.reuse, 0x2, R61 ;  /* 0x0000000205e67824 */ /* 0x040fe200078e023d */
[----:B------:R-:W-:Y:S01]  /*22c90*/  MOV R249, R27 ;  /* 0x0000001b00f97202 */ /* 0x000fe20000000f00 */
[----:B------:R-:W-:Y:S01]  /*22ca0*/  IMAD.MOV.U32 R46, RZ, RZ, R19 ;  /* 0x000000ffff2e7224 */ /* 0x000fe200078e0013 */
[----:B------:R-:W1:Y:S01]  /*22cb0*/  LDCU UR43, c[0x0][0x3b0] ;  /* 0x00007600ff2b77ac */ /* 0x000e620008000800 */
[C---:B------:R-:W-:Y:S01]  /*22cc0*/  IMAD R231, R5.reuse, 0x2, R230 ;  /* 0x0000000205e77824 */ /* 0x040fe200078e02e6 */
[----:B------:R-:W1:Y:S04]  /*22cd0*/  LDCU UR40, c[0x0][0x3b0] ;  /* 0x00007600ff2877ac */ /* 0x000e680008000800 */
[C---:B------:R-:W-:Y:S01]  /*22ce0*/  LEA R232, R5.reuse, R231, 0x1 ;  /* 0x000000e705e87211 */ /* 0x040fe200078e08ff */
[----:B------:R-:W-:Y:S01]  /*22cf0*/  STL [R1+0x1a40], R48 ;  /* 0x001a403001007387 */ /* 0x000fe20000100800 */
[----:B------:R-:W-:Y:S01]  /*22d00*/  IMAD.MOV.U32 R41, RZ, RZ, R33 ;  /* 0x000000ffff297224 */ /* 0x000fe200078e0021 */
[----:B------:R-:W1:Y:S02]  /*22d10*/  LDCU UR25, c[0x0][0x3b0] ;  /* 0x00007600ff1977ac */ /* 0x000e640008000800 */
[----:B------:R-:W-:Y:S01]  /*22d20*/  IMAD R252, R5, 0x2, R232 ;  /* 0x0000000205fc7824 */ /* 0x000fe200078e02e8 */
[----:B------:R-:W-:Y:S01]  /*22d30*/  STL [R1+0x1978], R36 ;  /* 0x0019782401007387 */ /* 0x000fe20000100800 */
[----:B------:R-:W-:-:S02]  /*22d40*/  SEL R7, R13, R12, !P3 ;  /* 0x0000000c0d077207 */ /* 0x000fc40005800000 */
[----:B------:R-:W-:Y:S01]  /*22d50*/  IMAD R233, R5, 0x2, R252 ;  /* 0x0000000205e97824 */ /* 0x000fe200078e02fc */
[----:B------:R-:W-:Y:S01]  /*22d60*/  STL.64 [R1+0x1970], R230 ;  /* 0x001970e601007387 */ /* 0x000fe20000100a00 */
[----:B------:R-:W-:Y:S01]  /*22d70*/  IMAD.MOV.U32 R81, RZ, RZ, R4 ;  /* 0x000000ffff517224 */ /* 0x000fe200078e0004 */
[----:B------:R-:W1:Y:S02]  /*22d80*/  LDCU UR24, c[0x0][0x3b0] ;  /* 0x00007600ff1877ac */ /* 0x000e640008000800 */
[----:B------:R-:W-:Y:S01]  /*22d90*/  STL.64 [R1+0x1980], R44 ;  /* 0x0019802c01007387 */ /* 0x000fe20000100a00 */
[----:B------:R-:W-:Y:S01]  /*22da0*/  IMAD.MOV.U32 R247, RZ, RZ, R3 ;  /* 0x000000fffff77224 */ /* 0x000fe200078e0003 */
[----:B------:R-:W-:Y:S01]  /*22db0*/  SEL R86, R13, R60, !P3 ;  /* 0x0000003c0d567207 */ /* 0x000fe20005800000 */
[----:B------:R-:W-:Y:S01]  /*22dc0*/  @!P2 IMAD.MOV R92, RZ, RZ, -R92 ;  /* 0x000000ffff5ca224 */ /* 0x000fe200078e0a5c */
[----:B------:R-:W2:Y:S01]  /*22dd0*/  LDL.LU R8, [R1+0x1a6c] ;  /* 0x001a6c0001087983 */ /* 0x000ea20000300800 */
[----:B------:R-:W-:Y:S01]  /*22de0*/  IMAD R63, R76, UR12, RZ ;  /* 0x0000000c4c3f7c24 */ /* 0x000fe2000f8e02ff */
[----:B------:R-:W1:Y:S02]  /*22df0*/  LDCU UR29, c[0x0][0x3b0] ;  /* 0x00007600ff1d77ac */ /* 0x000e640008000800 */
[----:B------:R-:W-:Y:S01]  /*22e00*/  STL.64 [R1+0x1990], R232 ;  /* 0x001990e801007387 */ /* 0x000fe20000100a00 */
[----:B------:R-:W-:Y:S01]  /*22e10*/  IMAD R64, R75, UR11, RZ ;  /* 0x0000000b4b407c24 */ /* 0x000fe2000f8e02ff */
[----:B------:R-:W-:Y:S01]  /*22e20*/  MOV R51, R110 ;  /* 0x0000006e00337202 */ /* 0x000fe20000000f00 */
[----:B------:R-:W-:Y:S01]  /*22e30*/  IMAD R65, R74, UR9, RZ ;  /* 0x000000094a417c24 */ /* 0x000fe2000f8e02ff */
[----:B------:R-:W-:Y:S01]  /*22e40*/  STL [R1+0x19c0], R233 ;  /* 0x0019c0e901007387 */ /* 0x000fe20000100800 */
[----:B------:R-:W-:Y:S01]  /*22e50*/  IMAD R66, R73, UR8, RZ ;  /* 0x0000000849427c24 */ /* 0x000fe2000f8e02ff */
[----:B------:R-:W1:Y:S02]  /*22e60*/  LDCU UR23, c[0x0][0x3b0] ;  /* 0x00007600ff1777ac */ /* 0x000e640008000800 */
[----:B------:R-:W3:Y:S01]  /*22e70*/  LDL R107, [R1+0x1780] ;  /* 0x00178000016b7983 */ /* 0x000ee20000100800 */
[----:B------:R-:W-:Y:S01]  /*22e80*/  IMAD R71, R78, UR73, RZ ;  /* 0x000000494e477c24 */ /* 0x000fe2000f8e02ff */
[----:B------:R-:W1:Y:S02]  /*22e90*/  LDCU UR13, c[0x0][0x3b0] ;  /* 0x00007600ff0d77ac */ /* 0x000e640008000800 */
[----:B------:R-:W4:Y:S01]  /*22ea0*/  LDL.LU R12, [R1+0x1a68] ;  /* 0x001a6800010c7983 */ /* 0x000f220000300800 */
[----:B------:R-:W-:-:S04]  /*22eb0*/  IMAD R17, R5, 0x2, R233 ;  /* 0x0000000205117824 */ /* 0x000fc800078e02e9 */
[----:B------:R-:W-:-:S04]  /*22ec0*/  IMAD R17, R5, 0x2, R17 ;  /* 0x0000000205117824 */ /* 0x000fc800078e0211 */
[C---:B------:R-:W-:Y:S02]  /*22ed0*/  IMAD R4, R5.reuse, 0x2, R17 ;  /* 0x0000000205047824 */ /* 0x040fe400078e0211 */
[----:B------:R-:W-:Y:S02]  /*22ee0*/  @!P1 IMAD.MOV R81, RZ, RZ, -R81 ;  /* 0x000000ffff519224 */ /* 0x000fe400078e0a51 */
[----:B------:R-:W-:-:S04]  /*22ef0*/  IMAD R4, R5, 0x2, R4 ;  /* 0x0000000205047824 */ /* 0x000fc800078e0204 */
[----:B------:R-:W-:Y:S02]  /*22f00*/  IMAD R9, R5, 0x2, R4 ;  /* 0x0000000205097824 */ /* 0x000fe400078e0204 */
[----:B------:R-:W-:Y:S01]  /*22f10*/  IMAD R3, R87, UR30, RZ ;  /* 0x0000001e57037c24 */ /* 0x000fe2000f8e02ff */
[----:B------:R-:W-:Y:S01]  /*22f20*/  SEL R87, R13, R58, !P3 ;  /* 0x0000003a0d577207 */ /* 0x000fe20005800000 */
[----:B------:R-:W-:Y:S02]  /*22f30*/  IMAD R10, R5, 0x2, R9 ;  /* 0x00000002050a7824 */ /* 0x000fe400078e0209 */
[----:B------:R-:W-:Y:S01]  /*22f40*/  IMAD R60, R90, UR21, RZ ;  /* 0x000000155a3c7c24 */ /* 0x000fe2000f8e02ff */
[----:B------:R1:W-:Y:S01]  /*22f50*/  STL.64 [R1+0x1998], R56 ;  /* 0x0019983801007387 */ /* 0x0003e20000100a00 */
[----:B------:R-:W-:Y:S01]  /*22f60*/  IMAD R58, R91, UR22, RZ ;  /* 0x000000165b3a7c24 */ /* 0x000fe2000f8e02ff */
[----:B------:R-:W-:Y:S01]  /*22f70*/  SEL R94, R13, R81, !P3 ;  /* 0x000000510d5e7207 */ /* 0x000fe20005800000 */
[----:B------:R-:W-:Y:S01]  /*22f80*/  IMAD R11, R5, 0x2, R10 ;  /* 0x00000002050b7824 */ /* 0x000fe200078e020a */
[----:B------:R-:W-:Y:S01]  /*22f90*/  SEL R92, R13, R92, !P3 ;  /* 0x0000005c0d5c7207 */ /* 0x000fe20005800000 */
[----:B------:R-:W-:Y:S01]  /*22fa0*/  IMAD R70, R77, UR74, RZ ;  /* 0x0000004a4d467c24 */ /* 0x000fe2000f8e02ff */
[----:B------:R-:W-:Y:S01]  /*22fb0*/  STL.64 [R1+0x19a0], R58 ;  /* 0x0019a03a01007387 */ /* 0x000fe20000100a00 */
[----:B------:R-:W-:Y:S01]  /*22fc0*/  IMAD R13, R5, 0x2, R11 ;  /* 0x00000002050d7824 */ /* 0x000fe200078e020b */
[----:B------:R-:W2:Y:S02]  /*22fd0*/  LDCU UR30, c[0x0][0x3b0] ;  /* 0x00007600ff1e77ac */ /* 0x000ea40008000800 */
[----:B------:R-:W-:Y:S01]  /*22fe0*/  STL.64 [R1+0x19a8], R60 ;  /* 0x0019a83c01007387 */ /* 0x000fe20000100a00 */
[----:B-1----:R-:W-:-:S02]  /*22ff0*/  LEA R56, P2, R128, R6, 0x2 ;  /* 0x0000000680387211 */ /* 0x002fc400078410ff */
[----:B--2---:R-:W-:Y:S02]  /*23000*/  ISETP.NE.AND P1, PT, R8, RZ, PT ;  /* 0x000000ff0800720c */ /* 0x004fe40003f25270 */
[----:B---3--:R-:W-:Y:S01]  /*23010*/  ISETP.GE.AND P5, PT, R107, RZ, PT ;  /* 0x000000ff6b00720c */ /* 0x008fe20003fa6270 */
[----:B------:R1:W-:Y:S01]  /*23020*/  STL.64 [R1+0x19b0], R10 ;  /* 0x0019b00a01007387 */ /* 0x0003e20000100a00 */
[----:B------:R-:W-:Y:S01]  /*23030*/  LEA R44, P3, R127, R6, 0x2 ;  /* 0x000000067f2c7211 */ /* 0x000fe200078610ff */
[----:B------:R-:W-:Y:S01]  /*23040*/  IMAD R78, R132, UR19, RZ ;  /* 0x00000013844e7c24 */ /* 0x000fe2000f8e02ff */
[----:B------:R-:W2:Y:S01]  /*23050*/  LDCU UR22, c[0x0][0x3b0] ;  /* 0x00007600ff1677ac */ /* 0x000ea20008000800 */
[----:B------:R-:W-:Y:S02]  /*23060*/  IMAD R76, R84, UR68, RZ ;  /* 0x00000044544c7c24 */ /* 0x000fe4000f8e02ff */
[----:B------:R-:W-:Y:S01]  /*23070*/  IMAD R74, R82, UR70, RZ ;  /* 0x00000046524a7c24 */ /* 0x000fe2000f8e02ff */
[----:B------:R-:W3:Y:S05]  /*23080*/  LDCU UR21, c[0x0][0x3b0] ;  /* 0x00007600ff1577ac */ /* 0x000eea0008000800 */
[----:B----4-:R-:W-:Y:S01]  /*23090*/  @!P5 IMAD.MOV R12, RZ, RZ, -R12 ;  /* 0x000000ffff0cd224 */ /* 0x010fe200078e0a0c */
[----:B------:R-:W-:-:S02]  /*230a0*/  @!P1 LOP3.LUT R12, RZ, R8, RZ, 0x33, !PT ;  /* 0x00000008ff0c9212 */ /* 0x000fc400078e33ff */
[CC--:B-1----:R-:W-:Y:S02]  /*230b0*/  LEA R10, P0, R131.reuse, R6.reuse, 0x2 ;  /* 0x00000006830a7211 */ /* 0x0c2fe400078010ff */
[----:B------:R-:W-:Y:S01]  /*230c0*/  LEA R54, P5, R24, R6, 0x2 ;  /* 0x0000000618367211 */ /* 0x000fe200078a10ff */
[----:B------:R1:W-:Y:S01]  /*230d0*/  STL.64 [R1+0x19b8], R12 ;  /* 0x0019b80c01007387 */ /* 0x0003e20000100a00 */
[----:B------:R-:W-:-:S03]  /*230e0*/  LEA.HI.X.SX32 R11, R131, R2, 0x2, P0 ;  /* 0x00000002830b7211 */ /* 0x000fc600000f16ff */
[----:B------:R-:W-:Y:S01]  /*230f0*/  STL.64 [R1+0x1a30], R62 ;  /* 0x001a303e01007387 */ /* 0x000fe20000100a00 */
[----:B------:R-:W-:-:S03]  /*23100*/  LEA R60, P1, R129, R6, 0x2 ;  /* 0x00000006813c7211 */ /* 0x000fc600078210ff */
[----:B------:R-:W-:Y:S01]  /*23110*/  STL.64 [R1+0x1a48], R64 ;  /* 0x001a484001007387 */ /* 0x000fe20000100a00 */
[----:B------:R-:W-:Y:S01]  /*23120*/  IMAD R8, R5, 0x2, R13 ;  /* 0x0000000205087824 */ /* 0x000fe200078e020d */
[----:B-1----:R-:W-:Y:S02]  /*23130*/  LEA R12, P0, R130, R6, 0x2 ;  /* 0x00000006820c7211 */ /* 0x002fe400078010ff */
[----:B------:R-:W-:Y:S01]  /*23140*/  STL.64 [R1+0x1a50], R66 ;  /* 0x001a504201007387 */ /* 0x000fe20000100a00 */
[----:B------:R-:W-:-:S03]  /*23150*/  LEA.HI.X.SX32 R55, R24, R2, 0x2, P5 ;  /* 0x0000000218377211 */ /* 0x000fc600028f16ff */
[----:B------:R-:W-:Y:S01]  /*23160*/  STL.64 [R1+0x1a58], R68 ;  /* 0x001a584401007387 */ /* 0x000fe20000100a00 */
[----:B------:R-:W-:-:S03]  /*23170*/  LEA.HI.X.SX32 R13, R130, R2, 0x2, P0 ;  /* 0x00000002820d7211 */ /* 0x000fc600000f16ff */
[----:B------:R-:W-:Y:S01]  /*23180*/  STL.64 [R1+0x1a60], R70 ;  /* 0x001a604601007387 */ /* 0x000fe20000100a00 */
[----:B------:R-:W-:-:S03]  /*23190*/  LEA.HI.X.SX32 R61, R129, R2, 0x2, P1 ;  /* 0x00000002813d7211 */ /* 0x000fc600008f16ff */
[----:B------:R1:W-:Y:S01]  /*231a0*/  STL.64 [R1+0x700], R10 ;  /* 0x0007000a01007387 */ /* 0x0003e20000100a00 */
[----:B------:R-:W-:Y:S02]  /*231b0*/  LEA.HI.X.SX32 R57, R128, R2, 0x2, P2 ;  /* 0x0000000280397211 */ /* 0x000fe400010f16ff */
[----:B------:R-:W-:Y:S01]  /*231c0*/  LEA R58, P5, R125, R6, 0x2 ;  /* 0x000000067d3a7211 */ /* 0x000fe200078a10ff */
[----:B------:R4:W-:Y:S01]  /*231d0*/  STL.64 [R1+0xe80], R54 ;  /* 0x000e803601007387 */ /* 0x0009e20000100a00 */
[----:B------:R-:W-:-:S03]  /*231e0*/  LEA.HI.X.SX32 R45, R127, R2, 0x2, P3 ;  /* 0x000000027f2d7211 */ /* 0x000fc600018f16ff */
[----:B------:R2:W-:Y:S01]  /*231f0*/  STL.64 [R1+0x6f8], R12 ;  /* 0x0006f80c01007387 */ /* 0x0005e20000100a00 */
[----:B-1----:R-:W-:-:S03]  /*23200*/  LEA R10, P4, R126, R6, 0x2 ;  /* 0x000000067e0a7211 */ /* 0x002fc600078810ff */
[----:B------:R1:W-:Y:S01]  /*23210*/  STL.64 [R1+0x6f0], R60 ;  /* 0x0006f03c01007387 */ /* 0x0003e20000100a00 */
[----:B------:R-:W-:Y:S02]  /*23220*/  LEA.HI.X.SX32 R59, R125, R2, 0x2, P5 ;  /* 0x000000027d3b7211 */ /* 0x000fe400028f16ff */
[----:B----4-:R-:W-:Y:S02]  /*23230*/  LEA R54, P6, R124, R6, 0x2 ;  /* 0x000000067c367211 */ /* 0x010fe400078c10ff */
[----:B------:R-:W-:Y:S01]  /*23240*/  LEA.HI.X.SX32 R11, R126, R2, 0x2, P4 ;  /* 0x000000027e0b7211 */ /* 0x000fe200020f16ff */
[----:B------:R4:W-:Y:S01]  /*23250*/  STL.64 [R1+0x6e8], R56 ;  /* 0x0006e83801007387 */ /* 0x0009e20000100a00 */
[----:B--2---:R-:W-:Y:S02]  /*23260*/  LEA R12, P0, R123, R6, 0x2 ;  /* 0x000000067b0c7211 */ /* 0x004fe400078010ff */
[----:B------:R-:W-:Y:S01]  /*23270*/  LEA.HI.X.SX32 R55, R124, R2, 0x2, P6 ;  /* 0x000000027c377211 */ /* 0x000fe200030f16ff */
[----:B------:R2:W-:Y:S01]  /*23280*/  STL.64 [R1+0x6e0], R44 ;  /* 0x0006e02c01007387 */ /* 0x0005e20000100a00 */
[----:B-1----:R-:W-:-:S03]  /*23290*/  LEA R60, P1, R122, R6, 0x2 ;  /* 0x000000067a3c7211 */ /* 0x002fc600078210ff */
[----:B------:R-:W3:Y:S01]  /*232a0*/  LDL.LU R66, [R1+0x110] ;  /* 0x0001100001427983 */ /* 0x000ee20000300800 */
[----:B------:R-:W-:-:S03]  /*232b0*/  LEA.HI.X.SX32 R13, R123, R2, 0x2, P0 ;  /* 0x000000027b0d7211 */ /* 0x000fc600000f16ff */
[----:B------:R1:W-:Y:S01]  /*232c0*/  STL.64 [R1+0x6d8], R10 ;  /* 0x0006d80a01007387 */ /* 0x0003e20000100a00 */
[----:B------:R-:W-:-:S03]  /*232d0*/  LEA.HI.X.SX32 R61, R122, R2, 0x2, P1 ;  /* 0x000000027a3d7211 */ /* 0x000fc600008f16ff */
[----:B------:R-:W3:Y:S01]  /*232e0*/  LDL.LU R67, [R1+0x118] ;  /* 0x0001180001437983 */ /* 0x000ee20000300800 */
[----:B----4-:R-:W-:-:S03]  /*232f0*/  LEA R56, P2, R121, R6, 0x2 ;  /* 0x0000000679387211 */ /* 0x010fc600078410ff */
[----:B------:R4:W-:Y:S04]  /*23300*/  STL.64 [R1+0x6d0], R58 ;  /* 0x0006d03a01007387 */ /* 0x0009e80000100a00 */
[----:B------:R-:W3:Y:S01]  /*23310*/  LDL.LU R64, [R1+0x130] ;  /* 0x0001300001407983 */ /* 0x000ee20000300800 */
[----:B--2---:R-:W-:-:S03]  /*23320*/  LEA R44, P3, R120, R6, 0x2 ;  /* 0x00000006782c7211 */ /* 0x004fc600078610ff */
[----:B------:R2:W-:Y:S01]  /*23330*/  STL.64 [R1+0x6c8], R54 ;  /* 0x0006c83601007387 */ /* 0x0005e20000100a00 */
[----:B------:R-:W-:-:S03]  /*23340*/  LEA.HI.X.SX32 R57, R121, R2, 0x2, P2 ;  /* 0x0000000279397211 */ /* 0x000fc600010f16ff */
[----:B------:R-:W3:Y:S04]  /*23350*/  LDL.LU R65, [R1+0x174] ;  /* 0x0001740001417983 */ /* 0x000ee80000300800 */
[----:B------:R2:W-:Y:S01]  /*23360*/  STL.64 [R1+0x6c0], R12 ;  /* 0x0006c00c01007387 */ /* 0x0005e20000100a00 */
[----:B-1----:R-:W-:-:S03]  /*23370*/  LEA R10, P4, R119, R6, 0x2 ;  /* 0x00000006770a7211 */ /* 0x002fc600078810ff */
[----:B------:R-:W3:Y:S01]  /*23380*/  LDL.LU R62, [R1+0x190] ;  /* 0x00019000013e7983 */ /* 0x000ee20000300800 */
[----:B------:R-:W-:-:S03]  /*23390*/  LEA.HI.X.SX32 R45, R120, R2, 0x2, P3 ;  /* 0x00000002782d7211 */ /* 0x000fc600018f16ff */
[----:B------:R1:W-:Y:S04]  /*233a0*/  STL.64 [R1+0x6b8], R60 ;  /* 0x0006b83c01007387 */ /* 0x0003e80000100a00 */
[----:B------:R-:W3:Y:S01]  /*233b0*/  LDL.LU R63, [R1+0x198] ;  /* 0x00019800013f7983 */ /* 0x000ee20000300800 */
[----:B----4-:R-:W-:Y:S02]  /*233c0*/  LEA R58, P5, R118, R6, 0x2 ;  /* 0x00000006763a7211 */ /* 0x010fe400078a10ff */
[----:B------:R-:W-:Y:S01]  /*233d0*/  LEA.HI.X.SX32 R11, R119, R2, 0x2, P4 ;  /* 0x00000002770b7211 */ /* 0x000fe200020f16ff */
[----:B------:R4:W-:Y:S01]  /*233e0*/  STL.64 [R1+0x6b0], R56 ;  /* 0x0006b03801007387 */ /* 0x0009e20000100a00 */
[----:B--2---:R-:W-:-:S03]  /*233f0*/  LEA R54, P6, R117, R6, 0x2 ;  /* 0x0000000675367211 */ /* 0x004fc600078c10ff */
[----:B------:R-:W2:Y:S01]  /*23400*/  LDL.LU R4, [R1+0x1a0] ;  /* 0x0001a00001047983 */ /* 0x000ea20000300800 */
[----:B------:R-:W-:-:S03]  /*23410*/  LEA.HI.X.SX32 R59, R118, R2, 0x2, P5 ;  /* 0x00000002763b7211 */ /* 0x000fc600028f16ff */
[----:B------:R4:W-:Y:S01]  /*23420*/  STL.64 [R1+0x6a8], R44 ;  /* 0x0006a82c01007387 */ /* 0x0009e20000100a00 */
[----:B------:R-:W-:-:S03]  /*23430*/  LEA R12, P0, R116, R6, 0x2 ;  /* 0x00000006740c7211 */ /* 0x000fc600078010ff */
[----:B------:R-:W2:Y:S01]  /*23440*/  LDL.LU R233, [R1+0x1b8] ;  /* 0x0001b80001e97983 */ /* 0x000ea20000300800 */
[----:B------:R-:W-:-:S03]  /*23450*/  LEA.HI.X.SX32 R55, R117, R2, 0x2, P6 ;  /* 0x0000000275377211 */ /* 0x000fc600030f16ff */
[----:B------:R4:W-:Y:S01]  /*23460*/  STL.64 [R1+0x6a0], R10 ;  /* 0x0006a00a01007387 */ /* 0x0009e20000100a00 */
[----:B-1----:R-:W-:-:S03]  /*23470*/  LEA R60, P1, R115, R6, 0x2 ;  /* 0x00000006733c7211 */ /* 0x002fc600078210ff */
[----:B------:R-:W2:Y:S01]  /*23480*/  LDL.LU R232, [R1+0x1c8] ;  /* 0x0001c80001e87983 */ /* 0x000ea20000300800 */
[----:B------:R-:W-:-:S03]  /*23490*/  LEA.HI.X.SX32 R13, R116, R2, 0x2, P0 ;  /* 0x00000002740d7211 */ /* 0x000fc600000f16ff */
[----:B------:R1:W-:Y:S01]  /*234a0*/  STL.64 [R1+0x698], R58 ;  /* 0x0006983a01007387 */ /* 0x0003e20000100a00 */
[----:B------:R-:W-:-:S03]  /*234b0*/  LEA.HI.X.SX32 R61, R115, R2, 0x2, P1 ;  /* 0x00000002733d7211 */ /* 0x000fc600008f16ff */
[----:B------:R-:W2:Y:S04]  /*234c0*/  LDL.LU R230, [R1+0x1cc] ;  /* 0x0001cc0001e67983 */ /* 0x000ea80000300800 */
[----:B------:R3:W-:Y:S04]  /*234d0*/  STL.64 [R1+0x690], R54 ;  /* 0x0006903601007387 */ /* 0x0007e80000100a00 */
[----:B------:R-:W2:Y:S04]  /*234e0*/  LDL.LU R231, [R1+0x1d4] ;  /* 0x0001d40001e77983 */ /* 0x000ea80000300800 */
[----:B------:R1:W-:Y:S04]  /*234f0*/  STL.64 [R1+0x688], R12 ;  /* 0x0006880c01007387 */ /* 0x0003e80000100a00 */
[----:B------:R-:W2:Y:S04]  /*23500*/  LDL.LU R36, [R1+0x1e8] ;  /* 0x0001e80001247983 */ /* 0x000ea80000300800 */
[----:B------:R1:W-:Y:S04]  /*23510*/  STL.64 [R1+0x680], R60 ;  /* 0x0006803c01007387 */ /* 0x0003e80000100a00 */
[----:B------:R-:W2:Y:S01]  /*23520*/  LDL.LU R48, [R1+0x1ec] ;  /* 0x0001ec0001307983 */ /* 0x000ea20000300800 */
[----:B----4-:R-:W-:-:S02]  /*23530*/  LEA R56, P2, R114, R6, 0x2 ;  /* 0x0000000672387211 */ /* 0x010fc400078410ff */
[-C--:B------:R-:W-:Y:S02]  /*23540*/  LEA R44, P3, R113, R6.reuse, 0x2 ;  /* 0x00000006712c7211 */ /* 0x080fe400078610ff */
[----:B------:R-:W-:Y:S02]  /*23550*/  LEA R10, P4, R112, R6, 0x2 ;  /* 0x00000006700a7211 */ /* 0x000fe400078810ff */
[----:B------:R-:W-:Y:S02]  /*23560*/  LEA.HI.X.SX32 R57, R114, R2, 0x2, P2 ;  /* 0x0000000272397211 */ /* 0x000fe400010f16ff */
[----:B-1----:R-:W-:Y:S02]  /*23570*/  LEA R58, P5, R111, R6, 0x2 ;  /* 0x000000066f3a7211 */ /* 0x002fe400078a10ff */
[-C--:B------:R-:W-:Y:S01]  /*23580*/  LEA.HI.X.SX32 R45, R113, R2.reuse, 0x2, P3 ;  /* 0x00000002712d7211 */ /* 0x080fe200018f16ff */
[----:B------:R1:W-:Y:S01]  /*23590*/  STL.64 [R1+0x678], R56 ;  /* 0x0006783801007387 */ /* 0x0003e20000100a00 */
[----:B------:R-:W-:-:S02]  /*235a0*/  LEA.HI.X.SX32 R11, R112, R2, 0x2, P4 ;  /* 0x00000002700b7211 */ /* 0x000fc400020f16ff */
[----:B------:R-:W-:Y:S01]  /*235b0*/  LEA.HI.X.SX32 R59, R111, R2, 0x2, P5 ;  /* 0x000000026f3b7211 */ /* 0x000fe200028f16ff */
[----:B------:R-:W4:Y:S04]  /*235c0*/  LDL.LU R70, [R1+0x1f0] ;  /* 0x0001f00001467983 */ /* 0x000f280000300800 */
[----:B------:R1:W-:Y:S04]  /*235d0*/  STL.64 [R1+0x670], R44 ;  /* 0x0006702c01007387 */ /* 0x0003e80000100a00 */
[----:B------:R-:W4:Y:S04]  /*235e0*/  LDL.LU R71, [R1+0x1fc] ;  /* 0x0001fc0001477983 */ /* 0x000f280000300800 */
[----:B------:R1:W-:Y:S04]  /*235f0*/  STL.64 [R1+0x668], R10 ;  /* 0x0006680a01007387 */ /* 0x0003e80000100a00 */
[----:B------:R-:W4:Y:S04]  /*23600*/  LDL.LU R68, [R1+0x10c] ;  /* 0x00010c0001447983 */ /* 0x000f280000300800 */
[----:B------:R2:W-:Y:S04]  /*23610*/  STL.64 [R1+0x660], R58 ;  /* 0x0006603a01007387 */ /* 0x0005e80000100a00 */
[----:B------:R-:W4:Y:S01]  /*23620*/  LDL.LU R69, [R1+0x108] ;  /* 0x0001080001457983 */ /* 0x000f220000300800 */
[----:B---3--:R-:W-:-:S04]  /*23630*/  LEA R54, P6, R66, R6, 0x2 ;  /* 0x0000000642367211 */ /* 0x008fc800078c10ff */
[----:B------:R-:W-:Y:S02]  /*23640*/  LEA.HI.X.SX32 R55, R66, R2, 0x2, P6 ;  /* 0x0000000242377211 */ /* 0x000fe400030f16ff */
[----:B------:R-:W-:-:S03]  /*23650*/  LEA R12, P0, R67, R6, 0x2 ;  /* 0x00000006430c7211 */ /* 0x000fc600078010ff */
[----:B------:R3:W-:Y:S01]  /*23660*/  STL.64 [R1+0x658], R54 ;  /* 0x0006583601007387 */ /* 0x0007e20000100a00 */
[----:B------:R-:W-:-:S03]  /*23670*/  LEA.HI.X.SX32 R13, R67, R2, 0x2, P0 ;  /* 0x00000002430d7211 */ /* 0x000fc600000f16ff */
[----:B------:R-:W4:Y:S01]  /*23680*/  LDL.LU R66, [R1+0xdc] ;  /* 0x0000dc0001427983 */ /* 0x000f220000300800 */
[----:B------:R-:W-:-:S03]  /*23690*/  LEA R60, P1, R64, R6, 0x2 ;  /* 0x00000006403c7211 */ /* 0x000fc600078210ff */
[----:B------:R2:W-:Y:S01]  /*236a0*/  STL.64 [R1+0x650], R12 ;  /* 0x0006500c01007387 */ /* 0x0005e20000100a00 */
[----:B------:R-:W-:-:S03]  /*236b0*/  LEA.HI.X.SX32 R61, R64, R2, 0x2, P1 ;  /* 0x00000002403d7211 */ /* 0x000fc600008f16ff */
[----:B------:R-:W4:Y:S01]  /*236c0*/  LDL.LU R67, [R1+0xd4] ;  /* 0x0000d40001437983 */ /* 0x000f220000300800 */
[----:B-1----:R-:W-:-:S03]  /*236d0*/  LEA R56, P2, R65, R6, 0x2 ;  /* 0x0000000641387211 */ /* 0x002fc600078410ff */
[----:B------:R1:W-:Y:S01]  /*236e0*/  STL.64 [R1+0x648], R60 ;  /* 0x0006483c01007387 */ /* 0x0003e20000100a00 */
[----:B------:R-:W-:-:S03]  /*236f0*/  LEA.HI.X.SX32 R57, R65, R2, 0x2, P2 ;  /* 0x0000000241397211 */ /* 0x000fc600010f16ff */
[----:B------:R-:W4:Y:S01]  /*23700*/  LDL.LU R64, [R1+0xd0] ;  /* 0x0000d00001407983 */ /* 0x000f220000300800 */
        /* <DEDUP_REMOVED lines=8> */
[----:B--2---:R-:W-:-:S03]  /*23790*/  LEA R58, P5, R4, R6, 0x2 ;  /* 0x00000006043a7211 */ /* 0x004fc600078a10ff */
[----:B------:R2:W-:Y:S01]  /*237a0*/  STL.64 [R1+0x630], R10 ;  /* 0x0006300a01007387 */ /* 0x0005e20000100a00 */
[----:B------:R-:W-:-:S03]  /*237b0*/  LEA.HI.X.SX32 R59, R4, R2, 0x2, P5 ;  /* 0x00000002043b7211 */ /* 0x000fc600028f16ff */
[----:B------:R-:W4:Y:S01]  /*237c0*/  LDL.LU R63, [R1+0xc4] ;  /* 0x0000c400013f7983 */ /* 0x000f220000300800 */
[----:B---3--:R-:W-:-:S03]  /*237d0*/  LEA R54, P6, R233, R6, 0x2 ;  /* 0x00000006e9367211 */ /* 0x008fc600078c10ff */
[----:B------:R4:W-:Y:S01]  /*237e0*/  STL.64 [R1+0x628], R58 ;  /* 0x0006283a01007387 */ /* 0x0009e20000100a00 */
[----:B------:R-:W-:-:S03]  /*237f0*/  LEA.HI.X.SX32 R55, R233, R2, 0x2, P6 ;  /* 0x00000002e9377211 */ /* 0x000fc600030f16ff */
[----:B------:R-:W3:Y:S01]  /*23800*/  LDL.LU R4, [R1+0xc0] ;  /* 0x0000c00001047983 */ /* 0x000ee20000300800 */
[----:B------:R-:W-:-:S03]  /*23810*/  LEA R12, P0, R232, R6, 0x2 ;  /* 0x00000006e80c7211 */ /* 0x000fc600078010ff */
[----:B------:R2:W-:Y:S01]  /*23820*/  STL.64 [R1+0x620], R54 ;  /* 0x0006203601007387 */ /* 0x0005e20000100a00 */
[----:B------:R-:W-:-:S03]  /*23830*/  LEA.HI.X.SX32 R13, R232, R2, 0x2, P0 ;  /* 0x00000002e80d7211 */ /* 0x000fc600000f16ff */
[----:B------:R-:W3:Y:S01]  /*23840*/  LDL.LU R233, [R1+0xbc] ;  /* 0x0000bc0001e97983 */ /* 0x000ee20000300800 */
[----:B-1----:R-:W-:-:S03]  /*23850*/  LEA R60, P1, R230, R6, 0x2 ;  /* 0x00000006e63c7211 */ /* 0x002fc600078210ff */
[----:B------:R1:W-:Y:S01]  /*23860*/  STL.64 [R1+0x618], R12 ;  /* 0x0006180c01007387 */ /* 0x0003e20000100a00 */
[----:B------:R-:W-:-:S03]  /*23870*/  LEA.HI.X.SX32 R61, R230, R2, 0x2, P1 ;  /* 0x00000002e63d7211 */ /* 0x000fc600008f16ff */
[----:B------:R-:W3:Y:S01]  /*23880*/  LDL.LU R232, [R1+0xb8] ;  /* 0x0000b80001e87983 */ /* 0x000ee20000300800 */
[----:B------:R-:W-:-:S03]  /*23890*/  LEA R56, P2, R231, R6, 0x2 ;  /* 0x00000006e7387211 */ /* 0x000fc600078410ff */
[----:B------:R1:W-:Y:S01]  /*238a0*/  STL.64 [R1+0x610], R60 ;  /* 0x0006103c01007387 */ /* 0x0003e20000100a00 */
[----:B------:R-:W-:-:S03]  /*238b0*/  LEA.HI.X.SX32 R57, R231, R2, 0x2, P2 ;  /* 0x00000002e7397211 */ /* 0x000fc600010f16ff */
[----:B------:R-:W3:Y:S01]  /*238c0*/  LDL.LU R230, [R1+0xb4] ;  /* 0x0000b40001e67983 */ /* 0x000ee20000300800 */
[----:B------:R-:W-:-:S03]  /*238d0*/  LEA R44, P3, R36, R6, 0x2 ;  /* 0x00000006242c7211 */ /* 0x000fc600078610ff */
[----:B------:R1:W-:Y:S01]  /*238e0*/  STL.64 [R1+0x608], R56 ;  /* 0x0006083801007387 */ /* 0x0003e20000100a00 */
[----:B------:R-:W-:-:S03]  /*238f0*/  LEA.HI.X.SX32 R45, R36, R2, 0x2, P3 ;  /* 0x00000002242d7211 */ /* 0x000fc600018f16ff */
[----:B------:R-:W3:Y:S01]  /*23900*/  LDL.LU R231, [R1+0xb0] ;  /* 0x0000b00001e77983 */ /* 0x000ee20000300800 */
[----:B--2---:R-:W-:-:S03]  /*23910*/  LEA R10, P4, R48, R6, 0x2 ;  /* 0x00000006300a7211 */ /* 0x004fc600078810ff */
[----:B------:R2:W-:Y:S01]  /*23920*/  STL.64 [R1+0x600], R44 ;  /* 0x0006002c01007387 */ /* 0x0005e20000100a00 */
[----:B------:R-:W-:-:S03]  /*23930*/  LEA.HI.X.SX32 R11, R48, R2, 0x2, P4 ;  /* 0x00000002300b7211 */ /* 0x000fc600020f16ff */
[----:B------:R-:W3:Y:S04]  /*23940*/  LDL.LU R36, [R1+0xac] ;  /* 0x0000ac0001247983 */ /* 0x000ee80000300800 */
[----:B------:R1:W-:Y:S04]  /*23950*/  STL.64 [R1+0x5f8], R10 ;  /* 0x0005f80a01007387 */ /* 0x0003e80000100a00 */
[----:B------:R-:W3:Y:S01]  /*23960*/  LDL.LU R48, [R1+0xa8] ;  /* 0x0000a80001307983 */ /* 0x000ee20000300800 */
[----:B----4-:R-:W-:-:S04]  /*23970*/  LEA R58, P5, R70, R6, 0x2 ;  /* 0x00000006463a7211 */ /* 0x010fc800078a10ff */
[----:B------:R-:W-:Y:S02]  /*23980*/  LEA.HI.X.SX32 R59, R70, R2, 0x2, P5 ;  /* 0x00000002463b7211 */ /* 0x000fe400028f16ff */
        /* <DEDUP_REMOVED lines=11> */
[----:B------:R-:W3:Y:S04]  /*23a40*/  LDL.LU R68, [R1+0x9c] ;  /* 0x00009c0001447983 */ /* 0x000ee80000300800 */
[----:B------:R3:W-:Y:S04]  /*23a50*/  STL.64 [R1+0x5d8], R60 ;  /* 0x0005d83c01007387 */ /* 0x0007e80000100a00 */
[----:B------:R-:W3:Y:S01]  /*23a60*/  LDL.LU R69, [R1+0x98] ;  /* 0x0000980001457983 */ /* 0x000ee20000300800 */
[----:B------:R-:W-:-:S04]  /*23a70*/  LEA R56, P2, R66, R6, 0x2 ;  /* 0x0000000642387211 */ /* 0x000fc800078410ff */
[----:B------:R-:W-:Y:S02]  /*23a80*/  LEA.HI.X.SX32 R57, R66, R2, 0x2, P2 ;  /* 0x0000000242397211 */ /* 0x000fe400010f16ff */
[----:B--2---:R-:W-:-:S03]  /*23a90*/  LEA R44, P3, R67, R6, 0x2 ;  /* 0x00000006432c7211 */ /* 0x004fc600078610ff */
[----:B------:R2:W-:Y:S01]  /*23aa0*/  STL.64 [R1+0x5d0], R56 ;  /* 0x0005d03801007387 */ /* 0x0005e20000100a00 */
[----:B------:R-:W-:-:S03]  /*23ab0*/  LEA.HI.X.SX32 R45, R67, R2, 0x2, P3 ;  /* 0x00000002432d7211 */ /* 0x000fc600018f16ff */
[----:B------:R-:W3:Y:S01]  /*23ac0*/  LDL.LU R66, [R1+0x94] ;  /* 0x0000940001427983 */ /* 0x000ee20000300800 */
[----:B------:R-:W-:-:S03]  /*23ad0*/  LEA R10, P4, R64, R6, 0x2 ;  /* 0x00000006400a7211 */ /* 0x000fc600078810ff */
[----:B------:R1:W-:Y:S01]  /*23ae0*/  STL.64 [R1+0x5c8], R44 ;  /* 0x0005c82c01007387 */ /* 0x0003e20000100a00 */
[----:B------:R-:W-:-:S03]  /*23af0*/  LEA.HI.X.SX32 R11, R64, R2, 0x2, P4 ;  /* 0x00000002400b7211 */ /* 0x000fc600020f16ff */
[----:B------:R-:W3:Y:S01]  /*23b00*/  LDL.LU R67, [R1+0x90] ;  /* 0x0000900001437983 */ /* 0x000ee20000300800 */
[----:B----4-:R-:W-:-:S03]  /*23b10*/  LEA R58, P5, R65, R6, 0x2 ;  /* 0x00000006413a7211 */ /* 0x010fc600078a10ff */
        /* <DEDUP_REMOVED lines=10> */
[----:B------:R-:W3:Y:S02]  /*23bc0*/  LDL.LU R62, [R1+0x84] ;  /* 0x00008400013e7983 */ /* 0x000ee40000300800 */
[C---:B---3--:R-:W-:Y:S02]  /*23bd0*/  LEA R60, P1, R4.reuse, R6, 0x2 ;  /* 0x00000006043c7211 */ /* 0x048fe400078210ff */
[----:B------:R3:W-:Y:S02]  /*23be0*/  STL.64 [R1+0x5a8], R12 ;  /* 0x0005a80c01007387 */ /* 0x0007e40000100a00 */
[----:B------:R-:W-:Y:S02]  /*23bf0*/  LEA.HI.X.SX32 R61, R4, R2, 0x2, P1 ;  /* 0x00000002043d7211 */ /* 0x000fe400008f16ff */
[----:B------:R-:W3:Y:S01]  /*23c00*/  LDL.LU R63, [R1+0x80] ;  /* 0x00008000013f7983 */ /* 0x000ee20000300800 */
        /* <DEDUP_REMOVED lines=23> */
[----:B------:R-:W3:Y:S04]  /*23d80*/  LDL.LU R36, [R1+0x200] ;  /* 0x0002000001247983 */ /* 0x000ee80000300800 */
[----:B------:R1:W-:Y:S04]  /*23d90*/  STL.64 [R1+0x570], R12 ;  /* 0x0005700c01007387 */ /* 0x0003e80000100a00 */
[----:B------:R-:W3:Y:S01]  /*23da0*/  LDL.LU R48, [R1+0x208] ;  /* 0x0002080001307983 */ /* 0x000ee20000300800 */
[----:B--2---:R-:W-:-:S04]  /*23db0*/  LEA R60, P1, R70, R6, 0x2 ;  /* 0x00000006463c7211 */ /* 0x004fc800078210ff */
[----:B------:R-:W-:Y:S02]  /*23dc0*/  LEA.HI.X.SX32 R61, R70, R2, 0x2, P1 ;  /* 0x00000002463d7211 */ /* 0x000fe400008f16ff */
        /* <DEDUP_REMOVED lines=11> */
[----:B------:R-:W3:Y:S04]  /*23e80*/  LDL.LU R71, [R1+0x2a4] ;  /* 0x0002a40001477983 */ /* 0x000ee80000300800 */
[----:B------:R1:W-:Y:S04]  /*23e90*/  STL.64 [R1+0x550], R10 ;  /* 0x0005500a01007387 */ /* 0x0003e80000100a00 */
[----:B------:R-:W3:Y:S01]  /*23ea0*/  LDL.LU R68, [R1+0x2a8] ;  /* 0x0002a80001447983 */ /* 0x000ee20000300800 */
[----:B------:R-:W-:-:S04]  /*23eb0*/  LEA R58, P5, R66, R6, 0x2 ;  /* 0x00000006423a7211 */ /* 0x000fc800078a10ff */
[----:B------:R-:W-:Y:S02]  /*23ec0*/  LEA.HI.X.SX32 R59, R66, R2, 0x2, P5 ;  /* 0x00000002423b7211 */ /* 0x000fe400028f16ff */
        /* <DEDUP_REMOVED lines=25> */
[----:B------:R-:W3:Y:S02]  /*24060*/  LDL.LU R63, [R1+0x2c8] ;  /* 0x0002c800013f7983 */ /* 0x000ee40000300800 */
[----:B------:R-:W-:Y:S02]  /*24070*/  LEA.HI.X.SX32 R59, R233, R2, 0x2, P5 ;  /* 0x00000002e93b7211 */ /* 0x000fe400028f16ff */
[----:B------:R1:W-:Y:S01]  /*24080*/  STL.64 [R1+0x518], R10 ;  /* 0x0005180a01007387 */ /* 0x0003e20000100a00 */
[----:B------:R-:W-:-:S03]  /*24090*/  LEA R54, P6, R232, R6, 0x2 ;  /* 0x00000006e8367211 */ /* 0x000fc600078c10ff */
[----:B------:R-:W3:Y:S01]  /*240a0*/  LDL.LU R4, [R1+0x2cc] ;  /* 0x0002cc0001047983 */ /* 0x000ee20000300800 */
[----:B------:R-:W-:-:S03]  /*240b0*/  LEA.HI.X.SX32 R55, R232, R2, 0x2, P6 ;  /* 0x00000002e8377211 */ /* 0x000fc600030f16ff */
[----:B------:R1:W-:Y:S01]  /*240c0*/  STL.64 [R1+0x510], R58 ;  /* 0x0005103a01007387 */ /* 0x0003e20000100a00 */
[----:B--2---:R-:W-:-:S03]  /*240d0*/  LEA R12, P0, R230, R6, 0x2 ;  /* 0x00000006e60c7211 */ /* 0x004fc600078010ff */
[----:B------:R-:W2:Y:S01]  /*240e0*/  LDL.LU R233, [R1+0x2d0] ;  /* 0x0002d00001e97983 */ /* 0x000ea20000300800 */
[----:B------:R-:W-:-:S03]  /*240f0*/  LEA.HI.X.SX32 R13, R230, R2, 0x2, P0 ;  /* 0x00000002e60d7211 */ /* 0x000fc600000f16ff */
[----:B------:R1:W-:Y:S01]  /*24100*/  STL.64 [R1+0x508], R54 ;  /* 0x0005083601007387 */ /* 0x0003e20000100a00 */
[----:B----4-:R-:W-:-:S03]  /*24110*/  LEA R60, P1, R231, R6, 0x2 ;  /* 0x00000006e73c7211 */ /* 0x010fc600078210ff */
[----:B------:R-:W4:Y:S01]  /*24120*/  LDL.LU R232, [R1+0x2d4] ;  /* 0x0002d40001e87983 */ /* 0x000f220000300800 */
[----:B------:R-:W-:-:S03]  /*24130*/  LEA.HI.X.SX32 R61, R231, R2, 0x2, P1 ;  /* 0x00000002e73d7211 */ /* 0x000fc600008f16ff */
[----:B------:R1:W-:Y:S02]  /*24140*/  STL.64 [R1+0x500], R12 ;  /* 0x0005000c01007387 */ /* 0x0003e40000100a00 */
[C---:B-1----:R-:W-:Y:S02]  /*24150*/  LEA R56, P2, R36.reuse, R6, 0x2 ;  /* 0x0000000624387211 */ /* 0x042fe400078410ff */
[----:B------:R-:W4:Y:S02]  /*24160*/  LDL.LU R230, [R1+0x2d8] ;  /* 0x0002d80001e67983 */ /* 0x000f240000300800 */
[----:B------:R-:W-:Y:S02]  /*24170*/  LEA.HI.X.SX32 R57, R36, R2, 0x2, P2 ;  /* 0x0000000224397211 */ /* 0x000fe400010f16ff */
[----:B------:R1:W-:Y:S01]  /*24180*/  STL.64 [R1+0x4f8], R60 ;  /* 0x0004f83c01007387 */ /* 0x0003e20000100a00 */
[----:B------:R-:W-:-:S03]  /*24190*/  LEA R44, P3, R48, R6, 0x2 ;  /* 0x00000006302c7211 */ /* 0x000fc600078610ff */
[----:B------:R-:W4:Y:S01]  /*241a0*/  LDL.LU R231, [R1+0x2dc] ;  /* 0x0002dc0001e77983 */ /* 0x000f220000300800 */
[----:B------:R-:W-:-:S03]  /*241b0*/  LEA.HI.X.SX32 R45, R48, R2, 0x2, P3 ;  /* 0x00000002302d7211 */ /* 0x000fc600018f16ff */
[----:B------:R1:W-:Y:S04]  /*241c0*/  STL.64 [R1+0x4f0], R56 ;  /* 0x0004f03801007387 */ /* 0x0003e80000100a00 */
[----:B------:R-:W4:Y:S04]  /*241d0*/  LDL.LU R36, [R1+0x2e0] ;  /* 0x0002e00001247983 */ /* 0x000f280000300800 */
[----:B------:R1:W-:Y:S04]  /*241e0*/  STL.64 [R1+0x4e8], R44 ;  /* 0x0004e82c01007387 */ /* 0x0003e80000100a00 */
[----:B------:R-:W4:Y:S01]  /*241f0*/  LDL.LU R48, [R1+0x2e4] ;  /* 0x0002e40001307983 */ /* 0x000f220000300800 */
[----:B------:R-:W-:-:S02]  /*24200*/  LEA R10, P4, R132, R6, 0x2 ;  /* 0x00000006840a7211 */ /* 0x000fc400078810ff */
[----:B------:R-:W-:Y:S02]  /*24210*/  LEA R58, P5, R70, R6, 0x2 ;  /* 0x00000006463a7211 */ /* 0x000fe400078a10ff */
[-C--:B------:R-:W-:Y:S02]  /*24220*/  LEA.HI.X.SX32 R11, R132, R2.reuse, 0x2, P4 ;  /* 0x00000002840b7211 */ /* 0x080fe400020f16ff */
[----:B------:R-:W-:Y:S02]  /*24230*/  LEA.HI.X.SX32 R59, R70, R2, 0x2, P5 ;  /* 0x00000002463b7211 */ /* 0x000fe400028f16ff */
[----:B------:R-:W-:Y:S01]  /*24240*/  LEA R54, P6, R71, R6, 0x2 ;  /* 0x0000000647367211 */ /* 0x000fe200078c10ff */
[----:B------:R-:W-:Y:S01]  /*24250*/  IMAD R77, R85, UR18, RZ ;  /* 0x00000012554d7c24 */ /* 0x000fe2000f8e02ff */
[----:B------:R1:W-:Y:S02]  /*24260*/  STL.64 [R1+0x4e0], R10 ;  /* 0x0004e00a01007387 */ /* 0x0003e40000100a00 */
[----:B------:R-:W-:-:S02]  /*24270*/  LEA.HI.X.SX32 R55, R71, R2, 0x2, P6 ;  /* 0x0000000247377211 */ /* 0x000fc400030f16ff */
[----:B------:R-:W-:Y:S01]  /*24280*/  LEA R12, P0, R68, R6, 0x2 ;  /* 0x00000006440c7211 */ /* 0x000fe200078010ff */
[----:B------:R-:W-:Y:S01]  /*24290*/  IMAD R85, R136, UR61, RZ ;  /* 0x0000003d88557c24 */ /* 0x000fe2000f8e02ff */
[----:B------:R1:W-:Y:S02]  /*242a0*/  STL.64 [R1+0x4d8], R58 ;  /* 0x0004d83a01007387 */ /* 0x0003e40000100a00 */
[----:B------:R-:W-:Y:S01]  /*242b0*/  LEA.HI.X.SX32 R13, R68, R2, 0x2, P0 ;  /* 0x00000002440d7211 */ /* 0x000fe200000f16ff */
[----:B------:R-:W-:Y:S01]  /*242c0*/  IMAD R84, R135, UR62, RZ ;  /* 0x0000003e87547c24 */ /* 0x000fe2000f8e02ff */
[----:B------:R-:W4:Y:S01]  /*242d0*/  LDL.LU R136, [R1+0x2e8] ;  /* 0x0002e80001887983 */ /* 0x000f220000300800 */
[----:B------:R-:W-:-:S03]  /*242e0*/  IMAD R82, R134, UR64, RZ ;  /* 0x0000004086527c24 */ /* 0x000fc6000f8e02ff */
[----:B------:R1:W-:Y:S01]  /*242f0*/  STL.64 [R1+0x4d0], R54 ;  /* 0x0004d03601007387 */ /* 0x0003e20000100a00 */
[----:B------:R-:W-:-:S03]  /*24300*/  IMAD R73, R80, UR71, RZ ;  /* 0x0000004750497c24 */ /* 0x000fc6000f8e02ff */
[----:B------:R-:W4:Y:S01]  /*24310*/  LDL.LU R135, [R1+0x2ec] ;  /* 0x0002ec0001877983 */ /* 0x000f220000300800 */
[----:B------:R-:W-:-:S03]  /*24320*/  IMAD R80, R133, UR66, RZ ;  /* 0x0000004285507c24 */ /* 0x000fc6000f8e02ff */
[----:B------:R3:W-:Y:S01]  /*24330*/  STL.64 [R1+0x4c8], R12 ;  /* 0x0004c80c01007387 */ /* 0x0007e20000100a00 */
[----:B-1----:R-:W-:-:S04]  /*24340*/  LEA R60, P1, R69, R6, 0x2 ;  /* 0x00000006453c7211 */ /* 0x002fc800078210ff */
        /* <DEDUP_REMOVED lines=9> */
[----:B------:R-:W-:-:S04]  /*243e0*/  LEA R10, P4, R64, R6, 0x2 ;  /* 0x00000006400a7211 */ /* 0x000fc800078810ff */
[----:B------:R-:W-:Y:S02]  /*243f0*/  LEA.HI.X.SX32 R11, R64, R2, 0x2, P4 ;  /* 0x00000002400b7211 */ /* 0x000fe400020f16ff */
[C---:B------:R-:W-:Y:S01]  /*24400*/  LEA R58, P5, R65.reuse, R6, 0x2 ;  /* 0x00000006413a7211 */ /* 0x040fe200078a10ff */
[----:B------:R4:W-:Y:S03]  /*24410*/  STL.64 [R1+0x4b0], R44 ;  /* 0x0004b02c01007387 */ /* 0x0009e60000100a00 */
[----:B------:R-:W-:Y:S02]  /*24420*/  LEA.HI.X.SX32 R59, R65, R2, 0x2, P5 ;  /* 0x00000002413b7211 */ /* 0x000fe400028f16ff */
[-C--:B------:R-:W-:Y:S01]  /*24430*/  LEA R54, P6, R62, R6.reuse, 0x2 ;  /* 0x000000063e367211 */ /* 0x080fe200078c10ff */
[----:B------:R2:W-:Y:S01]  /*24440*/  STL.64 [R1+0x4a8], R10 ;  /* 0x0004a80a01007387 */ /* 0x0005e20000100a00 */
[----:B---3--:R-:W-:-:S03]  /*24450*/  LEA R12, P0, R63, R6, 0x2 ;  /* 0x000000063f0c7211 */ /* 0x008fc600078010ff */
[----:B------:R-:W3:Y:S01]  /*24460*/  LDL.LU R132, [R1+0x2f8] ;  /* 0x0002f80001847983 */ /* 0x000ee20000300800 */
[-C--:B------:R-:W-:Y:S02]  /*24470*/  LEA.HI.X.SX32 R55, R62, R2.reuse, 0x2, P6 ;  /* 0x000000023e377211 */ /* 0x080fe400030f16ff */
[----:B------:R-:W-:Y:S01]  /*24480*/  LEA.HI.X.SX32 R13, R63, R2, 0x2, P0 ;  /* 0x000000023f0d7211 */ /* 0x000fe200000f16ff */
[----:B------:R4:W-:Y:S01]  /*24490*/  STL.64 [R1+0x4a0], R58 ;  /* 0x0004a03a01007387 */ /* 0x0009e20000100a00 */
[----:B-1----:R-:W-:-:S03]  /*244a0*/  LEA R60, P1, R4, R6, 0x2 ;  /* 0x00000006043c7211 */ /* 0x002fc600078210ff */
        /* <DEDUP_REMOVED lines=8> */
[----:B------:R-:W4:Y:S04]  /*24530*/  LDL.LU R68, [R1+0x304] ;  /* 0x0003040001447983 */ /* 0x000f280000300800 */
[----:B------:R-:W4:Y:S01]  /*24540*/  LDL.LU R69, [R1+0x308] ;  /* 0x0003080001457983 */ /* 0x000f220000300800 */
[----:B------:R-:W-:Y:S02]  /*24550*/  LEA.HI.X.SX32 R45, R232, R2, 0x2, P3 ;  /* 0x00000002e82d7211 */ /* 0x000fe400018f16ff */
[C---:B------:R-:W-:Y:S01]  /*24560*/  LEA R10, P4, R230.reuse, R6, 0x2 ;  /* 0x00000006e60a7211 */ /* 0x040fe200078810ff */
[----:B------:R1:W-:Y:S04]  /*24570*/  STL.64 [R1+0x488], R60 ;  /* 0x0004883c01007387 */ /* 0x0003e80000100a00 */
[----:B------:R-:W4:Y:S01]  /*24580*/  LDL.LU R66, [R1+0x30c] ;  /* 0x00030c0001427983 */ /* 0x000f220000300800 */
[----:B------:R-:W-:-:S02]  /*24590*/  LEA.HI.X.SX32 R11, R230, R2, 0x2, P4 ;  /* 0x00000002e60b7211 */ /* 0x000fc400020f16ff */
[C---:B------:R-:W-:Y:S01]  /*245a0*/  LEA R58, P5, R231.reuse, R6, 0x2 ;  /* 0x00000006e73a7211 */ /* 0x040fe200078a10ff */
[----:B------:R-:W4:Y:S04]  /*245b0*/  LDL.LU R67, [R1+0x310] ;  /* 0x0003100001437983 */ /* 0x000f280000300800 */
[----:B------:R1:W-:Y:S01]  /*245c0*/  STL.64 [R1+0x480], R56 ;  /* 0x0004803801007387 */ /* 0x0003e20000100a00 */
[----:B------:R-:W-:-:S03]  /*245d0*/  LEA.HI.X.SX32 R59, R231, R2, 0x2, P5 ;  /* 0x00000002e73b7211 */ /* 0x000fc600028f16ff */
[----:B------:R-:W4:Y:S01]  /*245e0*/  LDL.LU R64, [R1+0x314] ;  /* 0x0003140001407983 */ /* 0x000f220000300800 */
[----:B-1----:R-:W-:-:S03]  /*245f0*/  LEA R54, P6, R36, R6, 0x2 ;  /* 0x0000000624367211 */ /* 0x002fc600078c10ff */
[----:B------:R-:W4:Y:S04]  /*24600*/  LDL.LU R65, [R1+0x318] ;  /* 0x0003180001417983 */ /* 0x000f280000300800 */
[----:B------:R1:W-:Y:S01]  /*24610*/  STL.64 [R1+0x478], R44 ;  /* 0x0004782c01007387 */ /* 0x0003e20000100a00 */
[----:B------:R-:W-:-:S03]  /*24620*/  LEA R12, P0, R48, R6, 0x2 ;  /* 0x00000006300c7211 */ /* 0x000fc600078010ff */
[----:B------:R-:W4:Y:S01]  /*24630*/  LDL.LU R62, [R1+0x31c] ;  /* 0x00031c00013e7983 */ /* 0x000f220000300800 */
[----:B------:R-:W-:-:S03]  /*24640*/  LEA.HI.X.SX32 R55, R36, R2, 0x2, P6 ;  /* 0x0000000224377211 */ /* 0x000fc600030f16ff */
[----:B------:R-:W4:Y:S04]  /*24650*/  LDL.LU R63, [R1+0x320] ;  /* 0x00032000013f7983 */ /* 0x000f280000300800 */
[----:B------:R1:W-:Y:S01]  /*24660*/  STL.64 [R1+0x470], R10 ;  /* 0x0004700a01007387 */ /* 0x0003e20000100a00 */
[----:B------:R-:W-:-:S03]  /*24670*/  LEA.HI.X.SX32 R13, R48, R2, 0x2, P0 ;  /* 0x00000002300d7211 */ /* 0x000fc600000f16ff */
[----:B------:R-:W4:Y:S04]  /*24680*/  LDL.LU R4, [R1+0x324] ;  /* 0x0003240001047983 */ /* 0x000f280000300800 */
[----:B------:R-:W4:Y:S04]  /*24690*/  LDL.LU R233, [R1+0x328] ;  /* 0x0003280001e97983 */ /* 0x000f280000300800 */
[----:B------:R3:W-:Y:S04]  /*246a0*/  STL.64 [R1+0x468], R58 ;  /* 0x0004683a01007387 */ /* 0x0007e80000100a00 */
[----:B------:R-:W4:Y:S04]  /*246b0*/  LDL.LU R232, [R1+0x32c] ;  /* 0x00032c0001e87983 */ /* 0x000f280000300800 */
[----:B------:R-:W4:Y:S04]  /*246c0*/  LDL.LU R230, [R1+0x334] ;  /* 0x0003340001e67983 */ /* 0x000f280000300800 */
[----:B------:R1:W-:Y:S04]  /*246d0*/  STL.64 [R1+0x460], R54 ;  /* 0x0004603601007387 */ /* 0x0003e80000100a00 */
[----:B------:R-:W4:Y:S04]  /*246e0*/  LDL.LU R231, [R1+0x708] ;  /* 0x0007080001e77983 */ /* 0x000f280000300800 */
[----:B------:R-:W4:Y:S04]  /*246f0*/  LDL.LU R36, [R1+0x70c] ;  /* 0x00070c0001247983 */ /* 0x000f280000300800 */
[----:B------:R2:W-:Y:S04]  /*24700*/  STL.64 [R1+0x458], R12 ;  /* 0x0004580c01007387 */ /* 0x0005e80000100a00 */
[----:B------:R-:W4:Y:S01]  /*24710*/  LDL.LU R48, [R1+0x710] ;  /* 0x0007100001307983 */ /* 0x000f220000300800 */
[----:B------:R-:W-:-:S02]  /*24720*/  LEA R60, P1, R136, R6, 0x2 ;  /* 0x00000006883c7211 */ /* 0x000fc400078210ff */
[C---:B------:R-:W-:Y:S02]  /*24730*/  LEA R56, P2, R135.reuse, R6, 0x2 ;  /* 0x0000000687387211 */ /* 0x040fe400078410ff */
[-C--:B------:R-:W-:Y:S02]  /*24740*/  LEA.HI.X.SX32 R61, R136, R2.reuse, 0x2, P1 ;  /* 0x00000002883d7211 */ /* 0x080fe400008f16ff */
[----:B------:R-:W-:-:S03]  /*24750*/  LEA.HI.X.SX32 R57, R135, R2, 0x2, P2 ;  /* 0x0000000287397211 */ /* 0x000fc600010f16ff */
[----:B------:R4:W-:Y:S04]  /*24760*/  STL.64 [R1+0x450], R60 ;  /* 0x0004503c01007387 */ /* 0x0009e80000100a00 */
[----:B------:R1:W-:Y:S02]  /*24770*/  STL.64 [R1+0x448], R56 ;  /* 0x0004483801007387 */ /* 0x0003e40000100a00 */
[----:B-1----:R-:W-:-:S04]  /*24780*/  LEA R44, P3, R134, R6, 0x2 ;  /* 0x00000006862c7211 */ /* 0x002fc800078610ff */
[----:B------:R-:W-:Y:S02]  /*24790*/  LEA.HI.X.SX32 R45, R134, R2, 0x2, P3 ;  /* 0x00000002862d7211 */ /* 0x000fe400018f16ff */
[----:B------:R-:W-:-:S03]  /*247a0*/  LEA R10, P4, R133, R6, 0x2 ;  /* 0x00000006850a7211 */ /* 0x000fc600078810ff */
[----:B------:R1:W-:Y:S01]  /*247b0*/  STL.64 [R1+0x440], R44 ;  /* 0x0004402c01007387 */ /* 0x0003e20000100a00 */
[----:B------:R-:W-:-:S05]  /*247c0*/  LEA.HI.X.SX32 R11, R133, R2, 0x2, P4 ;  /* 0x00000002850b7211 */ /* 0x000fca00020f16ff */
[----:B------:R1:W-:Y:S01]  /*247d0*/  STL.64 [R1+0x438], R10 ;  /* 0x0004380a01007387 */ /* 0x0003e20000100a00 */
[----:B---3--:R-:W-:-:S04]  /*247e0*/  LEA R58, P5, R132, R6, 0x2 ;  /* 0x00000006843a7211 */ /* 0x008fc800078a10ff */
[----:B------:R-:W-:Y:S02]  /*247f0*/  LEA.HI.X.SX32 R59, R132, R2, 0x2, P5 ;  /* 0x00000002843b7211 */ /* 0x000fe400028f16ff */
[----:B------:R-:W-:-:S04]  /*24800*/  LEA R54, P6, R70, R6, 0x2 ;  /* 0x0000000646367211 */ /* 0x000fc800078c10ff */
[----:B------:R-:W-:Y:S02]  /*24810*/  LEA.HI.X.SX32 R55, R70, R2, 0x2, P6 ;  /* 0x0000000246377211 */ /* 0x000fe400030f16ff */
[C---:B--2---:R-:W-:Y:S01]  /*24820*/  LEA R12, P0, R71.reuse, R6, 0x2 ;  /* 0x00000006470c7211 */ /* 0x044fe200078010ff */
[----:B------:R2:W-:Y:S03]  /*24830*/  STL.64 [R1+0x430], R58 ;  /* 0x0004303a01007387 */ /* 0x0005e60000100a00 */
[----:B------:R-:W-:Y:S02]  /*24840*/  LEA.HI.X.SX32 R13, R71, R2, 0x2, P0 ;  /* 0x00000002470d7211 */ /* 0x000fe400000f16ff */
[-C--:B----4-:R-:W-:Y:S02]  /*24850*/  LEA R60, P1, R68, R6.reuse, 0x2 ;  /* 0x00000006443c7211 */ /* 0x090fe400078210ff */
[----:B------:R-:W-:-:S02]  /*24860*/  LEA R56, P2, R69, R6, 0x2 ;  /* 0x0000000645387211 */ /* 0x000fc400078410ff */
[-C--:B------:R-:W-:Y:S01]  /*24870*/  LEA.HI.X.SX32 R61, R68, R2.reuse, 0x2, P1 ;  /* 0x00000002443d7211 */ /* 0x080fe200008f16ff */
[----:B------:R3:W-:Y:S01]  /*24880*/  STL.64 [R1+0x428], R54 ;  /* 0x0004283601007387 */ /* 0x0007e20000100a00 */
[----:B------:R-:W-:Y:S02]  /*24890*/  LEA.HI.X.SX32 R57, R69, R2, 0x2, P2 ;  /* 0x0000000245397211 */ /* 0x000fe400010f16ff */
[-C--:B-1----:R-:W-:Y:S01]  /*248a0*/  LEA R44, P3, R66, R6.reuse, 0x2 ;  /* 0x00000006422c7211 */ /* 0x082fe200078610ff */
[----:B------:R1:W-:Y:S01]  /*248b0*/  STL.64 [R1+0x420], R12 ;  /* 0x0004200c01007387 */ /* 0x0003e20000100a00 */
[----:B------:R-:W-:-:S03]  /*248c0*/  LEA R10, P4, R67, R6, 0x2 ;  /* 0x00000006430a7211 */ /* 0x000fc600078810ff */
[----:B------:R4:W-:Y:S01]  /*248d0*/  STL.64 [R1+0x418], R60 ;  /* 0x0004183c01007387 */ /* 0x0009e20000100a00 */
[-C--:B------:R-:W-:Y:S02]  /*248e0*/  LEA.HI.X.SX32 R45, R66, R2.reuse, 0x2, P3 ;  /* 0x00000002422d7211 */ /* 0x080fe400018f16ff */
[----:B------:R-:W-:Y:S02]  /*248f0*/  LEA.HI.X.SX32 R11, R67, R2, 0x2, P4 ;  /* 0x00000002430b7211 */ /* 0x000fe400020f16ff */
[CC--:B--2---:R-:W-:Y:S01]  /*24900*/  LEA R58, P5, R64.reuse, R6.reuse, 0x2 ;  /* 0x00000006403a7211 */ /* 0x0c4fe200078a10ff */
[----:B------:R2:W-:Y:S01]  /*24910*/  STL.64 [R1+0x410], R56 ;  /* 0x0004103801007387 */ /* 0x0005e20000100a00 */
[C---:B---3--:R-:W-:Y:S02]  /*24920*/  LEA R54, P6, R65.reuse, R6, 0x2 ;  /* 0x0000000641367211 */ /* 0x048fe400078c10ff */
[-C--:B------:R-:W-:Y:S01]  /*24930*/  LEA.HI.X.SX32 R59, R64, R2.reuse, 0x2, P5 ;  /* 0x00000002403b7211 */ /* 0x080fe200028f16ff */
[----:B------:R3:W-:Y:S01]  /*24940*/  STL.64 [R1+0x408], R44 ;  /* 0x0004082c01007387 */ /* 0x0007e20000100a00 */
[----:B------:R-:W-:-:S02]  /*24950*/  LEA.HI.X.SX32 R55, R65, R2, 0x2, P6 ;  /* 0x0000000241377211 */ /* 0x000fc400030f16ff */
[CC--:B-1----:R-:W-:Y:S02]  /*24960*/  LEA R12, P0, R62.reuse, R6.reuse, 0x2 ;  /* 0x000000063e0c7211 */ /* 0x0c2fe400078010ff */
[C---:B----4-:R-:W-:Y:S02]  /*24970*/  LEA R60, P1, R63.reuse, R6, 0x2 ;  /* 0x000000063f3c7211 */ /* 0x050fe400078210ff */
[-C--:B------:R-:W-:Y:S01]  /*24980*/  LEA.HI.X.SX32 R13, R62, R2.reuse, 0x2, P0 ;  /* 0x000000023e0d7211 */ /* 0x080fe200000f16ff */
[----:B------:R1:W-:Y:S01]  /*24990*/  STL.64 [R1+0x400], R10 ;  /* 0x0004000a01007387 */ /* 0x0003e20000100a00 */
[----:B------:R-:W-:Y:S02]  /*249a0*/  LEA.HI.X.SX32 R61, R63, R2, 0x2, P1 ;  /* 0x000000023f3d7211 */ /* 0x000fe400008f16ff */
[-C--:B--2---:R-:W-:Y:S01]  /*249b0*/  LEA R56, P2, R4, R6.reuse, 0x2 ;  /* 0x0000000604387211 */ /* 0x084fe200078410ff */
[----:B------:R2:W-:Y:S01]  /*249c0*/  STL.64 [R1+0x3f8], R58 ;  /* 0x0003f83a01007387 */ /* 0x0005e20000100a00 */
[----:B---3--:R-:W-:-:S03]  /*249d0*/  LEA R44, P3, R233, R6, 0x2 ;  /* 0x00000006e92c7211 */ /* 0x008fc600078610ff */
[----:B------:R3:W-:Y:S01]  /*249e0*/  STL.64 [R1+0x3f0], R54 ;  /* 0x0003f03601007387 */ /* 0x0007e20000100a00 */
[-C--:B------:R-:W-:Y:S02]  /*249f0*/  LEA.HI.X.SX32 R57, R4, R2.reuse, 0x2, P2 ;  /* 0x0000000204397211 */ /* 0x080fe400010f16ff */
[----:B------:R-:W-:Y:S01]  /*24a00*/  LEA.HI.X.SX32 R45, R233, R2, 0x2, P3 ;  /* 0x00000002e92d7211 */ /* 0x000fe200018f16ff */
[----:B------:R4:W-:Y:S01]  /*24a10*/  STL.64 [R1+0x3e8], R12 ;  /* 0x0003e80c01007387 */ /* 0x0009e20000100a00 */
[----:B-1----:R-:W-:-:S03]  /*24a20*/  LEA R10, P4, R232, R6, 0x2 ;  /* 0x00000006e80a7211 */ /* 0x002fc600078810ff */
[----:B------:R-:W-:Y:S01]  /*24a30*/  STL.64 [R1+0x3e0], R60 ;  /* 0x0003e03c01007387 */ /* 0x000fe20000100a00 */
[----:B--2---:R-:W-:-:S03]  /*24a40*/  LEA R58, P5, R230, R6, 0x2 ;  /* 0x00000006e63a7211 */ /* 0x004fc600078a10ff */
[----:B------:R1:W-:Y:S01]  /*24a50*/  STL.64 [R1+0x3d8], R56 ;  /* 0x0003d83801007387 */ /* 0x0003e20000100a00 */
[-C--:B------:R-:W-:Y:S02]  /*24a60*/  LEA.HI.X.SX32 R11, R232, R2.reuse, 0x2, P4 ;  /* 0x00000002e80b7211 */ /* 0x080fe400020f16ff */
[----:B------:R-:W-:Y:S02]  /*24a70*/  LEA.HI.X.SX32 R59, R230, R2, 0x2, P5 ;  /* 0x00000002e63b7211 */ /* 0x000fe400028f16ff */
[CC--:B---3--:R-:W-:Y:S02]  /*24a80*/  LEA R54, P6, R231.reuse, R6.reuse, 0x2 ;  /* 0x00000006e7367211 */ /* 0x0c8fe400078c10ff */
[-C--:B----4-:R-:W-:Y:S01]  /*24a90*/  LEA R12, P0, R36, R6.reuse, 0x2 ;  /* 0x00000006240c7211 */ /* 0x090fe200078010ff */
[----:B------:R2:W-:Y:S01]  /*24aa0*/  STL.64 [R1+0x3d0], R44 ;  /* 0x0003d02c01007387 */ /* 0x0005e20000100a00 */
[----:B-1----:R-:W-:Y:S02]  /*24ab0*/  LEA R56, P2, R172, R6, 0x2 ;  /* 0x00000006ac387211 */ /* 0x002fe400078410ff */
[----:B------:R-:W-:-:S02]  /*24ac0*/  LEA.HI.X.SX32 R55, R231, R2, 0x2, P6 ;  /* 0x00000002e7377211 */ /* 0x000fc400030f16ff */
[----:B------:R-:W-:Y:S02]  /*24ad0*/  LEA R60, P1, R48, R6, 0x2 ;  /* 0x00000006303c7211 */ /* 0x000fe400078210ff */
[-C--:B------:R-:W-:Y:S01]  /*24ae0*/  LEA.HI.X.SX32 R13, R36, R2.reuse, 0x2, P0 ;  /* 0x00000002240d7211 */ /* 0x080fe200000f16ff */
[----:B------:R1:W-:Y:S01]  /*24af0*/  STL.64 [R1+0x3c8], R10 ;  /* 0x0003c80a01007387 */ /* 0x0003e20000100a00 */
[----:B------:R-:W-:Y:S02]  /*24b00*/  LEA.HI.X.SX32 R61, R48, R2, 0x2, P1 ;  /* 0x00000002303d7211 */ /* 0x000fe400008f16ff */
[C---:B--2---:R-:W-:Y:S01]  /*24b10*/  LEA R44, P3, R173.reuse, R6, 0x2 ;  /* 0x00000006ad2c7211 */ /* 0x044fe200078610ff */
[----:B------:R2:W-:Y:S01]  /*24b20*/  STL.64 [R1+0x3c0], R58 ;  /* 0x0003c03a01007387 */ /* 0x0005e20000100a00 */
[-C--:B------:R-:W-:Y:S02]  /*24b30*/  LEA.HI.X.SX32 R57, R172, R2.reuse, 0x2, P2 ;  /* 0x00000002ac397211 */ /* 0x080fe400010f16ff */
[----:B------:R-:W-:Y:S01]  /*24b40*/  LEA.HI.X.SX32 R45, R173, R2, 0x2, P3 ;  /* 0x00000002ad2d7211 */ /* 0x000fe200018f16ff */
[----:B------:R3:W-:Y:S01]  /*24b50*/  STL.64 [R1+0x3b8], R54 ;  /* 0x0003b83601007387 */ /* 0x0007e20000100a00 */
[----:B-1----:R-:W-:-:S03]  /*24b60*/  LEA R10, P4, R174, R6, 0x2 ;  /* 0x00000006ae0a7211 */ /* 0x002fc600078810ff */
[----:B------:R1:W-:Y:S01]  /*24b70*/  STL.64 [R1+0x3b0], R12 ;  /* 0x0003b00c01007387 */ /* 0x0003e20000100a00 */
[----:B--2---:R-:W-:-:S03]  /*24b80*/  LEA R58, P5, R175, R6, 0x2 ;  /* 0x00000006af3a7211 */ /* 0x004fc600078a10ff */
[----:B------:R2:W-:Y:S01]  /*24b90*/  STL.64 [R1+0x3a8], R60 ;  /* 0x0003a83c01007387 */ /* 0x0005e20000100a00 */
[----:B------:R-:W-:Y:S02]  /*24ba0*/  LEA.HI.X.SX32 R11, R174, R2, 0x2, P4 ;  /* 0x00000002ae0b7211 */ /* 0x000fe400020f16ff */
[C---:B---3--:R-:W-:Y:S01]  /*24bb0*/  LEA R54, P6, R176.reuse, R6, 0x2 ;  /* 0x00000006b0367211 */ /* 0x048fe200078c10ff */
[----:B------:R3:W-:Y:S01]  /*24bc0*/  STL.64 [R1+0x3a0], R56 ;  /* 0x0003a03801007387 */ /* 0x0007e20000100a00 */
[----:B------:R-:W-:Y:S02]  /*24bd0*/  LEA.HI.X.SX32 R59, R175, R2, 0x2, P5 ;  /* 0x00000002af3b7211 */ /* 0x000fe400028f16ff */
[----:B-1----:R-:W-:Y:S01]  /*24be0*/  LEA R12, P0, R177, R6, 0x2 ;  /* 0x00000006b10c7211 */ /* 0x002fe200078010ff */
[----:B------:R1:W-:Y:S01]  /*24bf0*/  STL.64 [R1+0x398], R44 ;  /* 0x0003982c01007387 */ /* 0x0003e20000100a00 */
[----:B------:R-:W-:Y:S02]  /*24c00*/  LEA.HI.X.SX32 R55, R176, R2, 0x2, P6 ;  /* 0x00000002b0377211 */ /* 0x000fe400030f16ff */
[----:B--2---:R-:W-:-:S02]  /*24c10*/  LEA R60, P1, R178, R6, 0x2 ;  /* 0x00000006b23c7211 */ /* 0x004fc400078210ff */
[----:B------:R-:W-:Y:S02]  /*24c20*/  LEA.HI.X.SX32 R13, R177, R2, 0x2, P0 ;  /* 0x00000002b10d7211 */ /* 0x000fe400000f16ff */
[C---:B---3--:R-:W-:Y:S01]  /*24c30*/  LEA R56, P2, R179.reuse, R6, 0x2 ;  /* 0x00000006b3387211 */ /* 0x048fe200078410ff */
[----:B------:R2:W-:Y:S01]  /*24c40*/  STL.64 [R1+0x390], R10 ;  /* 0x0003900a01007387 */ /* 0x0005e20000100a00 */
[----:B------:R-:W-:Y:S02]  /*24c50*/  LEA.HI.X.SX32 R61, R178, R2, 0x2, P1 ;  /* 0x00000002b23d7211 */ /* 0x000fe400008f16ff */
[C---:B-1----:R-:W-:Y:S01]  /*24c60*/  LEA R44, P3, R180.reuse, R6, 0x2 ;  /* 0x00000006b42c7211 */ /* 0x042fe200078610ff */
[----:B------:R1:W-:Y:S01]  /*24c70*/  STL.64 [R1+0x388], R58 ;  /* 0x0003883a01007387 */ /* 0x0003e20000100a00 */
[-C--:B------:R-:W-:Y:S02]  /*24c80*/  LEA.HI.X.SX32 R57, R179, R2.reuse, 0x2, P2 ;  /* 0x00000002b3397211 */ /* 0x080fe400010f16ff */
[----:B------:R-:W-:Y:S01]  /*24c90*/  LEA.HI.X.SX32 R45, R180, R2, 0x2, P3 ;  /* 0x00000002b42d7211 */ /* 0x000fe200018f16ff */
[----:B------:R3:W-:Y:S01]  /*24ca0*/  STL.64 [R1+0x380], R54 ;  /* 0x0003803601007387 */ /* 0x0007e20000100a00 */
[----:B--2---:R-:W-:-:S03]  /*24cb0*/  LEA R10, P4, R181, R6, 0x2 ;  /* 0x00000006b50a7211 */ /* 0x004fc600078810ff */
[----:B------:R2:W-:Y:S01]  /*24cc0*/  STL.64 [R1+0x378], R12 ;  /* 0x0003780c01007387 */ /* 0x0005e20000100a00 */
[----:B-1----:R-:W-:-:S03]  /*24cd0*/  LEA R58, P5, R182, R6, 0x2 ;  /* 0x00000006b63a7211 */ /* 0x002fc600078a10ff */
[----:B------:R1:W-:Y:S01]  /*24ce0*/  STL.64 [R1+0x370], R60 ;  /* 0x0003703c01007387 */ /* 0x0003e20000100a00 */
[----:B------:R-:W-:Y:S02]  /*24cf0*/  LEA.HI.X.SX32 R11, R181, R2, 0x2, P4 ;  /* 0x00000002b50b7211 */ /* 0x000fe400020f16ff */
[C---:B---3--:R-:W-:Y:S01]  /*24d00*/  LEA R54, P6, R183.reuse, R6, 0x2 ;  /* 0x00000006b7367211 */ /* 0x048fe200078c10ff */
[----:B------:R3:W-:Y:S01]  /*24d10*/  STL.64 [R1+0x368], R56 ;  /* 0x0003683801007387 */ /* 0x0007e20000100a00 */
[----:B------:R-:W-:Y:S02]  /*24d20*/  LEA.HI.X.SX32 R59, R182, R2, 0x2, P5 ;  /* 0x00000002b63b7211 */ /* 0x000fe400028f16ff */
[----:B--2---:R-:W-:Y:S01]  /*24d30*/  LEA R12, P0, R184, R6, 0x2 ;  /* 0x00000006b80c7211 */ /* 0x004fe200078010ff */
[----:B------:R2:W-:Y:S01]  /*24d40*/  STL.64 [R1+0x360], R44 ;  /* 0x0003602c01007387 */ /* 0x0005e20000100a00 */
[----:B------:R-:W-:Y:S02]  /*24d50*/  LEA.HI.X.SX32 R55, R183, R2, 0x2, P6 ;  /* 0x00000002b7377211 */ /* 0x000fe400030f16ff */
[----:B-1----:R-:W-:-:S02]  /*24d60*/  LEA R60, P1, R185, R6, 0x2 ;  /* 0x00000006b93c7211 */ /* 0x002fc400078210ff */
[----:B------:R-:W-:Y:S02]  /*24d70*/  LEA.HI.X.SX32 R13, R184, R2, 0x2, P0 ;  /* 0x00000002b80d7211 */ /* 0x000fe400000f16ff */
[C---:B---3--:R-:W-:Y:S01]  /*24d80*/  LEA R56, P2, R186.reuse, R6, 0x2 ;  /* 0x00000006ba387211 */ /* 0x048fe200078410ff */
        /* <DEDUP_REMOVED lines=94> */
[----:B------:R-:W-:Y:S01]  /*25370*/  STL.64 [R1+0x258], R60 ;  /* 0x0002583c01007387 */ /* 0x000fe20000100a00 */
[----:B------:R-:W-:Y:S02]  /*25380*/  LEA.HI.X.SX32 R11, R216, R2, 0x2, P4 ;  /* 0x00000002d80b7211 */ /* 0x000fe400020f16ff */
[----:B---3--:R-:W-:Y:S01]  /*25390*/  LEA R54, P6, R218, R6, 0x2 ;  /* 0x00000006da367211 */ /* 0x008fe200078c10ff */
[----:B------:R-:W2:Y:S01]  /*253a0*/  LDL.LU R233, [R1+0x810] ;  /* 0x0008100001e97983 */ /* 0x000ea20000300800 */
[----:B------:R-:W-:-:S03]  /*253b0*/  LEA.HI.X.SX32 R59, R217, R2, 0x2, P5 ;  /* 0x00000002d93b7211 */ /* 0x000fc600028f16ff */
[----:B------:R3:W-:Y:S01]  /*253c0*/  STL.64 [R1+0x250], R56 ;  /* 0x0002503801007387 */ /* 0x0007e20000100a00 */
[----:B-1----:R-:W-:-:S03]  /*253d0*/  LEA R12, P0, R219, R6, 0x2 ;  /* 0x00000006db0c7211 */ /* 0x002fc600078010ff */
[----:B------:R-:W4:Y:S01]  /*253e0*/  LDL.LU R4, [R1+0x820] ;  /* 0x0008200001047983 */ /* 0x000f220000300800 */
[----:B------:R-:W-:Y:S02]  /*253f0*/  LEA R66, P1, R220, R6, 0x2 ;  /* 0x00000006dc427211 */ /* 0x000fe400078210ff */
[----:B------:R-:W-:Y:S01]  /*25400*/  LEA.HI.X.SX32 R55, R218, R2, 0x2, P6 ;  /* 0x00000002da377211 */ /* 0x000fe200030f16ff */
[----:B------:R1:W-:Y:S01]  /*25410*/  STL.64 [R1+0x248], R44 ;  /* 0x0002482c01007387 */ /* 0x0003e20000100a00 */
[----:B------:R-:W-:-:S03]  /*25420*/  LEA R64, P2, R221, R6, 0x2 ;  /* 0x00000006dd407211 */ /* 0x000fc600078410ff */
[----:B---3--:R-:W3:Y:S01]  /*25430*/  LDL.LU R57, [R1+0x830] ;  /* 0x0008300001397983 */ /* 0x008ee20000300800 */
[----:B------:R-:W-:-:S03]  /*25440*/  LEA.HI.X.SX32 R13, R219, R2, 0x2, P0 ;  /* 0x00000002db0d7211 */ /* 0x000fc600000f16ff */
        /* <DEDUP_REMOVED lines=9> */
[----:B------:R-:W-:-:S03]  /*254e0*/  LEA R62, P5, R224, R6, 0x2 ;  /* 0x00000006e03e7211 */ /* 0x000fc600078a10ff */
[----:B-1----:R-:W3:Y:S01]  /*254f0*/  LDL.LU R59, [R1+0x860] ;  /* 0x00086000013b7983 */ /* 0x002ee20000300800 */
[----:B------:R-:W-:-:S03]  /*25500*/  LEA.HI.X.SX32 R45, R222, R2, 0x2, P3 ;  /* 0x00000002de2d7211 */ /* 0x000fc600018f16ff */
[----:B------:R1:W-:Y:S01]  /*25510*/  STL.64 [R1+0x228], R12 ;  /* 0x0002280c01007387 */ /* 0x0003e20000100a00 */
[----:B------:R-:W-:-:S03]  /*25520*/  LEA.HI.X.SX32 R11, R223, R2, 0x2, P4 ;  /* 0x00000002df0b7211 */ /* 0x000fc600020f16ff */
[----:B------:R-:W3:Y:S01]  /*25530*/  LDL.LU R61, [R1+0x870] ;  /* 0x00087000013d7983 */ /* 0x000ee20000300800 */
[----:B------:R-:W-:-:S03]  /*25540*/  LEA.HI.X.SX32 R63, R224, R2, 0x2, P5 ;  /* 0x00000002e03f7211 */ /* 0x000fc600028f16ff */
[----:B------:R-:W-:Y:S01]  /*25550*/  STL.64 [R1+0x220], R66 ;  /* 0x0002204201007387 */ /* 0x000fe20000100a00 */
[----:B------:R-:W-:-:S03]  /*25560*/  LEA R54, P6, R225, R6, 0x2 ;  /* 0x00000006e1367211 */ /* 0x000fc600078c10ff */
[----:B------:R-:W3:Y:S04]  /*25570*/  LDL.LU R58, [R1+0x880] ;  /* 0x00088000013a7983 */ /* 0x000ee80000300800 */
[----:B------:R-:W-:Y:S01]  /*25580*/  STL.64 [R1+0x218], R64 ;  /* 0x0002184001007387 */ /* 0x000fe20000100a00 */
[----:B-1----:R-:W-:-:S03]  /*25590*/  LEA R12, P0, R226, R6, 0x2 ;  /* 0x00000006e20c7211 */ /* 0x002fc600078010ff */
[----:B------:R-:W3:Y:S04]  /*255a0*/  LDL.LU R232, [R1+0x890] ;  /* 0x0008900001e87983 */ /* 0x000ee80000300800 */
[----:B------:R1:W-:Y:S01]  /*255b0*/  STL.64 [R1+0x210], R44 ;  /* 0x0002102c01007387 */ /* 0x0003e20000100a00 */
[-C--:B------:R-:W-:Y:S02]  /*255c0*/  LEA.HI.X.SX32 R55, R225, R2.reuse, 0x2, P6 ;  /* 0x00000002e1377211 */ /* 0x080fe400030f16ff */
[----:B------:R-:W-:Y:S01]  /*255d0*/  LEA.HI.X.SX32 R13, R226, R2, 0x2, P0 ;  /* 0x00000002e20d7211 */ /* 0x000fe200000f16ff */
[----:B-1----:R-:W3:Y:S04]  /*255e0*/  LDL.LU R44, [R1+0x8a0] ;  /* 0x0008a000012c7983 */ /* 0x002ee80000300800 */
[----:B------:R-:W-:Y:S04]  /*255f0*/  STL.64 [R1+0x208], R10 ;  /* 0x0002080a01007387 */ /* 0x000fe80000100a00 */
[----:B------:R-:W3:Y:S04]  /*25600*/  LDL.LU R36, [R1+0x8b0] ;  /* 0x0008b00001247983 */ /* 0x000ee80000300800 */
[----:B------:R-:W-:Y:S04]  /*25610*/  STL.64 [R1+0x200], R62 ;  /* 0x0002003e01007387 */ /* 0x000fe80000100a00 */
[----:B------:R-:W3:Y:S04]  /*25620*/  LDL.LU R48, [R1+0x8c0] ;  /* 0x0008c00001307983 */ /* 0x000ee80000300800 */
[----:B------:R1:W-:Y:S01]  /*25630*/  STL.64 [R1+0x1f8], R54 ;  /* 0x0001f83601007387 */ /* 0x0003e20000100a00 */
[----:B------:R-:W-:-:S02]  /*25640*/  LEA R70, P1, R227, R6, 0x2 ;  /* 0x00000006e3467211 */ /* 0x000fc400078210ff */
[-C--:B------:R-:W-:Y:S01]  /*25650*/  LEA R68, P2, R228, R6.reuse, 0x2 ;  /* 0x00000006e4447211 */ /* 0x080fe200078410ff */
[----:B-1----:R-:W3:Y:S04]  /*25660*/  LDL.LU R54, [R1+0x8d0] ;  /* 0x0008d00001367983 */ /* 0x002ee80000300800 */
[----:B------:R1:W-:Y:S04]  /*25670*/  STL.64 [R1+0x1f0], R12 ;  /* 0x0001f00c01007387 */ /* 0x0003e80000100a00 */
[----:B------:R-:W3:Y:S01]  /*25680*/  LDL.LU R55, [R1+0x8e0] ;  /* 0x0008e00001377983 */ /* 0x000ee20000300800 */
[----:B------:R-:W-:-:S02]  /*25690*/  LEA R66, P3, R229, R6, 0x2 ;  /* 0x00000006e5427211 */ /* 0x000fc400078610ff */
[-C--:B------:R-:W-:Y:S02]  /*256a0*/  LEA.HI.X.SX32 R71, R227, R2.reuse, 0x2, P1 ;  /* 0x00000002e3477211 */ /* 0x080fe400008f16ff */
[-C--:B------:R-:W-:Y:S02]  /*256b0*/  LEA.HI.X.SX32 R69, R228, R2.reuse, 0x2, P2 ;  /* 0x00000002e4457211 */ /* 0x080fe400010f16ff */
[----:B------:R-:W-:Y:S01]  /*256c0*/  LEA.HI.X.SX32 R67, R229, R2, 0x2, P3 ;  /* 0x00000002e5437211 */ /* 0x000fe200018f16ff */
[----:B------:R1:W-:Y:S04]  /*256d0*/  STL.64 [R1+0x1e8], R70 ;  /* 0x0001e84601007387 */ /* 0x0003e80000100a00 */
[----:B------:R-:W3:Y:S04]  /*256e0*/  LDL.LU R231, [R1+0x8f0] ;  /* 0x0008f00001e77983 */ /* 0x000ee80000300800 */
[----:B------:R1:W-:Y:S04]  /*256f0*/  STL.64 [R1+0x1e0], R68 ;  /* 0x0001e04401007387 */ /* 0x0003e80000100a00 */
[----:B------:R-:W3:Y:S04]  /*25700*/  LDL.LU R45, [R1+0x900] ;  /* 0x00090000012d7983 */ /* 0x000ee80000300800 */
[----:B------:R1:W-:Y:S04]  /*25710*/  STL.64 [R1+0x1d8], R66 ;  /* 0x0001d84201007387 */ /* 0x0003e80000100a00 */
[----:B------:R-:W3:Y:S01]  /*25720*/  LDL.LU R230, [R1+0x910] ;  /* 0x0009100001e67983 */ /* 0x000ee20000300800 */
[----:B--2---:R-:W-:-:S04]  /*25730*/  LEA R10, P4, R233, R6, 0x2 ;  /* 0x00000006e90a7211 */ /* 0x004fc800078810ff */
[----:B------:R-:W-:Y:S02]  /*25740*/  LEA.HI.X.SX32 R11, R233, R2, 0x2, P4 ;  /* 0x00000002e90b7211 */ /* 0x000fe400020f16ff */
[----:B----4-:R-:W-:-:S03]  /*25750*/  LEA R64, P5, R4, R6, 0x2 ;  /* 0x0000000604407211 */ /* 0x010fc600078a10ff */
[----:B------:R2:W-:Y:S01]  /*25760*/  STL.64 [R1+0x1d0], R10 ;  /* 0x0001d00a01007387 */ /* 0x0005e20000100a00 */
[----:B------:R-:W-:-:S03]  /*25770*/  LEA.HI.X.SX32 R65, R4, R2, 0x2, P5 ;  /* 0x0000000204417211 */ /* 0x000fc600028f16ff */
[----:B------:R-:W4:Y:S01]  /*25780*/  LDL.LU R233, [R1+0x920] ;  /* 0x0009200001e97983 */ /* 0x000f220000300800 */
[----:B---3--:R-:W-:-:S03]  /*25790*/  LEA R62, P6, R57, R6, 0x2 ;  /* 0x00000006393e7211 */ /* 0x008fc600078c10ff */
        /* <DEDUP_REMOVED lines=26> */
[----:B------:R-:W4:Y:S04]  /*25940*/  LDL.LU R58, [R1+0x988] ;  /* 0x00098800013a7983 */ /* 0x000f280000300800 */
[----:B------:R2:W-:Y:S04]  /*25950*/  STL.64 [R1+0x190], R64 ;  /* 0x0001904001007387 */ /* 0x0005e80000100a00 */
[----:B------:R-:W4:Y:S01]  /*25960*/  LDL.LU R232, [R1+0x998] ;  /* 0x0009980001e87983 */ /* 0x000f220000300800 */
        /* <DEDUP_REMOVED lines=9> */
[----:B------:R-:W4:Y:S04]  /*25a00*/  LDL.LU R36, [R1+0x9a8] ;  /* 0x0009a80001247983 */ /* 0x000f280000300800 */
[----:B------:R1:W-:Y:S04]  /*25a10*/  STL.64 [R1+0x178], R70 ;  /* 0x0001784601007387 */ /* 0x0003e80000100a00 */
[----:B------:R-:W4:Y:S01]  /*25a20*/  LDL.LU R48, [R1+0x9b0] ;  /* 0x0009b00001307983 */ /* 0x000f220000300800 */
[----:B------:R-:W-:-:S04]  /*25a30*/  LEA R68, P2, R54, R6, 0x2 ;  /* 0x0000000636447211 */ /* 0x000fc800078410ff */
[----:B------:R-:W-:Y:S02]  /*25a40*/  LEA.HI.X.SX32 R69, R54, R2, 0x2, P2 ;  /* 0x0000000236457211 */ /* 0x000fe400010f16ff */
[----:B--2---:R-:W-:-:S03]  /*25a50*/  LEA R66, P3, R55, R6, 0x2 ;  /* 0x0000000637427211 */ /* 0x004fc600078610ff */
[----:B------:R2:W-:Y:S01]  /*25a60*/  STL.64 [R1+0x170], R68 ;  /* 0x0001704401007387 */ /* 0x0005e20000100a00 */
[----:B------:R-:W-:-:S03]  /*25a70*/  LEA.HI.X.SX32 R67, R55, R2, 0x2, P3 ;  /* 0x0000000237437211 */ /* 0x000fc600018f16ff */
[----:B------:R-:W4:Y:S04]  /*25a80*/  LDL.LU R54, [R1+0x9b8] ;  /* 0x0009b80001367983 */ /* 0x000f280000300800 */
[----:B------:R1:W-:Y:S04]  /*25a90*/  STL.64 [R1+0x168], R66 ;  /* 0x0001684201007387 */ /* 0x0003e80000100a00 */
[----:B------:R-:W4:Y:S01]  /*25aa0*/  LDL.LU R55, [R1+0x9c0] ;  /* 0x0009c00001377983 */ /* 0x000f220000300800 */
[----:B---3--:R-:W-:-:S04]  /*25ab0*/  LEA R10, P4, R231, R6, 0x2 ;  /* 0x00000006e70a7211 */ /* 0x008fc800078810ff */
[----:B------:R-:W-:Y:S02]  /*25ac0*/  LEA.HI.X.SX32 R11, R231, R2, 0x2, P4 ;  /* 0x00000002e70b7211 */ /* 0x000fe400020f16ff */
[----:B------:R-:W-:-:S04]  /*25ad0*/  LEA R64, P5, R45, R6, 0x2 ;  /* 0x000000062d407211 */ /* 0x000fc800078a10ff */
[----:B------:R-:W-:Y:S02]  /*25ae0*/  LEA.HI.X.SX32 R65, R45, R2, 0x2, P5 ;  /* 0x000000022d417211 */ /* 0x000fe400028f16ff */
[C---:B-1----:R-:W-:Y:S01]  /*25af0*/  LEA R62, P6, R230.reuse, R6, 0x2 ;  /* 0x00000006e63e7211 */ /* 0x042fe200078c10ff */
[----:B------:R1:W-:Y:S03]  /*25b00*/  STL.64 [R1+0x160], R10 ;  /* 0x0001600a01007387 */ /* 0x0003e60000100a00 */
[----:B------:R-:W-:Y:S01]  /*25b10*/  LEA.HI.X.SX32 R63, R230, R2, 0x2, P6 ;  /* 0x00000002e63f7211 */ /* 0x000fe200030f16ff */
[----:B------:R-:W3:Y:S04]  /*25b20*/  LDL.LU R231, [R1+0x9c8] ;  /* 0x0009c80001e77983 */ /* 0x000ee80000300800 */
[----:B------:R1:W-:Y:S04]  /*25b30*/  STL.64 [R1+0x158], R64 ;  /* 0x0001584001007387 */ /* 0x0003e80000100a00 */
        /* <DEDUP_REMOVED lines=33> */
[----:B--2---:R-:W-:-:S03]  /*25d50*/  LEA R70, P1, R232, R6, 0x2 ;  /* 0x00000006e8467211 */ /* 0x004fc600078210ff */
[----:B------:R3:W-:Y:S01]  /*25d60*/  STL.64 [R1+0x110], R12 ;  /* 0x0001100c01007387 */ /* 0x0007e20000100a00 */
[----:B------:R-:W-:-:S03]  /*25d70*/  LEA.HI.X.SX32 R71, R232, R2, 0x2, P1 ;  /* 0x00000002e8477211 */ /* 0x000fc600008f16ff */
[----:B------:R-:W2:Y:S04]  /*25d80*/  LDL.LU R58, [R1+0x9f4] ;  /* 0x0009f400013a7983 */ /* 0x000ea80000300800 */
[----:B------:R1:W-:Y:S04]  /*25d90*/  STL.64 [R1+0x108], R70 ;  /* 0x0001084601007387 */ /* 0x0003e80000100a00 */
[----:B------:R-:W2:Y:S01]  /*25da0*/  LDL.LU R232, [R1+0x9ec] ;  /* 0x0009ec0001e87983 */ /* 0x000ea20000300800 */
[----:B------:R-:W-:-:S04]  /*25db0*/  LEA R68, P2, R44, R6, 0x2 ;  /* 0x000000062c447211 */ /* 0x000fc800078410ff */
[----:B------:R-:W-:Y:S02]  /*25dc0*/  LEA.HI.X.SX32 R69, R44, R2, 0x2, P2 ;  /* 0x000000022c457211 */ /* 0x000fe400010f16ff */
[----:B-1----:R-:W-:-:S03]  /*25dd0*/  LEA R66, P3, R36, R6, 0x2 ;  /* 0x0000000624427211 */ /* 0x002fc600078610ff */
[----:B------:R1:W-:Y:S01]  /*25de0*/  STL.64 [R1+0x100], R68 ;  /* 0x0001004401007387 */ /* 0x0003e20000100a00 */
[----:B------:R-:W-:-:S03]  /*25df0*/  LEA.HI.X.SX32 R67, R36, R2, 0x2, P3 ;  /* 0x0000000224437211 */ /* 0x000fc600018f16ff */
[----:B------:R-:W2:Y:S01]  /*25e00*/  LDL.LU R44, [R1+0x9e4] ;  /* 0x0009e400012c7983 */ /* 0x000ea20000300800 */
[----:B------:R-:W-:-:S03]  /*25e10*/  LEA R10, P4, R48, R6, 0x2 ;  /* 0x00000006300a7211 */ /* 0x000fc600078810ff */
[----:B------:R1:W-:Y:S01]  /*25e20*/  STL.64 [R1+0xf8], R66 ;  /* 0x0000f84201007387 */ /* 0x0003e20000100a00 */
[----:B------:R-:W-:-:S03]  /*25e30*/  LEA.HI.X.SX32 R11, R48, R2, 0x2, P4 ;  /* 0x00000002300b7211 */ /* 0x000fc600020f16ff */
[----:B------:R-:W2:Y:S04]  /*25e40*/  LDL.LU R36, [R1+0x9dc] ;  /* 0x0009dc0001247983 */ /* 0x000ea80000300800 */
[----:B------:R1:W-:Y:S04]  /*25e50*/  STL.64 [R1+0xf0], R10 ;  /* 0x0000f00a01007387 */ /* 0x0003e80000100a00 */
[----:B------:R-:W2:Y:S01]  /*25e60*/  LDL.LU R48, [R1+0x9d4] ;  /* 0x0009d40001307983 */ /* 0x000ea20000300800 */
[----:B------:R-:W-:-:S04]  /*25e70*/  LEA R64, P5, R54, R6, 0x2 ;  /* 0x0000000636407211 */ /* 0x000fc800078a10ff */
[----:B------:R-:W-:Y:S02]  /*25e80*/  LEA.HI.X.SX32 R65, R54, R2, 0x2, P5 ;  /* 0x0000000236417211 */ /* 0x000fe400028f16ff */
[----:B----4-:R-:W-:-:S03]  /*25e90*/  LEA R62, P6, R55, R6, 0x2 ;  /* 0x00000006373e7211 */ /* 0x010fc600078c10ff */
[----:B------:R4:W-:Y:S01]  /*25ea0*/  STL.64 [R1+0xe8], R64 ;  /* 0x0000e84001007387 */ /* 0x0009e20000100a00 */
[----:B------:R-:W-:-:S03]  /*25eb0*/  LEA.HI.X.SX32 R63, R55, R2, 0x2, P6 ;  /* 0x00000002373f7211 */ /* 0x000fc600030f16ff */
[----:B------:R-:W2:Y:S04]  /*25ec0*/  LDL.LU R54, [R1+0x9cc] ;  /* 0x0009cc0001367983 */ /* 0x000ea80000300800 */
[----:B------:R1:W-:Y:S04]  /*25ed0*/  STL.64 [R1+0xe0], R62 ;  /* 0x0000e03e01007387 */ /* 0x0003e80000100a00 */
[----:B------:R-:W2:Y:S01]  /*25ee0*/  LDL.LU R55, [R1+0x9c4] ;  /* 0x0009c40001377983 */ /* 0x000ea20000300800 */
[----:B---3--:R-:W-:-:S04]  /*25ef0*/  LEA R12, P0, R231, R6, 0x2 ;  /* 0x00000006e70c7211 */ /* 0x008fc800078010ff */
[----:B------:R-:W-:Y:S02]  /*25f00*/  LEA.HI.X.SX32 R13, R231, R2, 0x2, P0 ;  /* 0x00000002e70d7211 */ /* 0x000fe400000f16ff */
[----:B------:R-:W-:-:S03]  /*25f10*/  LEA R70, P1, R45, R6, 0x2 ;  /* 0x000000062d467211 */ /* 0x000fc600078210ff */
[----:B------:R-:W-:Y:S01]  /*25f20*/  STL.64 [R1+0xd8], R12 ;  /* 0x0000d80c01007387 */ /* 0x000fe20000100a00 */
[----:B------:R-:W-:-:S03]  /*25f30*/  LEA.HI.X.SX32 R71, R45, R2, 0x2, P1 ;  /* 0x000000022d477211 */ /* 0x000fc600008f16ff */
[----:B------:R-:W3:Y:S01]  /*25f40*/  LDL.LU R231, [R1+0x9bc] ;  /* 0x0009bc0001e77983 */ /* 0x000ee20000300800 */
[----:B-1----:R-:W-:-:S03]  /*25f50*/  LEA R68, P2, R230, R6, 0x2 ;  /* 0x00000006e6447211 */ /* 0x002fc600078410ff */
[----:B------:R-:W-:Y:S01]  /*25f60*/  STL.64 [R1+0xd0], R70 ;  /* 0x0000d04601007387 */ /* 0x000fe20000100a00 */
[----:B------:R-:W-:-:S03]  /*25f70*/  LEA.HI.X.SX32 R69, R230, R2, 0x2, P2 ;  /* 0x00000002e6457211 */ /* 0x000fc600010f16ff */
[----:B------:R-:W3:Y:S04]  /*25f80*/  LDL.LU R45, [R1+0x9b4] ;  /* 0x0009b400012d7983 */ /* 0x000ee80000300800 */
[----:B------:R-:W-:Y:S04]  /*25f90*/  STL.64 [R1+0xc8], R68 ;  /* 0x0000c84401007387 */ /* 0x000fe80000100a00 */
[----:B------:R-:W3:Y:S01]  /*25fa0*/  LDL.LU R230, [R1+0x9ac] ;  /* 0x0009ac0001e67983 */ /* 0x000ee20000300800 */
[----:B------:R-:W-:-:S04]  /*25fb0*/  LEA R66, P3, R233, R6, 0x2 ;  /* 0x00000006e9427211 */ /* 0x000fc800078610ff */
[----:B------:R-:W-:Y:S02]  /*25fc0*/  LEA.HI.X.SX32 R67, R233, R2, 0x2, P3 ;  /* 0x00000002e9437211 */ /* 0x000fe400018f16ff */
[----:B------:R-:W-:-:S03]  /*25fd0*/  LEA R10, P4, R4, R6, 0x2 ;  /* 0x00000006040a7211 */ /* 0x000fc600078810ff */
[----:B------:R-:W-:Y:S01]  /*25fe0*/  STL.64 [R1+0xc0], R66 ;  /* 0x0000c04201007387 */ /* 0x000fe20000100a00 */
[----:B------:R-:W-:-:S03]  /*25ff0*/  LEA.HI.X.SX32 R11, R4, R2, 0x2, P4 ;  /* 0x00000002040b7211 */ /* 0x000fc600020f16ff */
[----:B------:R-:W3:Y:S01]  /*26000*/  LDL.LU R233, [R1+0x9a4] ;  /* 0x0009a40001e97983 */ /* 0x000ee20000300800 */
[----:B----4-:R-:W-:-:S03]  /*26010*/  LEA R64, P5, R57, R6, 0x2 ;  /* 0x0000000639407211 */ /* 0x010fc600078a10ff */
[----:B------:R1:W-:Y:S01]  /*26020*/  STL.64 [R1+0xb8], R10 ;  /* 0x0000b80a01007387 */ /* 0x0003e20000100a00 */
[----:B------:R-:W-:Y:S02]  /*26030*/  LEA.HI.X.SX32 R65, R57, R2, 0x2, P5 ;  /* 0x0000000239417211 */ /* 0x000fe400028f16ff */
[----:B------:R-:W-:-:S04]  /*26040*/  LEA R62, P6, R56, R6, 0x2 ;  /* 0x00000006383e7211 */ /* 0x000fc800078c10ff */
[----:B------:R-:W-:Y:S01]  /*26050*/  LEA.HI.X.SX32 R63, R56, R2, 0x2, P6 ;  /* 0x00000002383f7211 */ /* 0x000fe200030f16ff */
[----:B-1----:R-:W4:Y:S01]  /*26060*/  LDL.LU R11, [R1+0x99c] ;  /* 0x00099c00010b7983 */ /* 0x002f220000300800 */
        /* <DEDUP_REMOVED lines=13> */
[----:B------:R-:W-:Y:S01]  /*26140*/  STL.64 [R1+0x98], R112 ;  /* 0x0000987001007387 */ /* 0x000fe20000100a00 */
[----:B------:R-:W-:-:S03]  /*26150*/  LEA.HI.X.SX32 R69, R58, R2, 0x2, P3 ;  /* 0x000000023a457211 */ /* 0x000fc600018f16ff */
[----:B------:R-:W2:Y:S01]  /*26160*/  LDL.LU R59, [R1+0x960] ;  /* 0x00096000013b7983 */ /* 0x000ea20000300800 */
[----:B------:R-:W-:-:S03]  /*26170*/  LEA R66, P4, R232, R6, 0x2 ;  /* 0x00000006e8427211 */ /* 0x000fc600078810ff */
[----:B------:R-:W-:Y:S01]  /*26180*/  STL.64 [R1+0x90], R70 ;  /* 0x0000904601007387 */ /* 0x000fe20000100a00 */
[----:B------:R-:W-:-:S03]  /*26190*/  LEA.HI.X.SX32 R67, R232, R2, 0x2, P4 ;  /* 0x00000002e8437211 */ /* 0x000fc600020f16ff */
[----:B------:R-:W2:Y:S04]  /*261a0*/  LDL.LU R61, [R1+0x950] ;  /* 0x00095000013d7983 */ /* 0x000ea80000300800 */
[----:B------:R-:W-:Y:S04]  /*261b0*/  STL.64 [R1+0x88], R68 ;  /* 0x0000884401007387 */ /* 0x000fe80000100a00 */
[----:B------:R-:W2:Y:S01]  /*261c0*/  LDL.LU R58, [R1+0x944] ;  /* 0x00094400013a7983 */ /* 0x000ea20000300800 */
[----:B-1----:R-:W-:-:S03]  /*261d0*/  LEA R64, P5, R44, R6, 0x2 ;  /* 0x000000062c407211 */ /* 0x002fc600078a10ff */
[----:B------:R-:W-:Y:S01]  /*261e0*/  STL.64 [R1+0x80], R66 ;  /* 0x0000804201007387 */ /* 0x000fe20000100a00 */
[----:B------:R-:W-:-:S03]  /*261f0*/  LEA.HI.X.SX32 R65, R44, R2, 0x2, P5 ;  /* 0x000000022c417211 */ /* 0x000fc600028f16ff */
[----:B------:R-:W2:Y:S01]  /*26200*/  LDL.LU R232, [R1+0x938] ;  /* 0x0009380001e87983 */ /* 0x000ea20000300800 */
[----:B------:R-:W-:-:S03]  /*26210*/  LEA R62, P6, R36, R6, 0x2 ;  /* 0x00000006243e7211 */ /* 0x000fc600078c10ff */
[----:B------:R-:W-:Y:S01]  /*26220*/  STL.64 [R1+0x78], R64 ;  /* 0x0000784001007387 */ /* 0x000fe20000100a00 */
        /* <DEDUP_REMOVED lines=10> */
[----:B------:R-:W2:Y:S01]  /*262d0*/  LDL.LU R54, [R1+0x8f8] ;  /* 0x0008f80001367983 */ /* 0x000ea20000300800 */
[----:B------:R-:W-:-:S04]  /*262e0*/  LEA R226, P2, R55, R6, 0x2 ;  /* 0x0000000637e27211 */ /* 0x000fc800078410ff */
[----:B------:R-:W-:Y:S02]  /*262f0*/  LEA.HI.X.SX32 R227, R55, R2, 0x2, P2 ;  /* 0x0000000237e37211 */ /* 0x000fe400010f16ff */
[----:B------:R-:W2:Y:S01]  /*26300*/  LDL.LU R55, [R1+0x8e8] ;  /* 0x0008e80001377983 */ /* 0x000ea20000300800 */
[----:B---3--:R-:W-:-:S04]  /*26310*/  LEA R224, P3, R231, R6, 0x2 ;  /* 0x00000006e7e07211 */ /* 0x008fc800078610ff */
[----:B------:R-:W-:Y:S02]  /*26320*/  LEA.HI.X.SX32 R225, R231, R2, 0x2, P3 ;  /* 0x00000002e7e17211 */ /* 0x000fe400018f16ff */
[----:B------:R-:W3:Y:S01]  /*26330*/  LDL.LU R231, [R1+0x8d8] ;  /* 0x0008d80001e77983 */ /* 0x000ee20000300800 */
[----:B------:R-:W-:-:S04]  /*26340*/  LEA R222, P4, R45, R6, 0x2 ;  /* 0x000000062dde7211 */ /* 0x000fc800078810ff */
        /* <DEDUP_REMOVED lines=8> */
[----:B----4-:R-:W-:-:S04]  /*263d0*/  LEA R216, P0, R11, R6, 0x2 ;  /* 0x000000060bd87211 */ /* 0x010fc800078010ff */
[----:B------:R-:W-:Y:S02]  /*263e0*/  LEA.HI.X.SX32 R217, R11, R2, 0x2, P0 ;  /* 0x000000020bd97211 */ /* 0x000fe400000f16ff */
[----:B------:R-:W4:Y:S01]  /*263f0*/  LDL.LU R11, [R1+0x898] ;  /* 0x00089800010b7983 */ /* 0x000f220000300800 */
[----:B------:R-:W-:-:S04]  /*26400*/  LEA R214, P1, R57, R6, 0x2 ;  /* 0x0000000639d67211 */ /* 0x000fc800078210ff */
        /* <DEDUP_REMOVED lines=8> */
[----:B--2---:R-:W-:-:S04]  /*26490*/  LEA R208, P4, R59, R6, 0x2 ;  /* 0x000000063bd07211 */ /* 0x004fc800078810ff */
[----:B------:R-:W-:Y:S02]  /*264a0*/  LEA.HI.X.SX32 R209, R59, R2, 0x2, P4 ;  /* 0x000000023bd17211 */ /* 0x000fe400020f16ff */
[----:B------:R-:W2:Y:S01]  /*264b0*/  LDL.LU R59, [R1+0x858] ;  /* 0x00085800013b7983 */ /* 0x000ea20000300800 */
[----:B------:R-:W-:-:S04]  /*264c0*/  LEA R206, P5, R61, R6, 0x2 ;  /* 0x000000063dce7211 */ /* 0x000fc800078a10ff */
        /* <DEDUP_REMOVED lines=32> */
[----:B------:R-:W-:Y:S02]  /*266d0*/  IMAD R43, R170, UR27, RZ ;  /* 0x0000001baa2b7c24 */ /* 0x000fe4000f8e02ff */
[----:B------:R-:W-:Y:S02]  /*266e0*/  IMAD.MOV.U32 R38, RZ, RZ, R23 ;  /* 0x000000ffff267224 */ /* 0x000fe400078e0017 */
[----:B------:R-:W-:Y:S02]  /*266f0*/  IMAD R19, R168, UR29, RZ ;  /* 0x0000001da8137c24 */ /* 0x000fe4000f8e02ff */
[----:B------:R-:W-:Y:S02]  /*26700*/  IMAD R23, R166, UR31, RZ ;  /* 0x0000001fa6177c24 */ /* 0x000fe4000f8e02ff */
[----:B------:R-:W-:-:S02]  /*26710*/  IMAD.MOV.U32 R39, RZ, RZ, R108 ;  /* 0x000000ffff277224 */ /* 0x000fc400078e006c */
[----:B------:R-:W-:Y:S02]  /*26720*/  IMAD.MOV.U32 R17, RZ, RZ, R34 ;  /* 0x000000ffff117224 */ /* 0x000fe400078e0022 */
[----:B------:R-:W-:Y:S02]  /*26730*/  IMAD.MOV.U32 R49, RZ, RZ, R234 ;  /* 0x000000ffff317224 */ /* 0x000fe400078e00ea */
[----:B------:R-:W-:Y:S02]  /*26740*/  IMAD R27, R164, UR33, RZ ;  /* 0x00000021a41b7c24 */ /* 0x000fe4000f8e02ff */
[----:B------:R-:W-:Y:S02]  /*26750*/  IMAD.MOV.U32 R52, RZ, RZ, R18 ;  /* 0x000000ffff347224 */ /* 0x000fe400078e0012 */
[----:B------:R-:W-:Y:S02]  /*26760*/  IMAD.MOV.U32 R237, RZ, RZ, R32 ;  /* 0x000000ffffed7224 */ /* 0x000fe400078e0020 */
[----:B------:R-:W-:-:S02]  /*26770*/  IMAD.MOV.U32 R108, RZ, RZ, R31 ;  /* 0x000000ffff6c7224 */ /* 0x000fc400078e001f */
[----:B------:R-:W-:Y:S02]  /*26780*/  IMAD R234, R162, UR35, RZ ;  /* 0x00000023a2ea7c24 */ /* 0x000fe4000f8e02ff */
[----:B------:R-:W-:Y:S02]  /*26790*/  IMAD R34, R171, UR26, RZ ;  /* 0x0000001aab227c24 */ /* 0x000fe4000f8e02ff */
[----:B------:R-:W-:Y:S02]  /*267a0*/  IMAD.MOV.U32 R110, RZ, RZ, R242 ;  /* 0x000000ffff6e7224 */ /* 0x000fe400078e00f2 */
[----:B------:R-:W-:Y:S02]  /*267b0*/  IMAD.MOV.U32 R236, RZ, RZ, R243 ;  /* 0x000000ffffec7224 */ /* 0x000fe400078e00f3 */
[----:B------:R-:W-:Y:S02]  /*267c0*/  IMAD R32, R158, UR39, RZ ;  /* 0x000000279e207c24 */ /* 0x000fe4000f8e02ff */
[----:B------:R-:W-:-:S02]  /*267d0*/  IMAD R31, R160, UR37, RZ ;  /* 0x00000025a01f7c24 */ /* 0x000fc4000f8e02ff */
[----:B------:R-:W-:Y:S02]  /*267e0*/  IMAD R18, R169, UR28, RZ ;  /* 0x0000001ca9127c24 */ /* 0x000fe4000f8e02ff */
[----:B------:R-:W-:Y:S02]  /*267f0*/  IMAD.MOV.U32 R53, RZ, RZ, R109 ;  /* 0x000000ffff357224 */ /* 0x000fe400078e006d */
[----:B------:R-:W-:Y:S02]  /*26800*/  IMAD.MOV.U32 R242, RZ, RZ, R26 ;  /* 0x000000fffff27224 */ /* 0x000fe400078e001a */
[----:B------:R-:W-:Y:S02]  /*26810*/  IMAD.MOV.U32 R243, RZ, RZ, R247 ;  /* 0x000000fffff37224 */ /* 0x000fe400078e00f7 */
[----:B------:R-:W-:Y:S02]  /*26820*/  IMAD R42, R167, UR30, RZ ;  /* 0x0000001ea72a7c24 */ /* 0x000fe4000f8e02ff */
[----:B------:R-:W-:-:S02]  /*26830*/  IMAD.MOV.U32 R109, RZ, RZ, R238 ;  /* 0x000000ffff6d7224 */ /* 0x000fc400078e00ee */
[----:B------:R-:W-:Y:S02]  /*26840*/  IMAD.MOV.U32 R247, RZ, RZ, R235 ;  /* 0x000000fffff77224 */ /* 0x000fe400078e00eb */
[----:B------:R-:W-:Y:S02]  /*26850*/  IMAD R26, R165, UR32, RZ ;  /* 0x00000020a51a7c24 */ /* 0x000fe4000f8e02ff */
[----:B------:R-:W-:Y:S02]  /*26860*/  IMAD.MOV.U32 R238, RZ, RZ, R30 ;  /* 0x000000ffffee7224 */ /* 0x000fe400078e001e */
[----:B------:R-:W-:Y:S02]  /*26870*/  IMAD R235, R163, UR34, RZ ;  /* 0x00000022a3eb7c24 */ /* 0x000fe4000f8e02ff */
[----:B------:R-:W-:Y:S02]  /*26880*/  IMAD R33, R159, UR38, RZ ;  /* 0x000000269f217c24 */ /* 0x000fe4000f8e02ff */
[----:B------:R-:W-:-:S02]  /*26890*/  IMAD R30, R161, UR36, RZ ;  /* 0x00000024a11e7c24 */ /* 0x000fc4000f8e02ff */
[----:B------:R-:W-:Y:S02]  /*268a0*/  IMAD.MOV.U32 R37, RZ, RZ, R35 ;  /* 0x000000ffff257224 */ /* 0x000fe400078e0023 */
[----:B------:R-:W-:Y:S02]  /*268b0*/  IMAD R35, R156, UR41, RZ ;  /* 0x000000299c237c24 */ /* 0x000fe4000f8e02ff */
[----:B------:R-:W-:Y:S02]  /*268c0*/  IMAD.MOV.U32 R40, RZ, RZ, R16 ;  /* 0x000000ffff287224 */ /* 0x000fe400078e0010 */
[----:B------:R-:W-:Y:S02]  /*268d0*/  IMAD R16, R154, UR43, RZ ;  /* 0x0000002b9a107c24 */ /* 0x000fe4000f8e02ff */
[----:B------:R-:W-:Y:S02]  /*268e0*/  IMAD.MOV.U32 R50, RZ, RZ, R21 ;  /* 0x000000ffff327224 */ /* 0x000fe400078e0015 */
[----:B------:R-:W-:-:S02]  /*268f0*/  IMAD R106, R152, UR45, RZ ;  /* 0x0000002d986a7c24 */ /* 0x000fc4000f8e02ff */
[----:B------:R-:W-:Y:S02]  /*26900*/  IMAD R21, R157, UR40, RZ ;  /* 0x000000289d157c24 */ /* 0x000fe4000f8e02ff */
[----:B------:R-:W-:Y:S02]  /*26910*/  IMAD.MOV.U32 R29, RZ, RZ, R22 ;  /* 0x000000ffff1d7224 */ /* 0x000fe400078e0016 */
[----:B------:R-:W-:Y:S02]  /*26920*/  IMAD R22, R155, UR42, RZ ;  /* 0x0000002a9b167c24 */ /* 0x000fe4000f8e02ff */
[----:B------:R-:W-:Y:S01]  /*26930*/  IMAD R107, R153, UR44, RZ ;  /* 0x0000002c996b7c24 */ /* 0x000fe2000f8e02ff */
        /* <DEDUP_REMOVED lines=40> */
[----:B------:R-:W-:Y:S01]  /*26bc0*/  LEA.HI.X.SX32 R159, R55, R2, 0x2, P1 ;  /* 0x00000002379f7211 */ /* 0x000fe200008f16ff */
[----:B------:R-:W-:Y:S02]  /*26bd0*/  IMAD.MOV.U32 R55, RZ, RZ, R236 ;  /* 0x000000ffff377224 */ /* 0x000fe400078e00ec */
[----:B------:R-:W2:Y:S01]  /*26be0*/  LDL.LU R236, [R1+0x768] ;  /* 0x0007680001ec7983 */ /* 0x000ea20000300800 */
[----:B---3--:R-:W-:-:S04]  /*26bf0*/  LEA R156, P2, R231, R6, 0x2 ;  /* 0x00000006e79c7211 */ /* 0x008fc800078410ff */
[----:B------:R-:W-:Y:S01]  /*26c00*/  LEA.HI.X.SX32 R157, R231, R2, 0x2, P2 ;  /* 0x00000002e79d7211 */ /* 0x000fe200010f16ff */
[----:B------:R-:W-:Y:S02]  /*26c10*/  IMAD.MOV.U32 R231, RZ, RZ, R55 ;  /* 0x000000ffffe77224 */ /* 0x000fe400078e0037 */
        /* <DEDUP_REMOVED lines=26> */
[----:B------:R-:W-:Y:S01]  /*26dc0*/  IMAD R86, R137, UR60, RZ ;  /* 0x0000003c89567c24 */ /* 0x000fe2000f8e02ff */
[----:B------:R-:W-:-:S04]  /*26dd0*/  LEA R150, P5, R233, R6, 0x2 ;  /* 0x00000006e9967211 */ /* 0x000fc800078a10ff */
[----:B------:R-:W-:Y:S02]  /*26de0*/  LEA.HI.X.SX32 R151, R233, R2, 0x2, P5 ;  /* 0x00000002e9977211 */ /* 0x000fe400028f16ff */
[----:B------:R-:W-:Y:S02]  /*26df0*/  MOV R233, R231 ;  /* 0x000000e700e97202 */ /* 0x000fe40000000f00 */
[----:B------:R-:W3:Y:S01]  /*26e00*/  LDL.LU R231, [R1+0x730] ;  /* 0x0007300001e77983 */ /* 0x000ee20000300800 */
[----:B----4-:R-:W-:-:S04]  /*26e10*/  LEA R148, P6, R11, R6, 0x2 ;  /* 0x000000060b947211 */ /* 0x010fc800078c10ff */
[----:B------:R-:W-:Y:S02]  /*26e20*/  LEA.HI.X.SX32 R149, R11, R2, 0x2, P6 ;  /* 0x000000020b957211 */ /* 0x000fe400030f16ff */
[----:B------:R-:W4:Y:S01]  /*26e30*/  LDL.LU R11, [R1+0x728] ;  /* 0x00072800010b7983 */ /* 0x000f220000300800 */
[----:B------:R-:W-:-:S04]  /*26e40*/  LEA R146, P0, R57, R6, 0x2 ;  /* 0x0000000639927211 */ /* 0x000fc800078010ff */
[----:B------:R-:W-:Y:S01]  /*26e50*/  LEA.HI.X.SX32 R147, R57, R2, 0x2, P0 ;  /* 0x0000000239937211 */ /* 0x000fe200000f16ff */
[----:B------:R-:W-:Y:S02]  /*26e60*/  IMAD.MOV.U32 R57, RZ, RZ, R233 ;  /* 0x000000ffff397224 */ /* 0x000fe400078e00e9 */
[----:B------:R-:W4:Y:S01]  /*26e70*/  LDL.LU R233, [R1+0x720] ;  /* 0x0007200001e97983 */ /* 0x000f220000300800 */
[----:B------:R-:W-:-:S04]  /*26e80*/  LEA R144, P1, R56, R6, 0x2 ;  /* 0x0000000638907211 */ /* 0x000fc800078210ff */
[----:B------:R-:W-:Y:S02]  /*26e90*/  LEA.HI.X.SX32 R145, R56, R2, 0x2, P1 ;  /* 0x0000000238917211 */ /* 0x000fe400008f16ff */
[----:B------:R-:W4:Y:S01]  /*26ea0*/  LDL.LU R56, [R1+0x718] ;  /* 0x0007180001387983 */ /* 0x000f220000300800 */
[----:B------:R-:W-:-:S03]  /*26eb0*/  LEA R142, P2, R60, R6, 0x2 ;  /* 0x000000063c8e7211 */ /* 0x000fc600078410ff */
[----:B-1----:R-:W4:Y:S01]  /*26ec0*/  LDL.LU R63, [R1+0x758] ;  /* 0x00075800013f7983 */ /* 0x002f220000300800 */
[-C--:B--2---:R-:W-:Y:S02]  /*26ed0*/  LEA R140, P3, R59, R6.reuse, 0x2 ;  /* 0x000000063b8c7211 */ /* 0x084fe400078610ff */
[----:B------:R-:W-:Y:S02]  /*26ee0*/  LEA R138, P4, R61, R6, 0x2 ;  /* 0x000000063d8a7211 */ /* 0x000fe400078810ff */
[-C--:B------:R-:W-:Y:S02]  /*26ef0*/  LEA.HI.X.SX32 R141, R59, R2.reuse, 0x2, P3 ;  /* 0x000000023b8d7211 */ /* 0x080fe400018f16ff */
[-C--:B------:R-:W-:Y:S01]  /*26f00*/  LEA.HI.X.SX32 R139, R61, R2.reuse, 0x2, P4 ;  /* 0x000000023d8b7211 */ /* 0x080fe200020f16ff */
[----:B------:R-:W2:Y:S01]  /*26f10*/  LDL.LU R59, [R1+0x744] ;  /* 0x00074400013b7983 */ /* 0x000ea20000300800 */
[----:B------:R-:W-:Y:S02]  /*26f20*/  LEA.HI.X.SX32 R143, R60, R2, 0x2, P2 ;  /* 0x000000023c8f7211 */ /* 0x000fe400010f16ff */
[C---:B------:R-:W-:Y:S01]  /*26f30*/  LEA R136, P5, R58.reuse, R6, 0x2 ;  /* 0x000000063a887211 */ /* 0x040fe200078a10ff */
[----:B------:R-:W2:Y:S03]  /*26f40*/  LDL.LU R60, [R1+0x73c] ;  /* 0x00073c00013c7983 */ /* 0x000ea60000300800 */
[----:B------:R-:W-:-:S02]  /*26f50*/  LEA.HI.X.SX32 R137, R58, R2, 0x2, P5 ;  /* 0x000000023a897211 */ /* 0x000fc400028f16ff */
[----:B------:R-:W2:Y:S01]  /*26f60*/  LDL.LU R58, [R1+0x72c] ;  /* 0x00072c00013a7983 */ /* 0x000ea20000300800 */
[----:B------:R-:W-:-:S03]  /*26f70*/  LEA R134, P6, R232, R6, 0x2 ;  /* 0x00000006e8867211 */ /* 0x000fc600078c10ff */
[----:B------:R-:W2:Y:S01]  /*26f80*/  LDL.LU R24, [R1+0x724] ;  /* 0x0007240001187983 */ /* 0x000ea20000300800 */
[----:B------:R-:W-:-:S03]  /*26f90*/  LEA.HI.X.SX32 R135, R232, R2, 0x2, P6 ;  /* 0x00000002e8877211 */ /* 0x000fc600030f16ff */
[----:B------:R-:W2:Y:S01]  /*26fa0*/  LDL.LU R4, [R1+0x71c] ;  /* 0x00071c0001047983 */ /* 0x000ea20000300800 */
[----:B------:R-:W-:-:S03]  /*26fb0*/  LEA R132, P0, R44, R6, 0x2 ;  /* 0x000000062c847211 */ /* 0x000fc600078010ff */
[----:B------:R-:W2:Y:S01]  /*26fc0*/  LDL.LU R61, [R1+0x714] ;  /* 0x00071400013d7983 */ /* 0x000ea20000300800 */
[----:B------:R-:W-:-:S03]  /*26fd0*/  LEA.HI.X.SX32 R133, R44, R2, 0x2, P0 ;  /* 0x000000022c857211 */ /* 0x000fc600000f16ff */
[----:B------:R-:W2:Y:S01]  /*26fe0*/  LDL.LU R232, [R1+0x750] ;  /* 0x0007500001e87983 */ /* 0x000ea20000300800 */
[----:B------:R-:W-:-:S04]  /*26ff0*/  LEA R128, P2, R48, R6, 0x2 ;  /* 0x0000000630807211 */ /* 0x000fc800078410ff */
[----:B------:R-:W-:Y:S02]  /*27000*/  LEA.HI.X.SX32 R129, R48, R2, 0x2, P2 ;  /* 0x0000000230817211 */ /* 0x000fe400010f16ff */
[----:B------:R-:W2:Y:S01]  /*27010*/  LDL.LU R48, [R1+0x748] ;  /* 0x0007480001307983 */ /* 0x000ea20000300800 */
[-C--:B------:R-:W-:Y:S02]  /*27020*/  LEA R126, P3, R54, R6.reuse, 0x2 ;  /* 0x00000006367e7211 */ /* 0x080fe400078610ff */
[----:B------:R-:W-:-:S04]  /*27030*/  LEA R124, P4, R236, R6, 0x2 ;  /* 0x00000006ec7c7211 */ /* 0x000fc800078810ff */
[-C--:B------:R-:W-:Y:S01]  /*27040*/  LEA.HI.X.SX32 R125, R236, R2.reuse, 0x2, P4 ;  /* 0x00000002ec7d7211 */ /* 0x080fe200020f16ff */
[----:B------:R-:W-:Y:S02]  /*27050*/  IMAD.MOV.U32 R236, RZ, RZ, R237 ;  /* 0x000000ffffec7224 */ /* 0x000fe400078e00ed */
[----:B------:R-:W-:Y:S02]  /*27060*/  IMAD.MOV.U32 R237, RZ, RZ, R52 ;  /* 0x000000ffffed7224 */ /* 0x000fe400078e0034 */
[----:B------:R-:W-:Y:S02]  /*27070*/  IMAD.MOV.U32 R52, RZ, RZ, R53 ;  /* 0x000000ffff347224 */ /* 0x000fe400078e0035 */
[----:B------:R-:W-:Y:S02]  /*27080*/  IMAD.MOV.U32 R53, RZ, RZ, R38 ;  /* 0x000000ffff357224 */ /* 0x000fe400078e0026 */
[----:B------:R-:W-:Y:S01]  /*27090*/  IMAD.MOV.U32 R38, RZ, RZ, R39 ;  /* 0x000000ffff267224 */ /* 0x000fe200078e0027 */
[----:B------:R-:W-:Y:S01]  /*270a0*/  LEA.HI.X.SX32 R127, R54, R2, 0x2, P3 ;  /* 0x00000002367f7211 */ /* 0x000fe200018f16ff */
[----:B------:R-:W-:-:S02]  /*270b0*/  IMAD.MOV.U32 R54, RZ, RZ, R237 ;  /* 0x000000ffff367224 */ /* 0x000fc400078e00ed */
[----:B------:R-:W-:Y:S02]  /*270c0*/  IMAD.MOV.U32 R237, RZ, RZ, R38 ;  /* 0x000000ffffed7224 */ /* 0x000fe400078e0026 */
[----:B------:R-:W2:Y:S04]  /*270d0*/  LDL.LU R38, [R1+0x77c] ;  /* 0x00077c0001267983 */ /* 0x000ea80000300800 */
[----:B------:R-:W2:Y:S01]  /*270e0*/  LDL.LU R44, [R1+0x774] ;  /* 0x00077400012c7983 */ /* 0x000ea20000300800 */
[----:B---3--:R-:W-:-:S04]  /*270f0*/  LEA R118, P0, R230, R6, 0x2 ;  /* 0x00000006e6767211 */ /* 0x008fc800078010ff */
[----:B------:R-:W-:Y:S02]  /*27100*/  LEA.HI.X.SX32 R119, R230, R2, 0x2, P0 ;  /* 0x00000002e6777211 */ /* 0x000fe400000f16ff */
[----:B------:R-:W3:Y:S01]  /*27110*/  LDL.LU R230, [R1+0x76c] ;  /* 0x00076c0001e67983 */ /* 0x000ee20000300800 */
[CC--:B------:R-:W-:Y:S01]  /*27120*/  LEA R130, P1, R36.reuse, R6.reuse, 0x2 ;  /* 0x0000000624827211 */ /* 0x0c0fe200078210ff */
[----:B------:R-:W-:Y:S02]  /*27130*/  IMAD.MOV.U32 R39, RZ, RZ, R50 ;  /* 0x000000ffff277224 */ /* 0x000fe400078e0032 */
[----:B------:R-:W-:Y:S01]  /*27140*/  IMAD.MOV.U32 R50, RZ, RZ, R49 ;  /* 0x000000ffff327224 */ /* 0x000fe200078e0031 */
[C---:B------:R-:W-:Y:S02]  /*27150*/  LEA R120, P6, R45.reuse, R6, 0x2 ;  /* 0x000000062d787211 */ /* 0x040fe400078c10ff */
[----:B------:R-:W-:Y:S02]  /*27160*/  LEA.HI.X.SX32 R131, R36, R2, 0x2, P1 ;  /* 0x0000000224837211 */ /* 0x000fe400008f16ff */
[----:B------:R-:W-:Y:S01]  /*27170*/  MOV R36, R236 ;  /* 0x000000ec00247202 */ /* 0x000fe20000000f00 */
[----:B------:R-:W-:Y:S01]  /*27180*/  IMAD.MOV.U32 R236, RZ, RZ, R50 ;  /* 0x000000ffffec7224 */ /* 0x000fe200078e0032 */
[----:B------:R-:W-:Y:S01]  /*27190*/  LEA.HI.X.SX32 R121, R45, R2, 0x2, P6 ;  /* 0x000000022d797211 */ /* 0x000fe200030f16ff */
[----:B------:R-:W-:Y:S01]  /*271a0*/  IMAD.MOV.U32 R45, RZ, RZ, R54 ;  /* 0x000000ffff2d7224 */ /* 0x000fe200078e0036 */
[----:B------:R-:W-:Y:S01]  /*271b0*/  LEA R122, P5, R55, R6, 0x2 ;  /* 0x00000006377a7211 */ /* 0x000fe200078a10ff */
[----:B------:R-:W-:-:S02]  /*271c0*/  IMAD.MOV.U32 R54, RZ, RZ, R236 ;  /* 0x000000ffff367224 */ /* 0x000fc400078e00ec */
[----:B------:R-:W-:Y:S01]  /*271d0*/  IMAD.MOV.U32 R49, RZ, RZ, R29 ;  /* 0x000000ffff317224 */ /* 0x000fe200078e001d */
[----:B------:R-:W-:Y:S01]  /*271e0*/  LEA.HI.X.SX32 R123, R55, R2, 0x2, P5 ;  /* 0x00000002377b7211 */ /* 0x000fe200028f16ff */
[----:B------:R-:W-:Y:S02]  /*271f0*/  IMAD.MOV.U32 R29, RZ, RZ, R108 ;  /* 0x000000ffff1d7224 */ /* 0x000fe400078e006c */
[----:B------:R-:W-:Y:S02]  /*27200*/  IMAD.MOV.U32 R108, RZ, RZ, R110 ;  /* 0x000000ffff6c7224 */ /* 0x000fe400078e006e */
[----:B------:R-:W-:Y:S02]  /*27210*/  IMAD.MOV.U32 R55, RZ, RZ, R52 ;  /* 0x000000ffff377224 */ /* 0x000fe400078e0034 */
[----:B------:R-:W-:Y:S02]  /*27220*/  IMAD.MOV.U32 R52, RZ, RZ, R53 ;  /* 0x000000ffff347224 */ /* 0x000fe400078e0035 */
[----:B------:R-:W-:-:S02]  /*27230*/  IMAD.MOV.U32 R53, RZ, RZ, R39 ;  /* 0x000000ffff357224 */ /* 0x000fc400078e0027 */
[----:B------:R-:W-:Y:S02]  /*27240*/  IMAD.MOV.U32 R39, RZ, RZ, R49 ;  /* 0x000000ffff277224 */ /* 0x000fe400078e0031 */
[----:B------:R-:W-:Y:S02]  /*27250*/  IMAD.MOV.U32 R50, RZ, RZ, R108 ;  /* 0x000000ffff327224 */ /* 0x000fe400078e006c */
[----:B------:R-:W-:Y:S02]  /*27260*/  IMAD.MOV.U32 R49, RZ, RZ, R109 ;  /* 0x000000ffff317224 */ /* 0x000fe400078e006d */
[----:B------:R-:W-:Y:S01]  /*27270*/  IMAD.MOV.U32 R69, RZ, RZ, R57 ;  /* 0x000000ffff457224 */ /* 0x000fe200078e0039 */
[----:B------:R-:W-:-:S04]  /*27280*/  LEA R116, P1, R231, R6, 0x2 ;  /* 0x00000006e7747211 */ /* 0x000fc800078210ff */
[----:B------:R-:W-:Y:S02]  /*27290*/  LEA.HI.X.SX32 R117, R231, R2, 0x2, P1 ;  /* 0x00000002e7757211 */ /* 0x000fe400008f16ff */
[----:B------:R-:W3:Y:S01]  /*272a0*/  LDL.LU R231, [R1+0x764] ;  /* 0x0007640001e77983 */ /* 0x000ee20000300800 */
[----:B------:R-:W-:-:S03]  /*272b0*/  LEA R68, P1, R57, R6, 0x2 ;  /* 0x0000000639447211 */ /* 0x000fc600078210ff */
[----:B------:R-:W3:Y:S01]  /*272c0*/  LDL.LU R236, [R1+0x75c] ;  /* 0x00075c0001ec7983 */ /* 0x000ee20000300800 */
[-C--:B----4-:R-:W-:Y:S02]  /*272d0*/  LEA R114, P2, R11, R6.reuse, 0x2 ;  /* 0x000000060b727211 */ /* 0x090fe400078410ff */
[----:B------:R-:W-:-:S04]  /*272e0*/  LEA R112, P3, R233, R6, 0x2 ;  /* 0x00000006e9707211 */ /* 0x000fc800078610ff */
[----:B------:R-:W-:Y:S02]  /*272f0*/  LEA.HI.X.SX32 R113, R233, R2, 0x2, P3 ;  /* 0x00000002e9717211 */ /* 0x000fe400018f16ff */
[----:B------:R-:W-:Y:S02]  /*27300*/  MOV R233, R54 ;  /* 0x0000003600e97202 */ /* 0x000fe40000000f00 */
[C---:B------:R-:W-:Y:S01]  /*27310*/  LEA R110, P4, R56.reuse, R6, 0x2 ;  /* 0x00000006386e7211 */ /* 0x040fe200078810ff */
[----:B------:R-:W4:Y:S03]  /*27320*/  LDL.LU R54, [R1+0x74c] ;  /* 0x00074c0001367983 */ /* 0x000f260000300800 */
[----:B------:R-:W-:Y:S01]  /*27330*/  LEA.HI.X.SX32 R111, R56, R2, 0x2, P4 ;  /* 0x00000002386f7211 */ /* 0x000fe200020f16ff */
[----:B------:R-:W-:Y:S01]  /*27340*/  IMAD.MOV.U32 R56, RZ, RZ, R233 ;  /* 0x000000ffff387224 */ /* 0x000fe200078e00e9 */
[----:B------:R-:W-:Y:S01]  /*27350*/  LEA R108, P5, R63, R6, 0x2 ;  /* 0x000000063f6c7211 */ /* 0x000fe200078a10ff */
[----:B------:R-:W-:Y:S01]  /*27360*/  IMAD.MOV.U32 R233, RZ, RZ, R39 ;  /* 0x000000ffffe97224 */ /* 0x000fe200078e0027 */
[----:B------:R-:W-:Y:S01]  /*27370*/  LEA.HI.X.SX32 R115, R11, R2, 0x2, P2 ;  /* 0x000000020b737211 */ /* 0x000fe200010f16ff */
[----:B------:R-:W-:-:S02]  /*27380*/  IMAD.MOV.U32 R39, RZ, RZ, R50 ;  /* 0x000000ffff277224 */ /* 0x000fc400078e0032 */
[----:B------:R-:W-:Y:S01]  /*27390*/  IMAD.MOV.U32 R50, RZ, RZ, R49 ;  /* 0x000000ffff327224 */ /* 0x000fe200078e0031 */
[----:B------:R-:W-:Y:S01]  /*273a0*/  LEA.HI.X.SX32 R69, R69, R2, 0x2, P1 ;  /* 0x0000000245457211 */ /* 0x000fe200008f16ff */
[----:B------:R-:W-:Y:S01]  /*273b0*/  IMAD.MOV.U32 R49, RZ, RZ, R40 ;  /* 0x000000ffff317224 */ /* 0x000fe200078e0028 */
[CC--:B--2---:R-:W-:Y:S01]  /*273c0*/  LEA R70, P6, R59.reuse, R6.reuse, 0x2 ;  /* 0x000000063b467211 */ /* 0x0c4fe200078c10ff */
[----:B------:R-:W2:Y:S01]  /*273d0*/  LDL.LU R40, [R1+0x788] ;  /* 0x0007880001287983 */ /* 0x000ea20000300800 */
[C---:B------:R-:W-:Y:S02]  /*273e0*/  LEA R66, P0, R60.reuse, R6, 0x2 ;  /* 0x000000063c427211 */ /* 0x040fe400078010ff */
[-C--:B------:R-:W-:Y:S02]  /*273f0*/  LEA.HI.X.SX32 R71, R59, R2.reuse, 0x2, P6 ;  /* 0x000000023b477211 */ /* 0x080fe400030f16ff */
[----:B------:R-:W-:Y:S02]  /*27400*/  LEA.HI.X.SX32 R67, R60, R2, 0x2, P0 ;  /* 0x000000023c437211 */ /* 0x000fe400000f16ff */
[----:B------:R-:W-:Y:S01]  /*27410*/  LEA R12, P2, R58, R6, 0x2 ;  /* 0x000000063a0c7211 */ /* 0x000fe200078410ff */
[----:B------:R1:W-:Y:S01]  /*27420*/  STL.64 [R1+0x740], R70 ;  /* 0x0007404601007387 */ /* 0x0003e20000100a00 */
[----:B------:R-:W-:-:S02]  /*27430*/  LEA.HI.X.SX32 R109, R63, R2, 0x2, P5 ;  /* 0x000000023f6d7211 */ /* 0x000fc400028f16ff */
[----:B------:R-:W-:Y:S01]  /*27440*/  LEA R10, P3, R24, R6, 0x2 ;  /* 0x00000006180a7211 */ /* 0x000fe200078610ff */
[----:B------:R-:W-:Y:S01]  /*27450*/  IMAD.MOV.U32 R59, RZ, RZ, R56 ;  /* 0x000000ffff3b7224 */ /* 0x000fe200078e0038 */
[----:B------:R-:W-:Y:S02]  /*27460*/  LEA.HI.X.SX32 R13, R58, R2, 0x2, P2 ;  /* 0x000000023a0d7211 */ /* 0x000fe400010f16ff */
[-C--:B------:R-:W-:Y:S02]  /*27470*/  LEA R64, P4, R4, R6.reuse, 0x2 ;  /* 0x0000000604407211 */ /* 0x080fe400078810ff */
[----:B------:R-:W-:Y:S01]  /*27480*/  LEA R62, P5, R61, R6, 0x2 ;  /* 0x000000063d3e7211 */ /* 0x000fe200078a10ff */
[----:B-1----:R-:W2:Y:S01]  /*27490*/  LDL.LU.64 R70, [R1+0x1a60] ;  /* 0x001a600001467983 */ /* 0x002ea20000300a00 */
[----:B------:R-:W-:Y:S02]  /*274a0*/  LEA.HI.X.SX32 R11, R24, R2, 0x2, P3 ;  /* 0x00000002180b7211 */ /* 0x000fe400018f16ff */
[----:B------:R-:W-:Y:S01]  /*274b0*/  LEA R56, P6, R232, R6, 0x2 ;  /* 0x00000006e8387211 */ /* 0x000fe200078c10ff */
[----:B------:R1:W-:Y:S01]  /*274c0*/  STL.64 [R1+0x738], R66 ;  /* 0x0007384201007387 */ /* 0x0003e20000100a00 */
[----:B------:R-:W-:Y:S01]  /*274d0*/  LEA.HI.X.SX32 R65, R4, R2, 0x2, P4 ;  /* 0x0000000204417211 */ /* 0x000fe200020f16ff */
[----:B------:R-:W-:-:S02]  /*274e0*/  IMAD.MOV.U32 R58, RZ, RZ, R59 ;  /* 0x000000ffff3a7224 */ /* 0x000fc400078e003b */
[----:B------:R-:W2:Y:S01]  /*274f0*/  LDL.LU R60, [R1+0x7ac] ;  /* 0x0007ac00013c7983 */ /* 0x000ea20000300800 */
[-C--:B------:R-:W-:Y:S01]  /*27500*/  LEA.HI.X.SX32 R63, R61, R2.reuse, 0x2, P5 ;  /* 0x000000023d3f7211 */ /* 0x080fe200028f16ff */
[----:B------:R-:W-:Y:S02]  /*27510*/  IMAD.MOV.U32 R59, RZ, RZ, R233 ;  /* 0x000000ffff3b7224 */ /* 0x000fe400078e00e9 */
[----:B------:R1:W-:Y:S01]  /*27520*/  STL.64 [R1+0x730], R68 ;  /* 0x0007304401007387 */ /* 0x0003e20000100a00 */
[----:B------:R-:W-:-:S03]  /*27530*/  LEA.HI.X.SX32 R57, R232, R2, 0x2, P6 ;  /* 0x00000002e8397211 */ /* 0x000fc600030f16ff */
[----:B------:R1:W-:Y:S02]  /*27540*/  STL.64 [R1+0x728], R12 ;  /* 0x0007280c01007387 */ /* 0x0003e40000100a00 */
[C---:B-1----:R-:W-:Y:S02]  /*27550*/  LEA R66, P0, R48.reuse, R6, 0x2 ;  /* 0x0000000630427211 */ /* 0x042fe400078010ff */
[----:B------:R-:W2:Y:S02]  /*27560*/  LDL.LU R233, [R1+0x79c] ;  /* 0x00079c0001e97983 */ /* 0x000ea40000300800 */
[----:B------:R-:W-:Y:S02]  /*27570*/  LEA.HI.X.SX32 R67, R48, R2, 0x2, P0 ;  /* 0x0000000230437211 */ /* 0x000fe400000f16ff */
[----:B------:R3:W-:Y:S04]  /*27580*/  STL.64 [R1+0x720], R10 ;  /* 0x0007200a01007387 */ /* 0x0007e80000100a00 */
[----:B------:R-:W-:Y:S04]  /*27590*/  STL.64 [R1+0x718], R64 ;  /* 0x0007184001007387 */ /* 0x000fe80000100a00 */
[----:B------:R-:W-:Y:S04]  /*275a0*/  STL.64 [R1+0x710], R62 ;  /* 0x0007103e01007387 */ /* 0x000fe80000100a00 */
[----:B------:R-:W2:Y:S04]  /*275b0*/  LDL.LU R24, [R1+0x7c8] ;  /* 0x0007c80001187983 */ /* 0x000ea80000300800 */
[----:B------:R-:W-:Y:S01]  /*275c0*/  STL.64 [R1+0x708], R56 ;  /* 0x0007083801007387 */ /* 0x000fe20000100a00 */
[----:B------:R-:W-:-:S04]  /*275d0*/  LEA R68, P1, R38, R6, 0x2 ;  /* 0x0000000626447211 */ /* 0x000fc800078210ff */
[----:B------:R-:W-:Y:S02]  /*275e0*/  LEA.HI.X.SX32 R69, R38, R2, 0x2, P1 ;  /* 0x0000000226457211 */ /* 0x000fe400008f16ff */
[C---:B------:R-:W-:Y:S01]  /*275f0*/  LEA R12, P2, R44.reuse, R6, 0x2 ;  /* 0x000000062c0c7211 */ /* 0x040fe200078410ff */
[----:B------:R-:W-:Y:S01]  /*27600*/  STL.64 [R1+0x780], R66 ;  /* 0x0007804201007387 */ /* 0x000fe20000100a00 */
[----:B------:R-:W-:Y:S02]  /*27610*/  IMAD.MOV.U32 R61, RZ, RZ, R59 ;  /* 0x000000ffff3d7224 */ /* 0x000fe400078e003b */
[----:B------:R-:W-:Y:S01]  /*27620*/  LEA.HI.X.SX32 R13, R44, R2, 0x2, P2 ;  /* 0x000000022c0d7211 */ /* 0x000fe200010f16ff */
[----:B------:R1:W-:Y:S01]  /*27630*/  STL.64 [R1+0x778], R68 ;  /* 0x0007784401007387 */ /* 0x0003e20000100a00 */
[----:B---3--:R-:W-:-:S03]  /*27640*/  LEA R10, P3, R230, R6, 0x2 ;  /* 0x00000006e60a7211 */ /* 0x008fc600078610ff */
[----:B-1----:R-:W3:Y:S01]  /*27650*/  LDL.LU.64 R68, [R1+0x1a58] ;  /* 0x001a580001447983 */ /* 0x002ee20000300a00 */
[----:B------:R-:W-:-:S03]  /*27660*/  LEA.HI.X.SX32 R11, R230, R2, 0x2, P3 ;  /* 0x00000002e60b7211 */ /* 0x000fc600018f16ff */
[----:B------:R-:W3:Y:S04]  /*27670*/  LDL.LU R4, [R1+0x7fc] ;  /* 0x0007fc0001047983 */ /* 0x000ee80000300800 */
[----:B------:R-:W3:Y:S04]  /*27680*/  LDL.LU R59, [R1+0x7f4] ;  /* 0x0007f400013b7983 */ /* 0x000ee80000300800 */
[----:B------:R-:W3:Y:S04]  /*27690*/  LDL.LU R232, [R1+0x7ec] ;  /* 0x0007ec0001e87983 */ /* 0x000ee80000300800 */
[----:B------:R1:W-:Y:S04]  /*276a0*/  STL.64 [R1+0x770], R12 ;  /* 0x0007700c01007387 */ /* 0x0003e80000100a00 */
[----:B------:R1:W-:Y:S04]  /*276b0*/  STL.64 [R1+0x768], R10 ;  /* 0x0007680a01007387 */ /* 0x0003e80000100a00 */
[----:B------:R-:W3:Y:S01]  /*276c0*/  LDL.LU R44, [R1+0x7e4] ;  /* 0x0007e400012c7983 */ /* 0x000ee20000300800 */
[----:B------:R-:W-:Y:S01]  /*276d0*/  IMAD.MOV.U32 R57, RZ, RZ, R36 ;  /* 0x000000ffff397224 */ /* 0x000fe200078e0024 */
[-C--:B------:R-:W-:Y:S01]  /*276e0*/  LEA R56, P6, R36, R6.reuse, 0x2 ;  /* 0x0000000624387211 */ /* 0x080fe200078c10ff */
[----:B------:R-:W-:Y:S01]  /*276f0*/  IMAD.MOV.U32 R38, RZ, RZ, R39 ;  /* 0x000000ffff267224 */ /* 0x000fe200078e0027 */
[----:B-1----:R-:W-:Y:S01]  /*27700*/  LEA R12, P2, R45, R6, 0x2 ;  /* 0x000000062d0c7211 */ /* 0x002fe200078410ff */
[----:B------:R-:W-:Y:S01]  /*27710*/  IMAD.MOV.U32 R13, RZ, RZ, R45 ;  /* 0x000000ffff0d7224 */ /* 0x000fe200078e002d */
[----:B------:R-:W-:-:S02]  /*27720*/  LEA.HI.X.SX32 R57, R57, R2, 0x2, P6 ;  /* 0x0000000239397211 */ /* 0x000fc400030f16ff */
[----:B------:R-:W-:Y:S01]  /*27730*/  MOV R39, R50 ;  /* 0x0000003200277202 */ /* 0x000fe20000000f00 */
[----:B------:R-:W-:Y:S01]  /*27740*/  IMAD.MOV.U32 R11, RZ, RZ, R55 ;  /* 0x000000ffff0b7224 */ /* 0x000fe200078e0037 */
[----:B------:R-:W-:Y:S01]  /*27750*/  LEA R10, P3, R55, R6, 0x2 ;  /* 0x00000006370a7211 */ /* 0x000fe200078610ff */
[----:B------:R-:W-:Y:S01]  /*27760*/  IMAD.MOV.U32 R50, RZ, RZ, R49 ;  /* 0x000000ffff327224 */ /* 0x000fe200078e0031 */
[-C--:B------:R-:W-:Y:S02]  /*27770*/  LEA.HI.X.SX32 R13, R13, R2.reuse, 0x2, P2 ;  /* 0x000000020d0d7211 */ /* 0x080fe400010f16ff */
[----:B------:R-:W-:Y:S01]  /*27780*/  LEA.HI.X.SX32 R11, R11, R2, 0x2, P3 ;  /* 0x000000020b0b7211 */ /* 0x000fe200018f16ff */
[----:B------:R-:W-:Y:S01]  /*27790*/  IMAD.MOV.U32 R55, RZ, RZ, R37 ;  /* 0x000000ffff377224 */ /* 0x000fe200078e0025 */
[-C--:B------:R-:W-:Y:S02]  /*277a0*/  LEA R64, P4, R231, R6.reuse, 0x2 ;  /* 0x00000006e7407211 */ /* 0x080fe400078810ff */
[----:B------:R-:W-:-:S02]  /*277b0*/  LEA R62, P5, R236, R6, 0x2 ;  /* 0x00000006ec3e7211 */ /* 0x000fc400078a10ff */
[-C--:B------:R-:W-:Y:S02]  /*277c0*/  LEA.HI.X.SX32 R65, R231, R2.reuse, 0x2, P4 ;  /* 0x00000002e7417211 */ /* 0x080fe400020f16ff */
[----:B------:R-:W-:-:S03]  /*277d0*/  LEA.HI.X.SX32 R63, R236, R2, 0x2, P5 ;  /* 0x00000002ec3f7211 */ /* 0x000fc600028f16ff */
[----:B------:R-:W-:Y:S01]  /*277e0*/  STL.64 [R1+0x760], R64 ;  /* 0x0007604001007387 */ /* 0x000fe20000100a00 */
[----:B------:R-:W-:-:S03]  /*277f0*/  IMAD.MOV.U32 R236, RZ, RZ, R237 ;  /* 0x000000ffffec7224 */ /* 0x000fc600078e00ed */
[----:B------:R-:W3:Y:S04]  /*27800*/  LDL.LU R230, [R1+0x7dc] ;  /* 0x0007dc0001e67983 */ /* 0x000ee80000300800 */
[----:B------:R-:W3:Y:S01]  /*27810*/  LDL.LU R231, [R1+0x7d4] ;  /* 0x0007d40001e77983 */ /* 0x000ee20000300800 */
[----:B----4-:R-:W-:-:S03]  /*27820*/  LEA R66, P0, R54, R6, 0x2 ;  /* 0x0000000636427211 */ /* 0x010fc600078010ff */
[----:B------:R1:W-:Y:S01]  /*27830*/  STL.64 [R1+0x758], R62 ;  /* 0x0007583e01007387 */ /* 0x0003e20000100a00 */
[----:B------:R-:W-:-:S03]  /*27840*/  LEA.HI.X.SX32 R67, R54, R2, 0x2, P0 ;  /* 0x0000000236437211 */ /* 0x000fc600000f16ff */
[----:B------:R-:W4:Y:S01]  /*27850*/  LDL.LU R237, [R1+0x7cc] ;  /* 0x0007cc0001ed7983 */ /* 0x000f220000300800 */
[----:B------:R-:W-:-:S03]  /*27860*/  IMAD.MOV.U32 R45, RZ, RZ, R236 ;  /* 0x000000ffff2d7224 */ /* 0x000fc600078e00ec */
[----:B------:R-:W4:Y:S04]  /*27870*/  LDL.LU R36, [R1+0x808] ;  /* 0x0008080001247983 */ /* 0x000f280000300800 */
[----:B------:R-:W-:Y:S01]  /*27880*/  STL.64 [R1+0x750], R56 ;  /* 0x0007503801007387 */ /* 0x000fe20000100a00 */
[----:B-1----:R-:W-:Y:S01]  /*27890*/  IMAD.MOV.U32 R63, RZ, RZ, R58 ;  /* 0x000000ffff3f7224 */ /* 0x002fe200078e003a */
[-C--:B------:R-:W-:Y:S02]  /*278a0*/  LEA R62, P5, R58, R6.reuse, 0x2 ;  /* 0x000000063a3e7211 */ /* 0x080fe400078a10ff */
[----:B------:R1:W-:Y:S01]  /*278b0*/  STL.64 [R1+0x748], R66 ;  /* 0x0007484201007387 */ /* 0x0003e20000100a00 */
[----:B--2---:R-:W-:-:S04]  /*278c0*/  LEA R48, P1, R40, R6, 0x2 ;  /* 0x0000000628307211 */ /* 0x004fc800078210ff */
[----:B------:R-:W-:Y:S01]  /*278d0*/  LEA.HI.X.SX32 R49, R40, R2, 0x2, P1 ;  /* 0x0000000228317211 */ /* 0x000fe200008f16ff */
[----:B-1----:R-:W2:Y:S01]  /*278e0*/  LDL.LU.64 R66, [R1+0x1a50] ;  /* 0x001a500001427983 */ /* 0x002ea20000300a00 */
[----:B------:R-:W-:-:S03]  /*278f0*/  LEA R54, P0, R37, R6, 0x2 ;  /* 0x0000000625367211 */ /* 0x000fc600078010ff */
[----:B------:R-:W2:Y:S01]  /*27900*/  LDL.LU R236, [R1+0x83c] ;  /* 0x00083c0001ec7983 */ /* 0x000ea20000300800 */
[----:B------:R-:W-:-:S03]  /*27910*/  LEA.HI.X.SX32 R63, R63, R2, 0x2, P5 ;  /* 0x000000023f3f7211 */ /* 0x000fc600028f16ff */
[----:B------:R-:W2:Y:S04]  /*27920*/  LDL.LU R40, [R1+0x834] ;  /* 0x0008340001287983 */ /* 0x000ea80000300800 */
[----:B------:R1:W-:Y:S04]  /*27930*/  STL.64 [R1+0x7c0], R48 ;  /* 0x0007c03001007387 */ /* 0x0003e80000100a00 */
[----:B------:R1:W-:Y:S01]  /*27940*/  STL.64 [R1+0x7b8], R12 ;  /* 0x0007b80c01007387 */ /* 0x0003e20000100a00 */
[CC--:B------:R-:W-:Y:S01]  /*27950*/  LEA R64, P4, R60.reuse, R6.reuse, 0x2 ;  /* 0x000000063c407211 */ /* 0x0c0fe200078810ff */
[----:B-1----:R-:W-:Y:S01]  /*27960*/  IMAD.MOV.U32 R49, RZ, RZ, R61 ;  /* 0x000000ffff317224 */ /* 0x002fe200078e003d */
[----:B------:R-:W-:Y:S01]  /*27970*/  LEA R48, P1, R61, R6, 0x2 ;  /* 0x000000063d307211 */ /* 0x000fe200078210ff */
[----:B------:R-:W2:Y:S01]  /*27980*/  LDL.LU R58, [R1+0x82c] ;  /* 0x00082c00013a7983 */ /* 0x000ea20000300800 */
[----:B------:R-:W-:-:S03]  /*27990*/  LEA.HI.X.SX32 R65, R60, R2, 0x2, P4 ;  /* 0x000000023c417211 */ /* 0x000fc600020f16ff */
[----:B------:R-:W-:Y:S01]  /*279a0*/  STL.64 [R1+0x7b0], R10 ;  /* 0x0007b00a01007387 */ /* 0x000fe20000100a00 */
[----:B------:R-:W-:-:S03]  /*279b0*/  LEA R56, P6, R233, R6, 0x2 ;  /* 0x00000006e9387211 */ /* 0x000fc600078c10ff */
[----:B------:R-:W2:Y:S01]  /*279c0*/  LDL.LU R37, [R1+0x81c] ;  /* 0x00081c0001257983 */ /* 0x000ea20000300800 */
[-C--:B------:R-:W-:Y:S02]  /*279d0*/  LEA.HI.X.SX32 R55, R55, R2.reuse, 0x2, P0 ;  /* 0x0000000237377211 */ /* 0x080fe400000f16ff */
[-C--:B------:R-:W-:Y:S01]  /*279e0*/  LEA.HI.X.SX32 R57, R233, R2.reuse, 0x2, P6 ;  /* 0x00000002e9397211 */ /* 0x080fe200030f16ff */
[----:B------:R1:W-:Y:S01]  /*279f0*/  STL.64 [R1+0x7a8], R64 ;  /* 0x0007a84001007387 */ /* 0x0003e20000100a00 */
[----:B------:R-:W-:Y:S02]  /*27a00*/  LEA.HI.X.SX32 R49, R49, R2, 0x2, P1 ;  /* 0x0000000231317211 */ /* 0x000fe400008f16ff */
[C---:B------:R-:W-:Y:S01]  /*27a10*/  LEA R12, P2, R24.reuse, R6, 0x2 ;  /* 0x00000006180c7211 */ /* 0x040fe200078410ff */
[----:B-1----:R-:W2:Y:S03]  /*27a20*/  LDL.LU.64 R64, [R1+0x1a48] ;  /* 0x001a480001407983 */ /* 0x002ea60000300a00 */
[----:B------:R-:W-:Y:S01]  /*27a30*/  LEA.HI.X.SX32 R13, R24, R2, 0x2, P2 ;  /* 0x00000002180d7211 */ /* 0x000fe200010f16ff */
[----:B------:R1:W-:Y:S04]  /*27a40*/  STL.64 [R1+0x7a0], R62 ;  /* 0x0007a03e01007387 */ /* 0x0003e80000100a00 */
[----:B------:R1:W-:Y:S04]  /*27a50*/  STL.64 [R1+0x798], R56 ;  /* 0x0007983801007387 */ /* 0x0003e80000100a00 */
[----:B------:R-:W2:Y:S04]  /*27a60*/  LDL.LU R233, [R1+0x80c] ;  /* 0x00080c0001e97983 */ /* 0x000ea80000300800 */
[----:B------:R1:W-:Y:S04]  /*27a70*/  STL.64 [R1+0x790], R54 ;  /* 0x0007903601007387 */ /* 0x0003e80000100a00 */
[----:B------:R1:W-:Y:S04]  /*27a80*/  STL.64 [R1+0x788], R48 ;  /* 0x0007883001007387 */ /* 0x0003e80000100a00 */
[----:B------:R4:W-:Y:S01]  /*27a90*/  STL.64 [R1+0x800], R12 ;  /* 0x0008000c01007387 */ /* 0x0009e20000100a00 */
[----:B---3--:R-:W-:-:S02]  /*27aa0*/  LEA R10, P3, R4, R6, 0x2 ;  /* 0x00000006040a7211 */ /* 0x008fc400078610ff */
[C---:B------:R-:W-:Y:S02]  /*27ab0*/  LEA R60, P4, R59.reuse, R6, 0x2 ;  /* 0x000000063b3c7211 */ /* 0x040fe400078810ff */
[----:B------:R-:W-:Y:S02]  /*27ac0*/  LEA.HI.X.SX32 R11, R4, R2, 0x2, P3 ;  /* 0x00000002040b7211 */ /* 0x000fe400018f16ff */
[C---:B-1----:R-:W-:Y:S02]  /*27ad0*/  LEA R62, P5, R232.reuse, R6, 0x2 ;  /* 0x00000006e83e7211 */ /* 0x042fe400078a10ff */
[-C--:B------:R-:W-:Y:S01]  /*27ae0*/  LEA.HI.X.SX32 R61, R59, R2.reuse, 0x2, P4 ;  /* 0x000000023b3d7211 */ /* 0x080fe200020f16ff */
[----:B------:R1:W-:Y:S01]  /*27af0*/  STL.64 [R1+0x7f8], R10 ;  /* 0x0007f80a01007387 */ /* 0x0003e20000100a00 */
[----:B------:R-:W-:-:S03]  /*27b00*/  LEA.HI.X.SX32 R63, R232, R2, 0x2, P5 ;  /* 0x00000002e83f7211 */ /* 0x000fc600028f16ff */
[----:B------:R-:W-:Y:S04]  /*27b10*/  STL.64 [R1+0x7f0], R60 ;  /* 0x0007f03c01007387 */ /* 0x000fe80000100a00 */
[----:B------:R-:W3:Y:S01]  /*27b20*/  LDL.LU R24, [R1+0x874] ;  /* 0x0008740001187983 */ /* 0x000ee20000300800 */
[----:B------:R-:W-:-:S03]  /*27b30*/  LEA R56, P6, R44, R6, 0x2 ;  /* 0x000000062c387211 */ /* 0x000fc600078c10ff */
[----:B------:R-:W3:Y:S01]  /*27b40*/  LDL.LU R59, [R1+0x86c] ;  /* 0x00086c00013b7983 */ /* 0x000ee20000300800 */
[----:B------:R-:W-:-:S03]  /*27b50*/  LEA.HI.X.SX32 R57, R44, R2, 0x2, P6 ;  /* 0x000000022c397211 */ /* 0x000fc600030f16ff */
[----:B------:R-:W-:Y:S04]  /*27b60*/  STL.64 [R1+0x7e8], R62 ;  /* 0x0007e83e01007387 */ /* 0x000fe80000100a00 */
[----:B------:R-:W-:Y:S04]  /*27b70*/  STL.64 [R1+0x7e0], R56 ;  /* 0x0007e03801007387 */ /* 0x000fe80000100a00 */
[----:B------:R-:W3:Y:S04]  /*27b80*/  LDL.LU R44, [R1+0x864] ;  /* 0x00086400012c7983 */ /* 0x000ee80000300800 */
[----:B------:R-:W3:Y:S01]  /*27b90*/  LDL.LU R4, [R1+0x85c] ;  /* 0x00085c0001047983 */ /* 0x000ee20000300800 */
[----:B------:R-:W-:-:S02]  /*27ba0*/  LEA R54, P0, R230, R6, 0x2 ;  /* 0x00000006e6367211 */ /* 0x000fc400078010ff */
[C---:B------:R-:W-:Y:S02]  /*27bb0*/  LEA R48, P1, R231.reuse, R6, 0x2 ;  /* 0x00000006e7307211 */ /* 0x040fe400078210ff */
[-C--:B------:R-:W-:Y:S02]  /*27bc0*/  LEA.HI.X.SX32 R55, R230, R2.reuse, 0x2, P0 ;  /* 0x00000002e6377211 */ /* 0x080fe400000f16ff */
[----:B------:R-:W-:-:S03]  /*27bd0*/  LEA.HI.X.SX32 R49, R231, R2, 0x2, P1 ;  /* 0x00000002e7317211 */ /* 0x000fc600008f16ff */
[----:B------:R1:W-:Y:S01]  /*27be0*/  STL.64 [R1+0x7d8], R54 ;  /* 0x0007d83601007387 */ /* 0x0003e20000100a00 */
[----:B----4-:R-:W-:-:S03]  /*27bf0*/  LEA R12, P2, R237, R6, 0x2 ;  /* 0x00000006ed0c7211 */ /* 0x010fc600078410ff */
[----:B------:R-:W-:Y:S01]  /*27c00*/  STL.64 [R1+0x7d0], R48 ;  /* 0x0007d03001007387 */ /* 0x000fe20000100a00 */
[----:B-1----:R-:W-:-:S03]  /*27c10*/  LEA R10, P3, R36, R6, 0x2 ;  /* 0x00000006240a7211 */ /* 0x002fc600078610ff */
[----:B------:R-:W4:Y:S01]  /*27c20*/  LDL.LU R232, [R1+0x854] ;  /* 0x0008540001e87983 */ /* 0x000f220000300800 */
[-C--:B------:R-:W-:Y:S02]  /*27c30*/  LEA.HI.X.SX32 R13, R237, R2.reuse, 0x2, P2 ;  /* 0x00000002ed0d7211 */ /* 0x080fe400010f16ff */
[----:B------:R-:W-:Y:S01]  /*27c40*/  LEA.HI.X.SX32 R11, R36, R2, 0x2, P3 ;  /* 0x00000002240b7211 */ /* 0x000fe200018f16ff */
[----:B------:R-:W4:Y:S01]  /*27c50*/  LDL.LU R230, [R1+0x84c] ;  /* 0x00084c0001e67983 */ /* 0x000f220000300800 */
[----:B------:R-:W-:-:S03]  /*27c60*/  IMAD.MOV.U32 R36, RZ, RZ, R38 ;  /* 0x000000ffff247224 */ /* 0x000fc600078e0026 */
[----:B------:R-:W4:Y:S01]  /*27c70*/  LDL.LU R231, [R1+0x888] ;  /* 0x0008880001e77983 */ /* 0x000f220000300800 */
[----:B------:R-:W-:-:S03]  /*27c80*/  LEA R54, P0, R52, R6, 0x2 ;  /* 0x0000000634367211 */ /* 0x000fc600078010ff */
[----:B------:R-:W4:Y:S01]  /*27c90*/  LDL.LU R237, [R1+0x8bc] ;  /* 0x0008bc0001ed7983 */ /* 0x000f220000300800 */
[----:B------:R-:W-:-:S03]  /*27ca0*/  IMAD.MOV.U32 R55, RZ, RZ, R52 ;  /* 0x000000ffff377224 */ /* 0x000fc600078e0034 */
[----:B------:R1:W-:Y:S01]  /*27cb0*/  STL.64 [R1+0x7c8], R12 ;  /* 0x0007c80c01007387 */ /* 0x0003e20000100a00 */
[-C--:B--2---:R-:W-:Y:S02]  /*27cc0*/  LEA R60, P4, R236, R6.reuse, 0x2 ;  /* 0x00000006ec3c7211 */ /* 0x084fe400078810ff */
[----:B------:R-:W-:Y:S02]  /*27cd0*/  LEA R62, P5, R40, R6, 0x2 ;  /* 0x00000006283e7211 */ /* 0x000fe400078a10ff */
[-C--:B------:R-:W-:Y:S01]  /*27ce0*/  LEA.HI.X.SX32 R61, R236, R2.reuse, 0x2, P4 ;  /* 0x00000002ec3d7211 */ /* 0x080fe200020f16ff */
[----:B------:R-:W-:Y:S01]  /*27cf0*/  STL.64 [R1+0x840], R10 ;  /* 0x0008400a01007387 */ /* 0x000fe20000100a00 */
[----:B------:R-:W-:-:S03]  /*27d00*/  LEA.HI.X.SX32 R63, R40, R2, 0x2, P5 ;  /* 0x00000002283f7211 */ /* 0x000fc600028f16ff */
[----:B------:R-:W2:Y:S04]  /*27d10*/  LDL.LU R38, [R1+0x8b4] ;  /* 0x0008b40001267983 */ /* 0x000ea80000300800 */
[----:B------:R-:W2:Y:S01]  /*27d20*/  LDL.LU R52, [R1+0x8ac] ;  /* 0x0008ac0001347983 */ /* 0x000ea20000300800 */
[----:B------:R-:W-:-:S03]  /*27d30*/  LEA R56, P6, R58, R6, 0x2 ;  /* 0x000000063a387211 */ /* 0x000fc600078c10ff */
[----:B------:R1:W-:Y:S01]  /*27d40*/  STL.64 [R1+0x838], R60 ;  /* 0x0008383c01007387 */ /* 0x0003e20000100a00 */
[----:B------:R-:W-:-:S03]  /*27d50*/  LEA.HI.X.SX32 R57, R58, R2, 0x2, P6 ;  /* 0x000000023a397211 */ /* 0x000fc600030f16ff */
[----:B------:R1:W-:Y:S02]  /*27d60*/  STL.64 [R1+0x830], R62 ;  /* 0x0008303e01007387 */ /* 0x0003e40000100a00 */
[-C--:B-1----:R-:W-:Y:S02]  /*27d70*/  LEA R12, P2, R45, R6.reuse, 0x2 ;  /* 0x000000062d0c7211 */ /* 0x082fe400078410ff */
[----:B------:R-:W-:Y:S01]  /*27d80*/  LEA R48, P1, R37, R6, 0x2 ;  /* 0x0000000625307211 */ /* 0x000fe200078210ff */
[----:B------:R-:W2:Y:S01]  /*27d90*/  LDL.LU R40, [R1+0x8a4] ;  /* 0x0008a40001287983 */ /* 0x000ea20000300800 */
[----:B------:R-:W-:Y:S01]  /*27da0*/  MOV R13, R45 ;  /* 0x0000002d000d7202 */ /* 0x000fe20000000f00 */
[----:B------:R-:W-:Y:S01]  /*27db0*/  IMAD.MOV.U32 R61, RZ, RZ, R51 ;  /* 0x000000ffff3d7224 */ /* 0x000fe200078e0033 */
[----:B------:R-:W-:Y:S01]  /*27dc0*/  LEA.HI.X.SX32 R55, R55, R2, 0x2, P0 ;  /* 0x0000000237377211 */ /* 0x000fe200000f16ff */
[----:B------:R-:W2:Y:S01]  /*27dd0*/  LDL.LU R236, [R1+0x89c] ;  /* 0x00089c0001ec7983 */ /* 0x000ea20000300800 */
[----:B------:R-:W-:-:S02]  /*27de0*/  LEA R60, P4, R51, R6, 0x2 ;  /* 0x00000006333c7211 */ /* 0x000fc400078810ff */
[----:B------:R-:W-:Y:S01]  /*27df0*/  LEA.HI.X.SX32 R49, R37, R2, 0x2, P1 ;  /* 0x0000000225317211 */ /* 0x000fe200008f16ff */
[----:B------:R-:W-:Y:S01]  /*27e00*/  STL.64 [R1+0x828], R56 ;  /* 0x0008283801007387 */ /* 0x000fe20000100a00 */
[----:B------:R-:W-:Y:S01]  /*27e10*/  IMAD.MOV.U32 R45, RZ, RZ, R36 ;  /* 0x000000ffff2d7224 */ /* 0x000fe200078e0024 */
[----:B------:R-:W-:Y:S01]  /*27e20*/  LEA R62, P5, R53, R6, 0x2 ;  /* 0x00000006353e7211 */ /* 0x000fe200078a10ff */
[----:B------:R-:W-:Y:S01]  /*27e30*/  IMAD.MOV.U32 R63, RZ, RZ, R53 ;  /* 0x000000ffff3f7224 */ /* 0x000fe200078e0035 */
[----:B------:R-:W2:Y:S01]  /*27e40*/  LDL.LU R51, [R1+0x894] ;  /* 0x0008940001337983 */ /* 0x000ea20000300800 */
[----:B------:R-:W-:-:S03]  /*27e50*/  LEA.HI.X.SX32 R13, R13, R2, 0x2, P2 ;  /* 0x000000020d0d7211 */ /* 0x000fc600010f16ff */
[----:B------:R-:W2:Y:S01]  /*27e60*/  LDL.LU R58, [R1+0x88c] ;  /* 0x00088c00013a7983 */ /* 0x000ea20000300800 */
[----:B------:R-:W-:-:S03]  /*27e70*/  IMAD.MOV.U32 R37, RZ, RZ, R242 ;  /* 0x000000ffff257224 */ /* 0x000fc600078e00f2 */
[----:B------:R-:W2:Y:S01]  /*27e80*/  LDL.LU R36, [R1+0x8c8] ;  /* 0x0008c80001247983 */ /* 0x000ea20000300800 */
[----:B------:R-:W-:Y:S02]  /*27e90*/  LEA.HI.X.SX32 R61, R61, R2, 0x2, P4 ;  /* 0x000000023d3d7211 */ /* 0x000fe400020f16ff */
[C---:B------:R-:W-:Y:S01]  /*27ea0*/  LEA R10, P3, R233.reuse, R6, 0x2 ;  /* 0x00000006e90a7211 */ /* 0x040fe200078610ff */
[----:B------:R-:W-:Y:S03]  /*27eb0*/  STL.64 [R1+0x820], R54 ;  /* 0x0008203601007387 */ /* 0x000fe60000100a00 */
[-C--:B------:R-:W-:Y:S01]  /*27ec0*/  LEA.HI.X.SX32 R11, R233, R2.reuse, 0x2, P3 ;  /* 0x00000002e90b7211 */ /* 0x080fe200018f16ff */
[----:B------:R1:W-:Y:S01]  /*27ed0*/  STL.64 [R1+0x818], R48 ;  /* 0x0008183001007387 */ /* 0x0003e20000100a00 */
[----:B------:R-:W-:-:S03]  /*27ee0*/  LEA.HI.X.SX32 R63, R63, R2, 0x2, P5 ;  /* 0x000000023f3f7211 */ /* 0x000fc600028f16ff */
[----:B-1----:R-:W2:Y:S01]  /*27ef0*/  LDL.LU R48, [R1+0x1a40] ;  /* 0x001a400001307983 */ /* 0x002ea20000300800 */
[----:B------:R-:W-:-:S03]  /*27f00*/  IMAD.MOV.U32 R49, RZ, RZ, R243 ;  /* 0x000000ffff317224 */ /* 0x000fc600078e00f3 */
[----:B------:R-:W2:Y:S04]  /*27f10*/  LDL.LU R53, [R1+0x8fc] ;  /* 0x0008fc0001357983 */ /* 0x000ea80000300800 */
[----:B------:R-:W-:Y:S04]  /*27f20*/  STL.64 [R1+0x810], R12 ;  /* 0x0008100c01007387 */ /* 0x000fe80000100a00 */
[----:B------:R-:W-:Y:S04]  /*27f30*/  STL.64 [R1+0x808], R10 ;  /* 0x0008080a01007387 */ /* 0x000fe80000100a00 */
[----:B------:R-:W2:Y:S04]  /*27f40*/  LDL.LU R233, [R1+0x8f4] ;  /* 0x0008f40001e97983 */ /* 0x000ea80000300800 */
[----:B------:R-:W-:Y:S01]  /*27f50*/  STL.64 [R1+0x880], R60 ;  /* 0x0008803c01007387 */ /* 0x000fe20000100a00 */
[----:B---3--:R-:W-:-:S02]  /*27f60*/  LEA R56, P6, R24, R6, 0x2 ;  /* 0x0000000618387211 */ /* 0x008fc400078c10ff */
[C---:B------:R-:W-:Y:S02]  /*27f70*/  LEA R54, P0, R59.reuse, R6, 0x2 ;  /* 0x000000063b367211 */ /* 0x040fe400078010ff */
[-C--:B------:R-:W-:Y:S02]  /*27f80*/  LEA.HI.X.SX32 R57, R24, R2.reuse, 0x2, P6 ;  /* 0x0000000218397211 */ /* 0x080fe400030f16ff */
[----:B------:R-:W-:Y:S01]  /*27f90*/  LEA.HI.X.SX32 R55, R59, R2, 0x2, P0 ;  /* 0x000000023b377211 */ /* 0x000fe200000f16ff */
[----:B------:R-:W-:Y:S01]  /*27fa0*/  STL.64 [R1+0x878], R62 ;  /* 0x0008783e01007387 */ /* 0x000fe20000100a00 */
[----:B------:R-:W-:-:S03]  /*27fb0*/  LEA R242, P1, R44, R6, 0x2 ;  /* 0x000000062cf27211 */ /* 0x000fc600078210ff */
[----:B------:R-:W-:Y:S01]  /*27fc0*/  STL.64 [R1+0x870], R56 ;  /* 0x0008703801007387 */ /* 0x000fe20000100a00 */
[----:B------:R-:W-:-:S03]  /*27fd0*/  LEA.HI.X.SX32 R243, R44, R2, 0x2, P1 ;  /* 0x000000022cf37211 */ /* 0x000fc600008f16ff */
[----:B------:R-:W-:Y:S04]  /*27fe0*/  STL.64 [R1+0x868], R54 ;  /* 0x0008683601007387 */ /* 0x000fe80000100a00 */
[----:B------:R1:W-:Y:S04]  /*27ff0*/  STL.64 [R1+0x860], R242 ;  /* 0x000860f201007387 */ /* 0x0003e80000100a00 */
[----:B-1----:R-:W3:Y:S01]  /*28000*/  LDL.LU.64 R242, [R1+0x1a38] ;  /* 0x001a380001f27983 */ /* 0x002ee20000300a00 */
[----:B------:R-:W-:-:S04]  /*28010*/  LEA R12, P2, R4, R6, 0x2 ;  /* 0x00000006040c7211 */ /* 0x000fc800078410ff */
[----:B------:R-:W-:Y:S01]  /*28020*/  LEA.HI.X.SX32 R13, R4, R2, 0x2, P2 ;  /* 0x00000002040d7211 */ /* 0x000fe200010f16ff */
[----:B------:R-:W-:-:S04]  /*28030*/  IMAD.MOV.U32 R59, RZ, RZ, R45 ;  /* 0x000000ffff3b7224 */ /* 0x000fc800078e002d */
[----:B------:R1:W-:Y:S01]  /*28040*/  STL.64 [R1+0x858], R12 ;  /* 0x0008580c01007387 */ /* 0x0003e20000100a00 */
[----:B------:R-:W-:Y:S01]  /*28050*/  IMAD.MOV.U32 R248, RZ, RZ, R20 ;  /* 0x000000fffff87224 */ /* 0x000fe200078e0014 */
[-C--:B----4-:R-:W-:Y:S02]  /*28060*/  LEA R10, P3, R232, R6.reuse, 0x2 ;  /* 0x00000006e80a7211 */ /* 0x090fe400078610ff */
[----:B------:R-:W-:Y:S02]  /*28070*/  LEA R60, P4, R230, R6, 0x2 ;  /* 0x00000006e63c7211 */ /* 0x000fe400078810ff */
[----:B------:R-:W-:Y:S02]  /*28080*/  LEA.HI.X.SX32 R11, R232, R2, 0x2, P3 ;  /* 0x00000002e80b7211 */ /* 0x000fe400018f16ff */
[----:B------:R-:W-:Y:S02]  /*28090*/  LEA R62, P5, R231, R6, 0x2 ;  /* 0x00000006e73e7211 */ /* 0x000fe400078a10ff */
[----:B------:R-:W-:-:S02]  /*280a0*/  LEA.HI.X.SX32 R61, R230, R2, 0x2, P4 ;  /* 0x00000002e63d7211 */ /* 0x000fc400020f16ff */
[----:B------:R-:W-:Y:S02]  /*280b0*/  LEA R56, P6, R237, R6, 0x2 ;  /* 0x00000006ed387211 */ /* 0x000fe400078c10ff */
[-C--:B------:R-:W-:Y:S01]  /*280c0*/  LEA.HI.X.SX32 R63, R231, R2.reuse, 0x2, P5 ;  /* 0x00000002e73f7211 */ /* 0x080fe200028f16ff */
[----:B------:R-:W-:Y:S01]  /*280d0*/  STL.64 [R1+0x850], R10 ;  /* 0x0008500a01007387 */ /* 0x000fe20000100a00 */
[----:B------:R-:W-:-:S03]  /*280e0*/  LEA.HI.X.SX32 R57, R237, R2, 0x2, P6 ;  /* 0x00000002ed397211 */ /* 0x000fc600030f16ff */
[----:B------:R-:W-:Y:S04]  /*280f0*/  STL.64 [R1+0x848], R60 ;  /* 0x0008483c01007387 */ /* 0x000fe80000100a00 */
[----:B------:R-:W4:Y:S04]  /*28100*/  LDL.LU R230, [R1+0x8cc] ;  /* 0x0008cc0001e67983 */ /* 0x000f280000300800 */
[----:B------:R-:W-:Y:S01]  /*28110*/  STL.64 [R1+0x8c0], R62 ;  /* 0x0008c03e01007387 */ /* 0x000fe20000100a00 */
[-C--:B--2---:R-:W-:Y:S02]  /*28120*/  LEA R54, P0, R38, R6.reuse, 0x2 ;  /* 0x0000000626367211 */ /* 0x084fe400078010ff */
[----:B------:R-:W-:-:S02]  /*28130*/  LEA R44, P1, R52, R6, 0x2 ;  /* 0x00000006342c7211 */ /* 0x000fc400078210ff */
[-C--:B------:R-:W-:Y:S01]  /*28140*/  LEA.HI.X.SX32 R55, R38, R2.reuse, 0x2, P0 ;  /* 0x0000000226377211 */ /* 0x080fe200000f16ff */
[----:B------:R-:W-:Y:S01]  /*28150*/  STL.64 [R1+0x8b8], R56 ;  /* 0x0008b83801007387 */ /* 0x000fe20000100a00 */
[----:B------:R-:W-:Y:S01]  /*28160*/  LEA.HI.X.SX32 R45, R52, R2, 0x2, P1 ;  /* 0x00000002342d7211 */ /* 0x000fe200008f16ff */
[----:B------:R-:W-:Y:S02]  /*28170*/  IMAD.MOV.U32 R38, RZ, RZ, R50 ;  /* 0x000000ffff267224 */ /* 0x000fe400078e0032 */
[----:B------:R2:W-:Y:S01]  /*28180*/  STL.64 [R1+0x8b0], R54 ;  /* 0x0008b03601007387 */ /* 0x0005e20000100a00 */
[----:B------:R-:W-:-:S03]  /*28190*/  IMAD.MOV.U32 R50, RZ, RZ, R41 ;  /* 0x000000ffff327224 */ /* 0x000fc600078e0029 */
[----:B------:R-:W4:Y:S01]  /*281a0*/  LDL.LU R232, [R1+0x93c] ;  /* 0x00093c0001e87983 */ /* 0x000f220000300800 */
[----:B------:R-:W-:-:S03]  /*281b0*/  IMAD.MOV.U32 R41, RZ, RZ, R17 ;  /* 0x000000ffff297224 */ /* 0x000fc600078e0011 */
[----:B------:R-:W4:Y:S01]  /*281c0*/  LDL.LU R231, [R1+0x934] ;  /* 0x0009340001e77983 */ /* 0x000f220000300800 */
[-C--:B-1----:R-:W-:Y:S01]  /*281d0*/  LEA R12, P2, R40, R6.reuse, 0x2 ;  /* 0x00000006280c7211 */ /* 0x082fe200078410ff */
[----:B--2---:R-:W-:Y:S02]  /*281e0*/  IMAD.MOV.U32 R55, RZ, RZ, R39 ;  /* 0x000000ffff377224 */ /* 0x004fe400078e0027 */
[----:B------:R1:W-:Y:S01]  /*281f0*/  STL.64 [R1+0x8a8], R44 ;  /* 0x0008a82c01007387 */ /* 0x0003e20000100a00 */
[----:B------:R-:W-:Y:S01]  /*28200*/  IMAD.MOV.U32 R39, RZ, RZ, R46 ;  /* 0x000000ffff277224 */ /* 0x000fe200078e002e */
[----:B------:R-:W-:Y:S02]  /*28210*/  LEA R10, P3, R236, R6, 0x2 ;  /* 0x00000006ec0a7211 */ /* 0x000fe400078610ff */
[----:B------:R-:W-:Y:S01]  /*28220*/  LEA.HI.X.SX32 R13, R40, R2, 0x2, P2 ;  /* 0x00000002280d7211 */ /* 0x000fe200010f16ff */
[----:B------:R-:W-:Y:S01]  /*28230*/  IMAD.MOV.U32 R17, RZ, RZ, R248 ;  /* 0x000000ffff117224 */ /* 0x000fe200078e00f8 */
[----:B------:R-:W-:Y:S01]  /*28240*/  MOV R46, R29 ;  /* 0x0000001d002e7202 */ /* 0x000fe20000000f00 */
[----:B------:R-:W-:Y:S01]  /*28250*/  IMAD.MOV.U32 R237, RZ, RZ, R247 ;  /* 0x000000ffffed7224 */ /* 0x000fe200078e00f7 */
[----:B------:R-:W2:Y:S01]  /*28260*/  LDL.LU R54, [R1+0x908] ;  /* 0x0009080001367983 */ /* 0x000ea20000300800 */
[C---:B------:R-:W-:Y:S01]  /*28270*/  LEA R60, P4, R51.reuse, R6, 0x2 ;  /* 0x00000006333c7211 */ /* 0x040fe200078810ff */
[----:B------:R-:W-:Y:S01]  /*28280*/  IMAD.MOV.U32 R29, RZ, RZ, R249 ;  /* 0x000000ffff1d7224 */ /* 0x000fe200078e00f9 */
[----:B------:R-:W-:Y:S01]  /*28290*/  LEA.HI.X.SX32 R11, R236, R2, 0x2, P3 ;  /* 0x00000002ec0b7211 */ /* 0x000fe200018f16ff */
[----:B-1----:R-:W-:Y:S01]  /*282a0*/  IMAD.MOV.U32 R45, RZ, RZ, R246 ;  /* 0x000000ffff2d7224 */ /* 0x002fe200078e00f6 */
[----:B------:R-:W-:Y:S01]  /*282b0*/  LEA R62, P5, R58, R6, 0x2 ;  /* 0x000000063a3e7211 */ /* 0x000fe200078a10ff */
[----:B------:R-:W-:Y:S01]  /*282c0*/  IMAD.MOV.U32 R247, RZ, RZ, R240 ;  /* 0x000000fffff77224 */ /* 0x000fe200078e00f0 */
[----:B------:R-:W-:Y:S01]  /*282d0*/  LEA.HI.X.SX32 R61, R51, R2, 0x2, P4 ;  /* 0x00000002333d7211 */ /* 0x000fe200020f16ff */
[----:B------:R-:W2:Y:S01]  /*282e0*/  LDL.LU R246, [R1+0x92c] ;  /* 0x00092c0001f67983 */ /* 0x000ea20000300800 */
[----:B------:R-:W-:Y:S01]  /*282f0*/  IMAD.MOV.U32 R51, RZ, RZ, R38 ;  /* 0x000000ffff337224 */ /* 0x000fe200078e0026 */
[----:B------:R-:W-:Y:S01]  /*28300*/  LEA R56, P6, R36, R6, 0x2 ;  /* 0x0000000624387211 */ /* 0x000fe200078c10ff */
[----:B------:R-:W-:Y:S01]  /*28310*/  IMAD.MOV.U32 R40, RZ, RZ, R37 ;  /* 0x000000ffff287224 */ /* 0x000fe200078e0025 */
[----:B------:R-:W2:Y:S01]  /*28320*/  LDL.LU R240, [R1+0x924] ;  /* 0x0009240001f07983 */ /* 0x000ea20000300800 */
[----:B------:R-:W-:Y:S01]  /*28330*/  IMAD.MOV.U32 R38, RZ, RZ, R39 ;  /* 0x000000ffff267224 */ /* 0x000fe200078e0027 */
[----:B------:R-:W-:Y:S01]  /*28340*/  MOV R39, R46 ;  /* 0x0000002e00277202 */ /* 0x000fe20000000f00 */
[----:B------:R-:W-:Y:S01]  /*28350*/  IMAD.MOV.U32 R37, RZ, RZ, R241 ;  /* 0x000000ffff257224 */ /* 0x000fe200078e00f1 */
[----:B------:R1:W-:Y:S01]  /*28360*/  STL.64 [R1+0x8a0], R12 ;  /* 0x0008a00c01007387 */ /* 0x0003e20000100a00 */
[----:B------:R-:W-:Y:S01]  /*28370*/  IMAD.MOV.U32 R46, RZ, RZ, R17 ;  /* 0x000000ffff2e7224 */ /* 0x000fe200078e0011 */
[-C--:B------:R-:W-:Y:S01]  /*28380*/  LEA.HI.X.SX32 R63, R58, R2.reuse, 0x2, P5 ;  /* 0x000000023a3f7211 */ /* 0x080fe200028f16ff */
[----:B------:R-:W-:Y:S01]  /*28390*/  IMAD.MOV.U32 R17, RZ, RZ, R29 ;  /* 0x000000ffff117224 */ /* 0x000fe200078e001d */
[----:B------:R-:W2:Y:S01]  /*283a0*/  LDL.LU R241, [R1+0x91c] ;  /* 0x00091c0001f17983 */ /* 0x000ea20000300800 */
[----:B------:R-:W-:Y:S01]  /*283b0*/  IMAD.MOV.U32 R29, RZ, RZ, R244 ;  /* 0x000000ffff1d7224 */ /* 0x000fe200078e00f4 */
[----:B------:R-:W-:-:S02]  /*283c0*/  LEA.HI.X.SX32 R57, R36, R2, 0x2, P6 ;  /* 0x0000000224397211 */ /* 0x000fc400030f16ff */
[----:B------:R-:W2:Y:S01]  /*283d0*/  LDL.LU R236, [R1+0x914] ;  /* 0x0009140001ec7983 */ /* 0x000ea20000300800 */
[----:B------:R-:W-:-:S03]  /*283e0*/  IMAD.MOV.U32 R52, RZ, RZ, R238 ;  /* 0x000000ffff347224 */ /* 0x000fc600078e00ee */
[----:B------:R1:W-:Y:S02]  /*283f0*/  STL.64 [R1+0x898], R10 ;  /* 0x0008980a01007387 */ /* 0x0003e40000100a00 */
[-C--:B-1----:R-:W-:Y:S02]  /*28400*/  LEA R12, P2, R49, R6.reuse, 0x2 ;  /* 0x00000006310c7211 */ /* 0x082fe400078410ff */
[----:B------:R-:W-:Y:S01]  /*28410*/  STL.64 [R1+0x890], R60 ;  /* 0x0008903c01007387 */ /* 0x000fe20000100a00 */
[----:B------:R-:W-:Y:S01]  /*28420*/  IMAD.MOV.U32 R13, RZ, RZ, R49 ;  /* 0x000000ffff0d7224 */ /* 0x000fe200078e0031 */
[-C--:B------:R-:W-:Y:S02]  /*28430*/  LEA R58, P5, R52, R6.reuse, 0x2 ;  /* 0x00000006343a7211 */ /* 0x080fe400078a10ff */
[-C--:B------:R-:W-:Y:S01]  /*28440*/  LEA R10, P3, R59, R6.reuse, 0x2 ;  /* 0x000000063b0a7211 */ /* 0x080fe200078610ff */
[----:B------:R-:W-:Y:S02]  /*28450*/  IMAD.MOV.U32 R11, RZ, RZ, R59 ;  /* 0x000000ffff0b7224 */ /* 0x000fe400078e003b */
[----:B------:R-:W-:Y:S01]  /*28460*/  IMAD.MOV.U32 R59, RZ, RZ, R52 ;  /* 0x000000ffff3b7224 */ /* 0x000fe200078e0034 */
[----:B------:R-:W-:-:S04]  /*28470*/  LEA R248, P0, R53, R6, 0x2 ;  /* 0x0000000635f87211 */ /* 0x000fc800078010ff */
[----:B------:R-:W-:Y:S01]  /*28480*/  LEA.HI.X.SX32 R249, R53, R2, 0x2, P0 ;  /* 0x0000000235f97211 */ /* 0x000fe200000f16ff */
[----:B---3--:R-:W-:Y:S02]  /*28490*/  IMAD.MOV.U32 R244, RZ, RZ, R243 ;  /* 0x000000fffff47224 */ /* 0x008fe400078e00f3 */
[----:B------:R-:W3:Y:S04]  /*284a0*/  LDL.LU R243, [R1+0x984] ;  /* 0x0009840001f37983 */ /* 0x000ee80000300800 */
[----:B------:R1:W-:Y:S04]  /*284b0*/  STL.64 [R1+0x888], R62 ;  /* 0x0008883e01007387 */ /* 0x0003e80000100a00 */
[----:B-1----:R-:W3:Y:S04]  /*284c0*/  LDL.LU.64 R62, [R1+0x1a30] ;  /* 0x001a3000013e7983 */ /* 0x002ee80000300a00 */
[----:B------:R-:W3:Y:S04]  /*284d0*/  LDL.LU R49, [R1+0x96c] ;  /* 0x00096c0001317983 */ /* 0x000ee80000300800 */
[----:B------:R-:W-:Y:S04]  /*284e0*/  STL.64 [R1+0x900], R56 ;  /* 0x0009003801007387 */ /* 0x000fe80000100a00 */
[----:B------:R-:W3:Y:S04]  /*284f0*/  LDL.LU R36, [R1+0x90c] ;  /* 0x00090c0001247983 */ /* 0x000ee80000300800 */
[----:B------:R-:W3:Y:S04]  /*28500*/  LDL.LU R52, [R1+0x94c] ;  /* 0x00094c0001347983 */ /* 0x000ee80000300800 */
[----:B------:R-:W3:Y:S04]  /*28510*/  LDL.LU R24, [R1+0x974] ;  /* 0x0009740001187983 */ /* 0x000ee80000300800 */
[----:B------:R1:W-:Y:S04]  /*28520*/  STL.64 [R1+0x8f8], R248 ;  /* 0x0008f8f801007387 */ /* 0x0003e80000100a00 */
[----:B-1----:R-:W3:Y:S01]  /*28530*/  LDL.LU.64 R248, [R1+0x1a28] ;  /* 0x001a280001f87983 */ /* 0x002ee20000300a00 */
[-C--:B------:R-:W-:Y:S01]  /*28540*/  LEA R238, P1, R233, R6.reuse, 0x2 ;  /* 0x00000006e9ee7211 */ /* 0x080fe200078210ff */
[----:B------:R-:W-:Y:S01]  /*28550*/  IMAD.MOV.U32 R44, RZ, RZ, R239 ;  /* 0x000000ffff2c7224 */ /* 0x000fe200078e00ef */
[----:B------:R-:W-:Y:S01]  /*28560*/  LEA R60, P4, R55, R6, 0x2 ;  /* 0x00000006373c7211 */ /* 0x000fe200078810ff */
[----:B------:R-:W-:Y:S01]  /*28570*/  IMAD.MOV.U32 R61, RZ, RZ, R55 ;  /* 0x000000ffff3d7224 */ /* 0x000fe200078e0037 */
[-C--:B------:R-:W-:Y:S01]  /*28580*/  LEA.HI.X.SX32 R239, R233, R2.reuse, 0x2, P1 ;  /* 0x00000002e9ef7211 */ /* 0x080fe200008f16ff */
[----:B------:R-:W-:Y:S01]  /*28590*/  IMAD.MOV.U32 R55, RZ, RZ, R51 ;  /* 0x000000ffff377224 */ /* 0x000fe200078e0033 */
[-C--:B------:R-:W-:Y:S01]  /*285a0*/  LEA.HI.X.SX32 R13, R13, R2.reuse, 0x2, P2 ;  /* 0x000000020d0d7211 */ /* 0x080fe200010f16ff */
[----:B------:R-:W-:Y:S01]  /*285b0*/  IMAD.MOV.U32 R51, RZ, RZ, R39 ;  /* 0x000000ffff337224 */ /* 0x000fe200078e0027 */
[----:B------:R-:W-:Y:S01]  /*285c0*/  LEA.HI.X.SX32 R11, R11, R2, 0x2, P3 ;  /* 0x000000020b0b7211 */ /* 0x000fe200018f16ff */
[----:B------:R-:W-:-:S02]  /*285d0*/  IMAD.MOV.U32 R39, RZ, RZ, R17 ;  /* 0x000000ffff277224 */ /* 0x000fc400078e0011 */
[----:B------:R-:W-:Y:S01]  /*285e0*/  IMAD.MOV.U32 R17, RZ, RZ, R244 ;  /* 0x000000ffff117224 */ /* 0x000fe200078e00f4 */
[----:B------:R1:W-:Y:S01]  /*285f0*/  STL.64 [R1+0x8f0], R238 ;  /* 0x0008f0ee01007387 */ /* 0x0003e20000100a00 */
[----:B------:R-:W-:Y:S01]  /*28600*/  IMAD.MOV.U32 R53, RZ, RZ, R38 ;  /* 0x000000ffff357224 */ /* 0x000fe200078e0026 */
[----:B------:R-:W-:Y:S01]  /*28610*/  MOV R38, R46 ;  /* 0x0000002e00267202 */ /* 0x000fe20000000f00 */
[----:B------:R-:W-:Y:S01]  /*28620*/  IMAD.MOV.U32 R4, RZ, RZ, R44 ;  /* 0x000000ffff047224 */ /* 0x000fe200078e002c */
[-C--:B------:R-:W-:Y:S01]  /*28630*/  LEA.HI.X.SX32 R61, R61, R2.reuse, 0x2, P4 ;  /* 0x000000023d3d7211 */ /* 0x080fe200020f16ff */
[----:B------:R-:W-:Y:S01]  /*28640*/  IMAD.MOV.U32 R46, RZ, RZ, R29 ;  /* 0x000000ffff2e7224 */ /* 0x000fe200078e001d */
[----:B------:R-:W-:Y:S01]  /*28650*/  LEA.HI.X.SX32 R59, R59, R2, 0x2, P5 ;  /* 0x000000023b3b7211 */ /* 0x000fe200028f16ff */
[----:B------:R-:W-:Y:S02]  /*28660*/  IMAD.MOV.U32 R29, RZ, RZ, R245 ;  /* 0x000000ffff1d7224 */ /* 0x000fe400078e00f5 */
[----:B------:R-:W-:Y:S01]  /*28670*/  IMAD.MOV.U32 R233, RZ, RZ, R45 ;  /* 0x000000ffffe97224 */ /* 0x000fe200078e002d */
[----:B-1----:R-:W3:Y:S04]  /*28680*/  LDL.LU.64 R238, [R1+0x1a20] ;  /* 0x001a200001ee7983 */ /* 0x002ee80000300a00 */
[----:B------:R1:W-:Y:S04]  /*28690*/  STL.64 [R1+0x8e8], R12 ;  /* 0x0008e80c01007387 */ /* 0x0003e80000100a00 */
[----:B------:R1:W-:Y:S04]  /*286a0*/  STL.64 [R1+0x8e0], R10 ;  /* 0x0008e00a01007387 */ /* 0x0003e80000100a00 */
[----:B------:R1:W-:Y:S04]  /*286b0*/  STL.64 [R1+0x8d8], R60 ;  /* 0x0008d83c01007387 */ /* 0x0003e80000100a00 */
[----:B------:R1:W-:Y:S01]  /*286c0*/  STL.64 [R1+0x8d0], R58 ;  /* 0x0008d03a01007387 */ /* 0x0003e20000100a00 */
[----:B----4-:R-:W-:-:S04]  /*286d0*/  LEA R56, P6, R230, R6, 0x2 ;  /* 0x00000006e6387211 */ /* 0x010fc800078c10ff */
[----:B------:R-:W-:-:S05]  /*286e0*/  LEA.HI.X.SX32 R57, R230, R2, 0x2, P6 ;  /* 0x00000002e6397211 */ /* 0x000fca00030f16ff */
[----:B------:R-:W-:Y:S01]  /*286f0*/  STL.64 [R1+0x8c8], R56 ;  /* 0x0008c83801007387 */ /* 0x000fe20000100a00 */
[----:B------:R-:W-:Y:S01]  /*28700*/  IMAD.MOV.U32 R230, RZ, RZ, R55 ;  /* 0x000000ffffe67224 */ /* 0x000fe200078e0037 */
[CC--:B------:R-:W-:Y:S02]  /*28710*/  LEA R44, P1, R232.reuse, R6.reuse, 0x2 ;  /* 0x00000006e82c7211 */ /* 0x0c0fe400078210ff */
[C---:B-1----:R-:W-:Y:S02]  /*28720*/  LEA R12, P2, R231.reuse, R6, 0x2 ;  /* 0x00000006e70c7211 */ /* 0x042fe400078410ff */
[-C--:B------:R-:W-:Y:S02]  /*28730*/  LEA.HI.X.SX32 R45, R232, R2.reuse, 0x2, P1 ;  /* 0x00000002e82d7211 */ /* 0x080fe400008f16ff */
[----:B------:R-:W-:Y:S02]  /*28740*/  LEA.HI.X.SX32 R13, R231, R2, 0x2, P2 ;  /* 0x00000002e70d7211 */ /* 0x000fe400010f16ff */
[----:B--2---:R-:W-:-:S04]  /*28750*/  LEA R244, P0, R54, R6, 0x2 ;  /* 0x0000000636f47211 */ /* 0x004fc800078010ff */
[----:B------:R-:W-:Y:S02]  /*28760*/  LEA.HI.X.SX32 R245, R54, R2, 0x2, P0 ;  /* 0x0000000236f57211 */ /* 0x000fe400000f16ff */
[----:B------:R-:W-:-:S03]  /*28770*/  LEA R10, P3, R246, R6, 0x2 ;  /* 0x00000006f60a7211 */ /* 0x000fc600078610ff */
[----:B------:R1:W-:Y:S01]  /*28780*/  STL.64 [R1+0x940], R244 ;  /* 0x000940f401007387 */ /* 0x0003e20000100a00 */
[----:B------:R-:W-:Y:S02]  /*28790*/  LEA R60, P4, R240, R6, 0x2 ;  /* 0x00000006f03c7211 */ /* 0x000fe400078810ff */
[-C--:B------:R-:W-:Y:S02]  /*287a0*/  LEA.HI.X.SX32 R11, R246, R2.reuse, 0x2, P3 ;  /* 0x00000002f60b7211 */ /* 0x080fe400018f16ff */
[----:B------:R-:W-:Y:S02]  /*287b0*/  LEA.HI.X.SX32 R61, R240, R2, 0x2, P4 ;  /* 0x00000002f03d7211 */ /* 0x000fe400020f16ff */
[-C--:B------:R-:W-:Y:S01]  /*287c0*/  LEA R58, P5, R241, R6.reuse, 0x2 ;  /* 0x00000006f13a7211 */ /* 0x080fe200078a10ff */
[----:B-1----:R-:W2:Y:S01]  /*287d0*/  LDL.LU.64 R244, [R1+0x1a18] ;  /* 0x001a180001f47983 */ /* 0x002ea20000300a00 */
[----:B------:R-:W-:-:S03]  /*287e0*/  LEA R56, P6, R236, R6, 0x2 ;  /* 0x00000006ec387211 */ /* 0x000fc600078c10ff */
[----:B------:R-:W-:Y:S01]  /*287f0*/  STL.64 [R1+0x938], R44 ;  /* 0x0009382c01007387 */ /* 0x000fe20000100a00 */
[-C--:B------:R-:W-:Y:S02]  /*28800*/  LEA.HI.X.SX32 R59, R241, R2.reuse, 0x2, P5 ;  /* 0x00000002f13b7211 */ /* 0x080fe400028f16ff */
[----:B------:R-:W-:Y:S01]  /*28810*/  LEA.HI.X.SX32 R57, R236, R2, 0x2, P6 ;  /* 0x00000002ec397211 */ /* 0x000fe200030f16ff */
[----:B------:R-:W-:Y:S04]  /*28820*/  STL.64 [R1+0x930], R12 ;  /* 0x0009300c01007387 */ /* 0x000fe80000100a00 */
[----:B------:R1:W-:Y:S04]  /*28830*/  STL.64 [R1+0x928], R10 ;  /* 0x0009280a01007387 */ /* 0x0003e80000100a00 */
[----:B------:R-:W4:Y:S04]  /*28840*/  LDL.LU R240, [R1+0x5c] ;  /* 0x00005c0001f07983 */ /* 0x000f280000300800 */
[----:B------:R1:W-:Y:S04]  /*28850*/  STL.64 [R1+0x920], R60 ;  /* 0x0009203c01007387 */ /* 0x0003e80000100a00 */
[----:B------:R-:W4:Y:S04]  /*28860*/  LDL.LU R241, [R1+0x58] ;  /* 0x0000580001f17983 */ /* 0x000f280000300800 */
[----:B------:R-:W-:Y:S04]  /*28870*/  STL.64 [R1+0x918], R58 ;  /* 0x0009183a01007387 */ /* 0x000fe80000100a00 */
[----:B------:R1:W-:Y:S02]  /*28880*/  STL.64 [R1+0x910], R56 ;  /* 0x0009103801007387 */ /* 0x0003e40000100a00 */
[----:B-1----:R-:W-:Y:S01]  /*28890*/  IMAD.MOV.U32 R11, RZ, RZ, R237 ;  /* 0x000000ffff0b7224 */ /* 0x002fe200078e00ed */
[----:B------:R-:W-:Y:S01]  /*288a0*/  LEA R10, P3, R237, R6, 0x2 ;  /* 0x00000006ed0a7211 */ /* 0x000fe200078610ff */
[----:B------:R-:W-:-:S03]  /*288b0*/  IMAD.MOV.U32 R232, RZ, RZ, R247 ;  /* 0x000000ffffe87224 */ /* 0x000fc600078e00f7 */
[----:B------:R-:W-:Y:S01]  /*288c0*/  LEA.HI.X.SX32 R11, R11, R2, 0x2, P3 ;  /* 0x000000020b0b7211 */ /* 0x000fe200018f16ff */
[----:B------:R-:W-:Y:S01]  /*288d0*/  IMAD.MOV.U32 R237, RZ, RZ, R4 ;  /* 0x000000ffffed7224 */ /* 0x000fe200078e0004 */
[-C--:B------:R-:W-:Y:S01]  /*288e0*/  LEA R236, P6, R4, R6.reuse, 0x2 ;  /* 0x0000000604ec7211 */ /* 0x080fe200078c10ff */
[----:B------:R-:W-:Y:S02]  /*288f0*/  IMAD.MOV.U32 R61, RZ, RZ, R233 ;  /* 0x000000ffff3d7224 */ /* 0x000fe400078e00e9 */
[----:B------:R-:W-:Y:S01]  /*28900*/  IMAD.MOV.U32 R57, RZ, RZ, R230 ;  /* 0x000000ffff397224 */ /* 0x000fe200078e00e6 */
[----:B---3--:R-:W-:-:S04]  /*28910*/  LEA R12, P2, R243, R6, 0x2 ;  /* 0x00000006f30c7211 */ /* 0x008fc800078410ff */
[----:B------:R-:W-:Y:S02]  /*28920*/  LEA.HI.X.SX32 R13, R243, R2, 0x2, P2 ;  /* 0x00000002f30d7211 */ /* 0x000fe400010f16ff */
[-C--:B------:R-:W-:Y:S02]  /*28930*/  LEA R54, P0, R36, R6.reuse, 0x2 ;  /* 0x0000000624367211 */ /* 0x080fe400078010ff */
[----:B------:R-:W-:Y:S02]  /*28940*/  LEA R44, P1, R52, R6, 0x2 ;  /* 0x00000006342c7211 */ /* 0x000fe400078210ff */
[-C--:B------:R-:W-:Y:S02]  /*28950*/  LEA.HI.X.SX32 R55, R36, R2.reuse, 0x2, P0 ;  /* 0x0000000224377211 */ /* 0x080fe400000f16ff */
[----:B------:R-:W-:Y:S01]  /*28960*/  LEA.HI.X.SX32 R45, R52, R2, 0x2, P1 ;  /* 0x00000002342d7211 */ /* 0x000fe200008f16ff */
[----:B------:R-:W-:Y:S02]  /*28970*/  IMAD.MOV.U32 R52, RZ, RZ, R46 ;  /* 0x000000ffff347224 */ /* 0x000fe400078e002e */
[----:B------:R1:W-:Y:S01]  /*28980*/  STL.64 [R1+0x908], R54 ;  /* 0x0009083601007387 */ /* 0x0003e20000100a00 */
[----:B------:R-:W-:-:S03]  /*28990*/  IMAD.MOV.U32 R46, RZ, RZ, R242 ;  /* 0x000000ffff2e7224 */ /* 0x000fc600078e00f2 */
[----:B------:R3:W-:Y:S04]  /*289a0*/  STL.64 [R1+0x948], R44 ;  /* 0x0009482c01007387 */ /* 0x0007e80000100a00 */
[----:B------:R-:W4:Y:S01]  /*289b0*/  LDL.LU R242, [R1+0x54] ;  /* 0x0000540001f27983 */ /* 0x000f220000300800 */
[----:B-1----:R-:W-:Y:S01]  /*289c0*/  MOV R54, R38 ;  /* 0x0000002600367202 */ /* 0x002fe20000000f00 */
[----:B------:R-:W-:Y:S02]  /*289d0*/  IMAD.MOV.U32 R38, RZ, RZ, R39 ;  /* 0x000000ffff267224 */ /* 0x000fe400078e0027 */
[----:B---3--:R-:W-:Y:S02]  /*289e0*/  IMAD.MOV.U32 R45, RZ, RZ, R51 ;  /* 0x000000ffff2d7224 */ /* 0x008fe400078e0033 */
[----:B------:R-:W-:-:S02]  /*289f0*/  IMAD.MOV.U32 R51, RZ, RZ, R29 ;  /* 0x000000ffff337224 */ /* 0x000fc400078e001d */
[----:B------:R-:W-:Y:S02]  /*28a00*/  IMAD.MOV.U32 R29, RZ, RZ, R251 ;  /* 0x000000ffff1d7224 */ /* 0x000fe400078e00fb */
[----:B------:R-:W3:Y:S01]  /*28a10*/  LDL.LU R251, [R1+0x4c] ;  /* 0x00004c0001fb7983 */ /* 0x000ee20000300800 */
[----:B------:R-:W-:Y:S02]  /*28a20*/  IMAD.MOV.U32 R55, RZ, RZ, R53 ;  /* 0x000000ffff377224 */ /* 0x000fe400078e0035 */
[----:B------:R-:W-:Y:S01]  /*28a30*/  IMAD.MOV.U32 R39, RZ, RZ, R17 ;  /* 0x000000ffff277224 */ /* 0x000fe200078e0011 */
[----:B------:R-:W3:Y:S01]  /*28a40*/  LDL.LU R36, [R1+0x44] ;  /* 0x0000440001247983 */ /* 0x000ee20000300800 */
[----:B------:R-:W-:Y:S02]  /*28a50*/  IMAD.MOV.U32 R53, RZ, RZ, R248 ;  /* 0x000000ffff357224 */ /* 0x000fe400078e00f8 */
[----:B------:R-:W-:Y:S01]  /*28a60*/  IMAD.MOV.U32 R231, RZ, RZ, R249 ;  /* 0x000000ffffe77224 */ /* 0x000fe200078e00f9 */
[----:B------:R-:W3:Y:S01]  /*28a70*/  LDL.LU R17, [R1+0x40] ;  /* 0x0000400001117983 */ /* 0x000ee20000300800 */
[----:B------:R-:W-:-:S03]  /*28a80*/  LEA R246, P4, R24, R6, 0x2 ;  /* 0x0000000618f67211 */ /* 0x000fc600078810ff */
[----:B------:R-:W3:Y:S04]  /*28a90*/  LDL.LU R248, [R1+0x38] ;  /* 0x0000380001f87983 */ /* 0x000ee80000300800 */
[----:B------:R-:W3:Y:S04]  /*28aa0*/  LDL.LU R249, [R1+0x34] ;  /* 0x0000340001f97983 */ /* 0x000ee80000300800 */
[----:B------:R-:W3:Y:S01]  /*28ab0*/  LDL.LU R243, [R1+0x50] ;  /* 0x0000500001f37983 */ /* 0x000ee20000300800 */
[----:B------:R-:W-:Y:S01]  /*28ac0*/  LEA.HI.X.SX32 R247, R24, R2, 0x2, P4 ;  /* 0x0000000218f77211 */ /* 0x000fe200020f16ff */
[----:B------:R-:W-:-:S02]  /*28ad0*/  IMAD.MOV.U32 R44, RZ, RZ, R250 ;  /* 0x000000ffff2c7224 */ /* 0x000fc400078e00fa */
[----:B------:R-:W3:Y:S01]  /*28ae0*/  LDL.LU R250, [R1+0x30] ;  /* 0x0000300001fa7983 */ /* 0x000ee20000300800 */
[----:B------:R-:W-:-:S03]  /*28af0*/  LEA R58, P5, R49, R6, 0x2 ;  /* 0x00000006313a7211 */ /* 0x000fc600078a10ff */
[----:B------:R-:W-:Y:S04]  /*28b00*/  STL.64 [R1+0x980], R12 ;  /* 0x0009800c01007387 */ /* 0x000fe80000100a00 */
[----:B------:R-:W-:Y:S01]  /*28b10*/  STL.64 [R1+0x978], R10 ;  /* 0x0009780a01007387 */ /* 0x000fe20000100a00 */
[----:B------:R-:W-:-:S03]  /*28b20*/  LEA R56, P1, R230, R6, 0x2 ;  /* 0x00000006e6387211 */ /* 0x000fc600078210ff */
[----:B------:R1:W-:Y:S01]  /*28b30*/  STL.64 [R1+0x970], R246 ;  /* 0x000970f601007387 */ /* 0x0003e20000100a00 */
[----:B------:R-:W-:Y:S02]  /*28b40*/  LEA R60, P0, R233, R6, 0x2 ;  /* 0x00000006e93c7211 */ /* 0x000fe400078010ff */
[----:B------:R-:W-:Y:S01]  /*28b50*/  LEA.HI.X.SX32 R59, R49, R2, 0x2, P5 ;  /* 0x00000002313b7211 */ /* 0x000fe200028f16ff */
[----:B-1----:R-:W3:Y:S04]  /*28b60*/  LDL.LU.64 R246, [R1+0x1a10] ;  /* 0x001a100001f67983 */ /* 0x002ee80000300a00 */
[----:B------:R-:W3:Y:S04]  /*28b70*/  LDL R24, [R1+0x2c] ;  /* 0x00002c0001187983 */ /* 0x000ee80000100800 */
[----:B------:R-:W3:Y:S04]  /*28b80*/  LDL.LU R4, [R1+0x1c] ;  /* 0x00001c0001047983 */ /* 0x000ee80000300800 */
[----:B------:R-:W3:Y:S04]  /*28b90*/  LDL.LU R230, [R1+0x18] ;  /* 0x0000180001e67983 */ /* 0x000ee80000300800 */
[----:B------:R-:W3:Y:S04]  /*28ba0*/  LDL.LU R233, [R1+0x10] ;  /* 0x0000100001e97983 */ /* 0x000ee80000300800 */
[----:B------:R-:W3:Y:S01]  /*28bb0*/  LDL.LU R49, [R1+0x14] ;  /* 0x0000140001317983 */ /* 0x000ee20000300800 */
[----:B------:R-:W-:Y:S01]  /*28bc0*/  LEA R10, P3, R232, R6, 0x2 ;  /* 0x00000006e80a7211 */ /* 0x000fe200078610ff */
[----:B------:R-:W-:Y:S01]  /*28bd0*/  IMAD.MOV.U32 R13, RZ, RZ, R40 ;  /* 0x000000ffff0d7224 */ /* 0x000fe200078e0028 */
[----:B------:R-:W-:Y:S01]  /*28be0*/  MOV R11, R232 ;  /* 0x000000e8000b7202 */ /* 0x000fe20000000f00 */
[----:B------:R-:W-:Y:S01]  /*28bf0*/  IMAD.MOV.U32 R232, RZ, RZ, R51 ;  /* 0x000000ffffe87224 */ /* 0x000fe200078e0033 */
[----:B------:R-:W-:-:S02]  /*28c00*/  LEA R12, P2, R40, R6, 0x2 ;  /* 0x00000006280c7211 */ /* 0x000fc400078410ff */
[-C--:B------:R-:W-:Y:S02]  /*28c10*/  LEA.HI.X.SX32 R237, R237, R2.reuse, 0x2, P6 ;  /* 0x00000002eded7211 */ /* 0x080fe400030f16ff */
[-C--:B------:R-:W-:Y:S02]  /*28c20*/  LEA.HI.X.SX32 R61, R61, R2.reuse, 0x2, P0 ;  /* 0x000000023d3d7211 */ /* 0x080fe400000f16ff */
[-C--:B------:R-:W-:Y:S02]  /*28c30*/  LEA.HI.X.SX32 R57, R57, R2.reuse, 0x2, P1 ;  /* 0x0000000239397211 */ /* 0x080fe400008f16ff */
[-C--:B------:R-:W-:Y:S02]  /*28c40*/  LEA.HI.X.SX32 R13, R13, R2.reuse, 0x2, P2 ;  /* 0x000000020d0d7211 */ /* 0x080fe400010f16ff */
[----:B------:R-:W-:Y:S01]  /*28c50*/  LEA.HI.X.SX32 R11, R11, R2, 0x2, P3 ;  /* 0x000000020b0b7211 */ /* 0x000fe200018f16ff */
[----:B--2---:R-:W-:Y:S02]  /*28c60*/  IMAD.MOV.U32 R40, RZ, RZ, R245 ;  /* 0x000000ffff287224 */ /* 0x004fe400078e00f5 */
[----:B------:R-:W-:Y:S01]  /*28c70*/  IMAD.MOV.U32 R51, RZ, RZ, R244 ;  /* 0x000000ffff337224 */ /* 0x000fe200078e00f4 */
[----:B------:R-:W-:Y:S01]  /*28c80*/  LEA R244, P4, R44, R6, 0x2 ;  /* 0x000000062cf47211 */ /* 0x000fe200078810ff */
[----:B------:R-:W-:-:S02]  /*28c90*/  IMAD.MOV.U32 R245, RZ, RZ, R44 ;  /* 0x000000fffff57224 */ /* 0x000fc400078e002c */
[----:B------:R-:W2:Y:S04]  /*28ca0*/  LDL.LU R44, [R1+0x8] ;  /* 0x00000800012c7983 */ /* 0x000ea80000300800 */
[----:B------:R4:W-:Y:S01]  /*28cb0*/  STL.64 [R1+0x968], R58 ;  /* 0x0009683a01007387 */ /* 0x0009e20000100a00 */
[----:B------:R-:W-:-:S03]  /*28cc0*/  LEA.HI.X.SX32 R245, R245, R2, 0x2, P4 ;  /* 0x00000002f5f57211 */ /* 0x000fc600020f16ff */
[----:B------:R1:W-:Y:S04]  /*28cd0*/  STL.64 [R1+0x960], R236 ;  /* 0x000960ec01007387 */ /* 0x0003e80000100a00 */
[----:B------:R4:W-:Y:S02]  /*28ce0*/  STL.64 [R1+0x958], R60 ;  /* 0x0009583c01007387 */ /* 0x0009e40000100a00 */
[-C--:B----4-:R-:W-:Y:S02]  /*28cf0*/  LEA R58, P5, R240, R6.reuse, 0x2 ;  /* 0x00000006f03a7211 */ /* 0x090fe400078a10ff */
[----:B------:R-:W-:Y:S01]  /*28d00*/  STL.64 [R1+0x950], R56 ;  /* 0x0009503801007387 */ /* 0x000fe20000100a00 */
[----:B-1----:R-:W-:-:S03]  /*28d10*/  LEA R236, P6, R241, R6, 0x2 ;  /* 0x00000006f1ec7211 */ /* 0x002fc600078c10ff */
[----:B------:R3:W-:Y:S01]  /*28d20*/  STL.64 [R1+0x988], R12 ;  /* 0x0009880c01007387 */ /* 0x0007e20000100a00 */
[-C--:B------:R-:W-:Y:S02]  /*28d30*/  LEA.HI.X.SX32 R59, R240, R2.reuse, 0x2, P5 ;  /* 0x00000002f03b7211 */ /* 0x080fe400028f16ff */
[----:B------:R-:W-:Y:S01]  /*28d40*/  LEA.HI.X.SX32 R237, R241, R2, 0x2, P6 ;  /* 0x00000002f1ed7211 */ /* 0x000fe200030f16ff */
[----:B------:R1:W-:Y:S04]  /*28d50*/  STL.64 [R1+0x9c0], R10 ;  /* 0x0009c00a01007387 */ /* 0x0003e80000100a00 */
[----:B------:R4:W-:Y:S04]  /*28d60*/  STL.64 [R1+0x9b8], R244 ;  /* 0x0009b8f401007387 */ /* 0x0009e80000100a00 */
[----:B------:R-:W2:Y:S04]  /*28d70*/  LDL.LU R240, [R1+0x1a08] ;  /* 0x001a080001f07983 */ /* 0x000ea80000300800 */
[----:B------:R1:W-:Y:S04]  /*28d80*/  STL.64 [R1+0x9b0], R58 ;  /* 0x0009b03a01007387 */ /* 0x0003e80000100a00 */
[----:B------:R-:W2:Y:S04]  /*28d90*/  LDL.LU R241, [R1+0x1a04] ;  /* 0x001a040001f17983 */ /* 0x000ea80000300800 */
[----:B------:R1:W-:Y:S01]  /*28da0*/  STL.64 [R1+0x9a8], R236 ;  /* 0x0009a8ec01007387 */ /* 0x0003e20000100a00 */
[----:B------:R-:W-:-:S04]  /*28db0*/  LEA R60, P0, R242, R6, 0x2 ;  /* 0x00000006f23c7211 */ /* 0x000fc800078010ff */
[----:B------:R-:W-:Y:S02]  /*28dc0*/  LEA.HI.X.SX32 R61, R242, R2, 0x2, P0 ;  /* 0x00000002f23d7211 */ /* 0x000fe400000f16ff */
[----:B------:R-:W2:Y:S01]  /*28dd0*/  LDL.LU R242, [R1+0x1a00] ;  /* 0x001a000001f27983 */ /* 0x000ea20000300800 */
[CC--:B---3--:R-:W-:Y:S02]  /*28de0*/  LEA R12, P2, R251.reuse, R6.reuse, 0x2 ;  /* 0x00000006fb0c7211 */ /* 0x0c8fe400078410ff */
[C---:B-1----:R-:W-:Y:S01]  /*28df0*/  LEA R10, P3, R36.reuse, R6, 0x2 ;  /* 0x00000006240a7211 */ /* 0x042fe200078610ff */
[----:B------:R1:W-:Y:S01]  /*28e00*/  STL.64 [R1+0x9a0], R60 ;  /* 0x0009a03c01007387 */ /* 0x0003e20000100a00 */
[----:B------:R-:W-:Y:S02]  /*28e10*/  LEA.HI.X.SX32 R13, R251, R2, 0x2, P2 ;  /* 0x00000002fb0d7211 */ /* 0x000fe400010f16ff */
[----:B----4-:R-:W-:Y:S02]  /*28e20*/  LEA R244, P4, R17, R6, 0x2 ;  /* 0x0000000611f47211 */ /* 0x010fe400078810ff */
[----:B------:R-:W-:-:S02]  /*28e30*/  LEA.HI.X.SX32 R11, R36, R2, 0x2, P3 ;  /* 0x00000002240b7211 */ /* 0x000fc400018f16ff */
[-C--:B------:R-:W-:Y:S02]  /*28e40*/  LEA R58, P5, R248, R6.reuse, 0x2 ;  /* 0x00000006f83a7211 */ /* 0x080fe400078a10ff */
[----:B------:R-:W-:-:S04]  /*28e50*/  LEA R56, P1, R243, R6, 0x2 ;  /* 0x00000006f3387211 */ /* 0x000fc800078210ff */
[-C--:B------:R-:W-:Y:S02]  /*28e60*/  LEA.HI.X.SX32 R57, R243, R2.reuse, 0x2, P1 ;  /* 0x00000002f3397211 */ /* 0x080fe400008f16ff */
[----:B------:R-:W3:Y:S01]  /*28e70*/  LDL.LU R243, [R1+0x19fc] ;  /* 0x0019fc0001f37983 */ /* 0x000ee20000300800 */
[----:B------:R-:W-:Y:S02]  /*28e80*/  LEA.HI.X.SX32 R245, R17, R2, 0x2, P4 ;  /* 0x0000000211f57211 */ /* 0x000fe400020f16ff */
[----:B------:R-:W-:Y:S01]  /*28e90*/  LEA R236, P6, R249, R6, 0x2 ;  /* 0x00000006f9ec7211 */ /* 0x000fe200078c10ff */
[----:B------:R4:W-:Y:S01]  /*28ea0*/  STL.64 [R1+0x998], R56 ;  /* 0x0009983801007387 */ /* 0x0009e20000100a00 */
[----:B------:R-:W-:-:S03]  /*28eb0*/  LEA.HI.X.SX32 R59, R248, R2, 0x2, P5 ;  /* 0x00000002f83b7211 */ /* 0x000fc600028f16ff */
[----:B------:R-:W3:Y:S01]  /*28ec0*/  LDL.LU R251, [R1+0x19f8] ;  /* 0x0019f80001fb7983 */ /* 0x000ee20000300800 */
[----:B-1----:R-:W-:-:S03]  /*28ed0*/  LEA R60, P0, R250, R6, 0x2 ;  /* 0x00000006fa3c7211 */ /* 0x002fc600078010ff */
[----:B------:R1:W-:Y:S01]  /*28ee0*/  STL.64 [R1+0x990], R12 ;  /* 0x0009900c01007387 */ /* 0x0003e20000100a00 */
[-C--:B------:R-:W-:Y:S01]  /*28ef0*/  LEA.HI.X.SX32 R237, R249, R2.reuse, 0x2, P6 ;  /* 0x00000002f9ed7211 */ /* 0x080fe200030f16ff */
[----:B------:R-:W-:Y:S02]  /*28f00*/  IMAD.MOV.U32 R17, RZ, RZ, R37 ;  /* 0x000000ffff117224 */ /* 0x000fe400078e0025 */
[----:B------:R-:W-:Y:S01]  /*28f10*/  STL.64 [R1+0x9c8], R10 ;  /* 0x0009c80a01007387 */ /* 0x000fe20000100a00 */
[----:B------:R-:W-:-:S03]  /*28f20*/  LEA.HI.X.SX32 R61, R250, R2, 0x2, P0 ;  /* 0x00000002fa3d7211 */ /* 0x000fc600000f16ff */
[----:B------:R1:W-:Y:S01]  /*28f30*/  STL.64 [R1+0xa00], R244 ;  /* 0x000a00f401007387 */ /* 0x0003e20000100a00 */
[----:B------:R-:W-:Y:S01]  /*28f40*/  IMAD.MOV.U32 R37, RZ, RZ, R246 ;  /* 0x000000ffff257224 */ /* 0x000fe200078e00f6 */
[-C--:B----4-:R-:W-:Y:S02]  /*28f50*/  LEA R56, P1, R24, R6.reuse, 0x2 ;  /* 0x0000000618387211 */ /* 0x090fe400078210ff */
[-C--:B-1----:R-:W-:Y:S01]  /*28f60*/  LEA R12, P2, R4, R6.reuse, 0x2 ;  /* 0x00000006040c7211 */ /* 0x082fe200078410ff */
[----:B------:R-:W4:Y:S01]  /*28f70*/  LDL.LU.64 R244, [R1+0x19f0] ;  /* 0x0019f00001f47983 */ /* 0x000f220000300a00 */
[----:B------:R-:W-:-:S03]  /*28f80*/  LEA R10, P3, R230, R6, 0x2 ;  /* 0x00000006e60a7211 */ /* 0x000fc600078610ff */
[----:B------:R-:W4:Y:S01]  /*28f90*/  LDL.LU R248, [R1+0x19e8] ;  /* 0x0019e80001f87983 */ /* 0x000f220000300800 */
[----:B------:R-:W-:Y:S01]  /*28fa0*/  LEA.HI.X.SX32 R57, R24, R2, 0x2, P1 ;  /* 0x0000000218397211 */ /* 0x000fe200008f16ff */
[----:B------:R-:W-:Y:S02]  /*28fb0*/  IMAD.MOV.U32 R36, RZ, RZ, R40 ;  /* 0x000000ffff247224 */ /* 0x000fe400078e0028 */
[----:B------:R-:W-:Y:S01]  /*28fc0*/  STL.64 [R1+0x9f8], R58 ;  /* 0x0009f83a01007387 */ /* 0x000fe20000100a00 */
[----:B------:R-:W-:-:S03]  /*28fd0*/  LEA R246, P4, R49, R6, 0x2 ;  /* 0x0000000631f67211 */ /* 0x000fc600078810ff */
[----:B------:R-:W4:Y:S01]  /*28fe0*/  LDL.LU R249, [R1+0x19e4] ;  /* 0x0019e40001f97983 */ /* 0x000f220000300800 */
[-C--:B------:R-:W-:Y:S01]  /*28ff0*/  LEA.HI.X.SX32 R13, R4, R2.reuse, 0x2, P2 ;  /* 0x00000002040d7211 */ /* 0x080fe200010f16ff */
[----:B------:R-:W-:Y:S01]  /*29000*/  IMAD.MOV.U32 R40, RZ, RZ, R247 ;  /* 0x000000ffff287224 */ /* 0x000fe200078e00f7 */
[-C--:B------:R-:W-:Y:S01]  /*29010*/  LEA.HI.X.SX32 R11, R230, R2.reuse, 0x2, P3 ;  /* 0x00000002e60b7211 */ /* 0x080fe200018f16ff */
[----:B------:R-:W-:Y:S01]  /*29020*/  STL.64 [R1+0x9f0], R236 ;  /* 0x0009f0ec01007387 */ /* 0x000fe20000100a00 */
[----:B------:R-:W-:-:S03]  /*29030*/  LEA.HI.X.SX32 R247, R49, R2, 0x2, P4 ;  /* 0x0000000231f77211 */ /* 0x000fc600020f16ff */
[----:B------:R-:W4:Y:S04]  /*29040*/  LDL.LU R250, [R1+0x19e0] ;  /* 0x0019e00001fa7983 */ /* 0x000f280000300800 */
[----:B------:R-:W-:Y:S04]  /*29050*/  STL.64 [R1+0x9e8], R60 ;  /* 0x0009e83c01007387 */ /* 0x000fe80000100a00 */
[----:B------:R-:W-:Y:S04]  /*29060*/  STL.64 [R1+0x9e0], R56 ;  /* 0x0009e03801007387 */ /* 0x000fe80000100a00 */
[----:B------:R-:W-:Y:S04]  /*29070*/  STL.64 [R1+0x9d8], R12 ;  /* 0x0009d80c01007387 */ /* 0x000fe80000100a00 */
[----:B------:R-:W-:Y:S04]  /*29080*/  STL.64 [R1+0x9d0], R10 ;  /* 0x0009d00a01007387 */ /* 0x000fe80000100a00 */
[----:B------:R1:W-:Y:S04]  /*29090*/  STL.64 [R1+0xa08], R246 ;  /* 0x000a08f601007387 */ /* 0x0003e80000100a00 */
[----:B-1----:R-:W4:Y:S01]  /*290a0*/  LDL.LU.64 R246, [R1+0x19d8] ;  /* 0x0019d80001f67983 */ /* 0x002f220000300a00 */
[----:B------:R-:W-:-:S04]  /*290b0*/  LEA R58, P5, R233, R6, 0x2 ;  /* 0x00000006e93a7211 */ /* 0x000fc800078a10ff */
[----:B------:R-:W-:Y:S01]  /*290c0*/  LEA.HI.X.SX32 R59, R233, R2, 0x2, P5 ;  /* 0x00000002e93b7211 */ /* 0x000fe200028f16ff */
[----:B------:R-:W-:Y:S02]  /*290d0*/  IMAD.MOV.U32 R49, RZ, RZ, R17 ;  /* 0x000000ffff317224 */ /* 0x000fe400078e0011 */
[----:B------:R-:W-:Y:S02]  /*290e0*/  IMAD.MOV.U32 R17, RZ, RZ, R238 ;  /* 0x000000ffff117224 */ /* 0x000fe400078e00ee */
[----:B------:R-:W-:Y:S01]  /*290f0*/  STL.64 [R1+0xa40], R58 ;  /* 0x000a403a01007387 */ /* 0x000fe20000100a00 */
[----:B------:R-:W-:Y:S01]  /*29100*/  IMAD.MOV.U32 R230, RZ, RZ, R36 ;  /* 0x000000ffffe67224 */ /* 0x000fe200078e0024 */
[----:B------:R-:W-:Y:S01]  /*29110*/  MOV R36, R40 ;  /* 0x0000002800247202 */ /* 0x000fe20000000f00 */
[----:B------:R-:W-:Y:S02]  /*29120*/  IMAD.MOV.U32 R40, RZ, RZ, R239 ;  /* 0x000000ffff287224 */ /* 0x000fe400078e00ef */
[----:B------:R-:W-:-:S02]  /*29130*/  IMAD.MOV.U32 R24, RZ, RZ, R39 ;  /* 0x000000ffff187224 */ /* 0x000fc400078e0027 */
[----:B------:R-:W-:Y:S01]  /*29140*/  IMAD.MOV.U32 R39, RZ, RZ, R40 ;  /* 0x000000ffff277224 */ /* 0x000fe200078e0028 */
[----:B------:R-:W-:Y:S02]  /*29150*/  MOV R40, R17 ;  /* 0x0000001100287202 */ /* 0x000fe40000000f00 */
[----:B--2---:R-:W-:-:S04]  /*29160*/  LEA R236, P6, R44, R6, 0x2 ;  /* 0x000000062cec7211 */ /* 0x004fc800078c10ff */
[----:B------:R-:W-:-:S05]  /*29170*/  LEA.HI.X.SX32 R237, R44, R2, 0x2, P6 ;  /* 0x000000022ced7211 */ /* 0x000fca00030f16ff */
[----:B------:R1:W-:Y:S01]  /*29180*/  STL.64 [R1+0xa38], R236 ;  /* 0x000a38ec01007387 */ /* 0x0003e20000100a00 */
[----:B------:R-:W-:Y:S01]  /*29190*/  IMAD.MOV.U32 R44, RZ, RZ, R54 ;  /* 0x000000ffff2c7224 */ /* 0x000fe200078e0036 */
[----:B---3--:R-:W-:-:S04]  /*291a0*/  LEA R60, P0, R251, R6, 0x2 ;  /* 0x00000006fb3c7211 */ /* 0x008fc800078010ff */
[----:B------:R-:W-:-:S05]  /*291b0*/  LEA.HI.X.SX32 R61, R251, R2, 0x2, P0 ;  /* 0x00000002fb3d7211 */ /* 0x000fca00000f16ff */
[----:B------:R2:W-:Y:S01]  /*291c0*/  STL.64 [R1+0xa30], R60 ;  /* 0x000a303c01007387 */ /* 0x0005e20000100a00 */
[----:B------:R-:W-:Y:S01]  /*291d0*/  IMAD.MOV.U32 R251, RZ, RZ, R232 ;  /* 0x000000fffffb7224 */ /* 0x000fe200078e00e8 */
[-C--:B----4-:R-:W-:Y:S02]  /*291e0*/  LEA R10, P3, R248, R6.reuse, 0x2 ;  /* 0x00000006f80a7211 */ /* 0x090fe400078610ff */
[CC--:B------:R-:W-:Y:S02]  /*291f0*/  LEA R12, P2, R249.reuse, R6.reuse, 0x2 ;  /* 0x00000006f90c7211 */ /* 0x0c0fe400078410ff */
[C---:B------:R-:W-:Y:S02]  /*29200*/  LEA R56, P1, R250.reuse, R6, 0x2 ;  /* 0x00000006fa387211 */ /* 0x040fe400078210ff */
[-C--:B------:R-:W-:Y:S02]  /*29210*/  LEA.HI.X.SX32 R13, R249, R2.reuse, 0x2, P2 ;  /* 0x00000002f90d7211 */ /* 0x080fe400010f16ff */
[----:B------:R-:W-:-:S02]  /*29220*/  LEA.HI.X.SX32 R57, R250, R2, 0x2, P1 ;  /* 0x00000002fa397211 */ /* 0x000fc400008f16ff */
[----:B------:R-:W-:Y:S02]  /*29230*/  LEA.HI.X.SX32 R11, R248, R2, 0x2, P3 ;  /* 0x00000002f80b7211 */ /* 0x000fe400018f16ff */
[-C--:B-1----:R-:W-:Y:S01]  /*29240*/  LEA R236, P6, R245, R6.reuse, 0x2 ;  /* 0x00000006f5ec7211 */ /* 0x082fe200078c10ff */
[----:B------:R1:W-:Y:S01]  /*29250*/  STL.64 [R1+0xa28], R56 ;  /* 0x000a283801007387 */ /* 0x0003e20000100a00 */
[----:B------:R-:W-:-:S03]  /*29260*/  LEA R54, P0, R244, R6, 0x2 ;  /* 0x00000006f4367211 */ /* 0x000fc600078010ff */
[----:B------:R-:W-:Y:S01]  /*29270*/  STL.64 [R1+0xa20], R12 ;  /* 0x000a200c01007387 */ /* 0x000fe20000100a00 */
[----:B------:R-:W-:Y:S01]  /*29280*/  LEA R232, P1, R243, R6, 0x2 ;  /* 0x00000006f3e87211 */ /* 0x000fe200078210ff */
[----:B--2---:R-:W-:Y:S01]  /*29290*/  IMAD.MOV.U32 R61, RZ, RZ, R45 ;  /* 0x000000ffff3d7224 */ /* 0x004fe200078e002d */
[----:B------:R-:W-:Y:S01]  /*292a0*/  LEA.HI.X.SX32 R237, R245, R2, 0x2, P6 ;  /* 0x00000002f5ed7211 */ /* 0x000fe200030f16ff */
[----:B-1----:R-:W-:Y:S02]  /*292b0*/  IMAD.MOV.U32 R57, RZ, RZ, R51 ;  /* 0x000000ffff397224 */ /* 0x002fe400078e0033 */
[----:B------:R-:W2:Y:S01]  /*292c0*/  LDL.LU R51, [R1+0xaa4] ;  /* 0x000aa40001337983 */ /* 0x000ea20000300800 */
[----:B------:R-:W-:-:S03]  /*292d0*/  IMAD.MOV.U32 R56, RZ, RZ, R230 ;  /* 0x000000ffff387224 */ /* 0x000fc600078e00e6 */
[----:B------:R-:W-:Y:S01]  /*292e0*/  STL.64 [R1+0xa18], R10 ;  /* 0x000a180a01007387 */ /* 0x000fe20000100a00 */
[----:B------:R-:W-:-:S03]  /*292f0*/  LEA R238, P4, R247, R6, 0x2 ;  /* 0x00000006f7ee7211 */ /* 0x000fc600078810ff */
[----:B------:R-:W3:Y:S01]  /*29300*/  LDL.LU R230, [R1+0xa9c] ;  /* 0x000a9c0001e67983 */ /* 0x000ee20000300800 */
[C---:B------:R-:W-:Y:S02]  /*29310*/  LEA R58, P5, R246.reuse, R6, 0x2 ;  /* 0x00000006f63a7211 */ /* 0x040fe400078a10ff */
[-C--:B------:R-:W-:Y:S01]  /*29320*/  LEA.HI.X.SX32 R239, R247, R2.reuse, 0x2, P4 ;  /* 0x00000002f7ef7211 */ /* 0x080fe200020f16ff */
[----:B------:R-:W4:Y:S01]  /*29330*/  LDL.LU R249, [R1+0xacc] ;  /* 0x000acc0001f97983 */ /* 0x000f220000300800 */
[-C--:B------:R-:W-:Y:S01]  /*29340*/  LEA.HI.X.SX32 R59, R246, R2.reuse, 0x2, P5 ;  /* 0x00000002f63b7211 */ /* 0x080fe200028f16ff */
[----:B------:R-:W-:Y:S02]  /*29350*/  IMAD.MOV.U32 R45, RZ, RZ, R55 ;  /* 0x000000ffff2d7224 */ /* 0x000fe400078e0037 */
[----:B------:R-:W3:Y:S01]  /*29360*/  LDL.LU R17, [R1+0xad4] ;  /* 0x000ad40001117983 */ /* 0x000ee20000300800 */
[----:B------:R-:W-:-:S03]  /*29370*/  LEA.HI.X.SX32 R55, R244, R2, 0x2, P0 ;  /* 0x00000002f4377211 */ /* 0x000fc600000f16ff */
[----:B------:R1:W-:Y:S01]  /*29380*/  STL.64 [R1+0xa10], R238 ;  /* 0x000a10ee01007387 */ /* 0x0003e20000100a00 */
[----:B------:R-:W-:-:S03]  /*29390*/  LEA.HI.X.SX32 R233, R243, R2, 0x2, P1 ;  /* 0x00000002f3e97211 */ /* 0x000fc600008f16ff */
[----:B-1----:R-:W3:Y:S04]  /*293a0*/  LDL.LU.64 R238, [R1+0x19d0] ;  /* 0x0019d00001ee7983 */ /* 0x002ee80000300a00 */
[----:B------:R-:W-:Y:S04]  /*293b0*/  STL.64 [R1+0xa48], R58 ;  /* 0x000a483a01007387 */ /* 0x000fe80000100a00 */
[----:B------:R1:W-:Y:S04]  /*293c0*/  STL.64 [R1+0xa80], R236 ;  /* 0x000a80ec01007387 */ /* 0x0003e80000100a00 */
[----:B-1----:R-:W4:Y:S04]  /*293d0*/  LDL.LU.64 R236, [R1+0x19c8] ;  /* 0x0019c80001ec7983 */ /* 0x002f280000300a00 */
[----:B------:R-:W4:Y:S04]  /*293e0*/  LDL.LU R245, [R1+0x20] ;  /* 0x0000200001f57983 */ /* 0x000f280000300800 */
[----:B------:R-:W-:Y:S04]  /*293f0*/  STL.64 [R1+0xa78], R54 ;  /* 0x000a783601007387 */ /* 0x000fe80000100a00 */
[----:B------:R1:W-:Y:S04]  /*29400*/  STL.64 [R1+0xa70], R232 ;  /* 0x000a70e801007387 */ /* 0x0003e80000100a00 */
[----:B-1----:R-:W4:Y:S01]  /*29410*/  LDL.LU R233, [R1+0x19c0] ;  /* 0x0019c00001e97983 */ /* 0x002f220000300800 */
[----:B------:R-:W-:-:S02]  /*29420*/  LEA R12, P2, R242, R6, 0x2 ;  /* 0x00000006f20c7211 */ /* 0x000fc400078410ff */
[C---:B------:R-:W-:Y:S02]  /*29430*/  LEA R10, P3, R241.reuse, R6, 0x2 ;  /* 0x00000006f10a7211 */ /* 0x040fe400078610ff */
[----:B------:R-:W-:Y:S01]  /*29440*/  LEA.HI.X.SX32 R13, R242, R2, 0x2, P2 ;  /* 0x00000002f20d7211 */ /* 0x000fe200010f16ff */
[----:B------:R-:W-:Y:S01]  /*29450*/  IMAD.MOV.U32 R59, RZ, RZ, R251 ;  /* 0x000000ffff3b7224 */ /* 0x000fe200078e00fb */
[-C--:B------:R-:W-:Y:S02]  /*29460*/  LEA R60, P4, R240, R6.reuse, 0x2 ;  /* 0x00000006f03c7211 */ /* 0x080fe400078810ff */
[----:B------:R-:W-:Y:S01]  /*29470*/  LEA R232, P1, R36, R6, 0x2 ;  /* 0x0000000624e87211 */ /* 0x000fe200078210ff */
[----:B------:R-:W-:Y:S01]  /*29480*/  IMAD.MOV.U32 R4, RZ, RZ, R61 ;  /* 0x000000ffff047224 */ /* 0x000fe200078e003d */
[-C--:B------:R-:W-:Y:S01]  /*29490*/  LEA.HI.X.SX32 R11, R241, R2.reuse, 0x2, P3 ;  /* 0x00000002f10b7211 */ /* 0x080fe200018f16ff */
[----:B------:R-:W-:Y:S01]  /*294a0*/  IMAD.MOV.U32 R251, RZ, RZ, R57 ;  /* 0x000000fffffb7224 */ /* 0x000fe200078e0039 */
[----:B------:R1:W-:Y:S01]  /*294b0*/  STL.64 [R1+0xa68], R12 ;  /* 0x000a680c01007387 */ /* 0x0003e20000100a00 */
[----:B------:R-:W-:Y:S01]  /*294c0*/  IMAD R7, R7, UR76, RZ ;  /* 0x0000004c07077c24 */ /* 0x000fe2000f8e02ff */
[----:B------:R-:W-:Y:S01]  /*294d0*/  LEA.HI.X.SX32 R61, R240, R2, 0x2, P4 ;  /* 0x00000002f03d7211 */ /* 0x000fe200020f16ff */
[----:B------:R-:W-:-:S02]  /*294e0*/  IMAD.MOV.U32 R250, RZ, RZ, R56 ;  /* 0x000000fffffa7224 */ /* 0x000fc400078e0038 */
[----:B------:R-:W-:Y:S01]  /*294f0*/  IMAD.MOV.U32 R57, RZ, RZ, R24 ;  /* 0x000000ffff397224 */ /* 0x000fe200078e0018 */
[----:B------:R-:W-:Y:S01]  /*29500*/  LEA R246, P3, R38, R6, 0x2 ;  /* 0x0000000626f67211 */ /* 0x000fe200078610ff */
[----:B------:R-:W-:Y:S01]  /*29510*/  IMAD.MOV.U32 R248, RZ, RZ, R45 ;  /* 0x000000fffff87224 */ /* 0x000fe200078e002d */
[----:B------:R-:W-:Y:S01]  /*29520*/  MOV R45, R59 ;  /* 0x0000003b002d7202 */ /* 0x000fe20000000f00 */
[----:B------:R-:W-:Y:S01]  /*29530*/  IMAD.MOV.U32 R242, RZ, RZ, R232 ;  /* 0x000000fffff27224 */ /* 0x000fe200078e00e8 */
[----:B-1----:R-:W4:Y:S01]  /*29540*/  LDL.LU.64 R12, [R1+0x19b8] ;  /* 0x0019b800010c7983 */ /* 0x002f220000300a00 */
[----:B------:R-:W-:-:S03]  /*29550*/  IMAD.MOV.U32 R244, RZ, RZ, R57 ;  /* 0x000000fffff47224 */ /* 0x000fc600078e0039 */
[----:B------:R1:W-:Y:S04]  /*29560*/  STL [R1+0xac0], R232 ;  /* 0x000ac0e801007387 */ /* 0x0003e80000100800 */
[----:B------:R1:W-:Y:S01]  /*29570*/  STL.64 [R1+0xa60], R10 ;  /* 0x000a600a01007387 */ /* 0x0003e20000100a00 */
[----:B------:R-:W-:Y:S01]  /*29580*/  IMAD.MOV.U32 R24, RZ, RZ, R44 ;  /* 0x000000ffff187224 */ /* 0x000fe200078e002c */
[----:B-1----:R-:W-:Y:S02]  /*29590*/  LEA R232, P2, R7, R6, 0x2 ;  /* 0x0000000607e87211 */ /* 0x002fe400078410ff */
[----:B------:R-:W4:Y:S04]  /*295a0*/  LDL.LU.64 R10, [R1+0x19b0] ;  /* 0x0019b000010a7983 */ /* 0x000f280000300a00 */
[----:B------:R1:W-:Y:S01]  /*295b0*/  STL.64 [R1+0xa58], R60 ;  /* 0x000a583c01007387 */ /* 0x0003e20000100a00 */
[----:B------:R-:W-:-:S03]  /*295c0*/  IMAD.MOV.U32 R240, RZ, RZ, R242 ;  /* 0x000000fffff07224 */ /* 0x000fc600078e00f2 */
[----:B-1----:R-:W4:Y:S04]  /*295d0*/  LDL.LU.64 R60, [R1+0x19a8] ;  /* 0x0019a800013c7983 */ /* 0x002f280000300a00 */
[----:B------:R-:W-:Y:S01]  /*295e0*/  STL [R1+0xab0], R246 ;  /* 0x000ab0f601007387 */ /* 0x000fe20000100800 */
[-C--:B--2---:R-:W-:Y:S02]  /*295f0*/  LEA R44, P4, R51, R6.reuse, 0x2 ;  /* 0x00000006332c7211 */ /* 0x084fe400078810ff */
[CC--:B---3--:R-:W-:Y:S02]  /*29600*/  LEA R58, P5, R239.reuse, R6.reuse, 0x2 ;  /* 0x00000006ef3a7211 */ /* 0x0c8fe400078a10ff */
[----:B------:R-:W-:Y:S02]  /*29610*/  LEA R56, P6, R238, R6, 0x2 ;  /* 0x00000006ee387211 */ /* 0x000fe400078c10ff */
[----:B------:R-:W-:-:S02]  /*29620*/  LEA.HI.X.SX32 R59, R239, R2, 0x2, P5 ;  /* 0x00000002ef3b7211 */ /* 0x000fc400028f16ff */
[-C--:B------:R-:W-:Y:S01]  /*29630*/  LEA.HI.X.SX32 R57, R238, R2.reuse, 0x2, P6 ;  /* 0x00000002ee397211 */ /* 0x080fe200030f16ff */
[----:B------:R-:W-:Y:S02]  /*29640*/  IMAD.MOV.U32 R239, RZ, RZ, R247 ;  /* 0x000000ffffef7224 */ /* 0x000fe400078e00f7 */
[----:B------:R1:W-:Y:S01]  /*29650*/  STL.64 [R1+0xa50], R58 ;  /* 0x000a503a01007387 */ /* 0x0003e20000100a00 */
[----:B------:R-:W-:Y:S02]  /*29660*/  LEA.HI.X.SX32 R239, R38, R2, 0x2, P3 ;  /* 0x0000000226ef7211 */ /* 0x000fe400018f16ff */
[C---:B----4-:R-:W-:Y:S01]  /*29670*/  LEA R54, P0, R237.reuse, R6, 0x2 ;  /* 0x00000006ed367211 */ /* 0x050fe200078010ff */
[----:B-1----:R-:W2:Y:S03]  /*29680*/  LDL.LU.64 R58, [R1+0x19a0] ;  /* 0x0019a000013a7983 */ /* 0x002ea60000300a00 */
[----:B------:R-:W-:Y:S01]  /*29690*/  LEA.HI.X.SX32 R55, R237, R2, 0x2, P0 ;  /* 0x00000002ed377211 */ /* 0x000fe200000f16ff */
[----:B------:R1:W-:Y:S01]  /*296a0*/  STL.64 [R1+0xa88], R56 ;  /* 0x000a883801007387 */ /* 0x0003e20000100a00 */
[-C--:B------:R-:W-:Y:S01]  /*296b0*/  LEA R242, P5, R245, R6.reuse, 0x2 ;  /* 0x00000006f5f27211 */ /* 0x080fe200078a10ff */
[----:B------:R-:W-:Y:S01]  /*296c0*/  IMAD.MOV.U32 R238, RZ, RZ, R246 ;  /* 0x000000ffffee7224 */ /* 0x000fe200078e00f6 */
[----:B------:R-:W-:-:S02]  /*296d0*/  LEA R38, P3, R45, R6, 0x2 ;  /* 0x000000062d267211 */ /* 0x000fc400078610ff */
[----:B------:R-:W-:Y:S01]  /*296e0*/  LEA R246, P6, R230, R6, 0x2 ;  /* 0x00000006e6f67211 */ /* 0x000fe200078c10ff */
[----:B-1----:R-:W3:Y:S01]  /*296f0*/  LDL.LU.64 R56, [R1+0x1998] ;  /* 0x0019980001387983 */ /* 0x002ee20000300a00 */
[----:B------:R-:W-:Y:S01]  /*29700*/  IMAD.MOV.U32 R243, RZ, RZ, R233 ;  /* 0x000000fffff37224 */ /* 0x000fe200078e00e9 */
[----:B------:R-:W-:-:S03]  /*29710*/  LEA.HI.X.SX32 R233, R7, R2, 0x2, P2 ;  /* 0x0000000207e97211 */ /* 0x000fc600010f16ff */
[----:B------:R-:W-:Y:S01]  /*29720*/  IMAD.MOV.U32 R241, RZ, RZ, R243 ;  /* 0x000000fffff17224 */ /* 0x000fe200078e00f3 */
[-C--:B------:R-:W-:Y:S01]  /*29730*/  LEA.HI.X.SX32 R241, R36, R2.reuse, 0x2, P1 ;  /* 0x0000000224f17211 */ /* 0x080fe200008f16ff */
[----:B------:R-:W-:Y:S01]  /*29740*/  IMAD.MOV.U32 R243, RZ, RZ, R251 ;  /* 0x000000fffff37224 */ /* 0x000fe200078e00fb */
[----:B------:R1:W-:Y:S01]  /*29750*/  STL.64 [R1+0xa90], R54 ;  /* 0x000a903601007387 */ /* 0x0003e20000100a00 */
[----:B------:R-:W-:Y:S02]  /*29760*/  IMAD.MOV.U32 R251, RZ, RZ, R39 ;  /* 0x000000fffffb7224 */ /* 0x000fe400078e0027 */
[----:B------:R-:W-:Y:S01]  /*29770*/  IMAD.MOV.U32 R39, RZ, RZ, R45 ;  /* 0x000000ffff277224 */ /* 0x000fe200078e002d */
[----:B------:R-:W-:Y:S01]  /*29780*/  STL [R1+0xac4], R241 ;  /* 0x000ac4f101007387 */ /* 0x000fe20000100800 */
[----:B------:R-:W-:-:S03]  /*29790*/  LEA.HI.X.SX32 R45, R51, R2, 0x2, P4 ;  /* 0x00000002332d7211 */ /* 0x000fc600020f16ff */
[----:B------:R4:W-:Y:S01]  /*297a0*/  STL.64 [R1+0xab8], R232 ;  /* 0x000ab8e801007387 */ /* 0x0009e20000100a00 */
[----:B------:R-:W-:Y:S02]  /*297b0*/  LEA.HI.X.SX32 R247, R230, R2, 0x2, P6 ;  /* 0x00000002e6f77211 */ /* 0x000fe400030f16ff */
[-C--:B-1----:R-:W-:Y:S01]  /*297c0*/  LEA R54, P0, R249, R6.reuse, 0x2 ;  /* 0x00000006f9367211 */ /* 0x082fe200078010ff */
[----:B----4-:R-:W4:Y:S04]  /*297d0*/  LDL.LU.64 R232, [R1+0x1990] ;  /* 0x0019900001e87983 */ /* 0x010f280000300a00 */
[----:B------:R1:W-:Y:S01]  /*297e0*/  STL [R1+0xab4], R239 ;  /* 0x000ab4ef01007387 */ /* 0x0003e20000100800 */
[----:B------:R-:W-:-:S03]  /*297f0*/  LEA R240, P1, R17, R6, 0x2 ;  /* 0x0000000611f07211 */ /* 0x000fc600078210ff */
[----:B------:R-:W2:Y:S01]  /*29800*/  LDL.LU R51, [R1+0x1988] ;  /* 0x0019880001337983 */ /* 0x000ea20000300800 */
[-C--:B------:R-:W-:Y:S01]  /*29810*/  LEA.HI.X.SX32 R55, R249, R2.reuse, 0x2, P0 ;  /* 0x00000002f9377211 */ /* 0x080fe200000f16ff */
[----:B-1----:R-:W-:Y:S01]  /*29820*/  IMAD.MOV.U32 R239, RZ, RZ, R243 ;  /* 0x000000ffffef7224 */ /* 0x002fe200078e00f3 */
[----:B------:R-:W-:Y:S01]  /*29830*/  LEA.HI.X.SX32 R243, R245, R2, 0x2, P5 ;  /* 0x00000002f5f37211 */ /* 0x000fe200028f16ff */
[----:B------:R1:W-:Y:S01]  /*29840*/  STL.64 [R1+0xaa8], R44 ;  /* 0x000aa82c01007387 */ /* 0x0003e20000100a00 */
[----:B------:R-:W-:Y:S01]  /*29850*/  IMAD.MOV.U32 R245, RZ, RZ, R50 ;  /* 0x000000fffff57224 */ /* 0x000fe200078e0032 */
[C---:B------:R-:W-:Y:S01]  /*29860*/  LEA R36, P2, R4.reuse, R6, 0x2 ;  /* 0x0000000604247211 */ /* 0x040fe200078410ff */
[----:B------:R-:W-:Y:S01]  /*29870*/  IMAD.MOV.U32 R7, RZ, RZ, R37 ;  /* 0x000000ffff077224 */ /* 0x000fe200078e0025 */
[-C--:B------:R-:W-:Y:S02]  /*29880*/  LEA.HI.X.SX32 R241, R17, R2.reuse, 0x2, P1 ;  /* 0x0000000211f17211 */ /* 0x080fe400008f16ff */
[----:B------:R-:W-:Y:S01]  /*29890*/  LEA.HI.X.SX32 R37, R4, R2, 0x2, P2 ;  /* 0x0000000204257211 */ /* 0x000fe200010f16ff */
[----:B-1----:R-:W2:Y:S04]  /*298a0*/  LDL.LU.64 R44, [R1+0x1980] ;  /* 0x00198000012c7983 */ /* 0x002ea80000300a00 */
[----:B------:R-:W2:Y:S04]  /*298b0*/  LDL.LU R50, [R1+0xb44] ;  /* 0x000b440001327983 */ /* 0x000ea80000300800 */
[----:B------:R1:W-:Y:S04]  /*298c0*/  STL.64 [R1+0xaa0], R242 ;  /* 0x000aa0f201007387 */ /* 0x0003e80000100a00 */
[----:B------:R1:W-:Y:S02]  /*298d0*/  STL.64 [R1+0xa98], R246 ;  /* 0x000a98f601007387 */ /* 0x0003e40000100a00 */
[----:B-1----:R-:W-:Y:S01]  /*298e0*/  IMAD.MOV.U32 R243, RZ, RZ, R248 ;  /* 0x000000fffff37224 */ /* 0x002fe200078e00f8 */
[----:B------:R-:W-:Y:S01]  /*298f0*/  MOV R248, R47 ;  /* 0x0000002f00f87202 */ /* 0x000fe20000000f00 */
[----:B------:R-:W-:-:S02]  /*29900*/  IMAD.MOV.U32 R246, RZ, RZ, R29 ;  /* 0x000000fffff67224 */ /* 0x000fc400078e001d */
[----:B------:R-:W2:Y:S04]  /*29910*/  LDL.LU R29, [R1+0xb4c] ;  /* 0x000b4c00011d7983 */ /* 0x000ea80000300800 */
[----:B------:R-:W-:Y:S04]  /*29920*/  STL.64 [R1+0xac8], R54 ;  /* 0x000ac83601007387 */ /* 0x000fe80000100a00 */
[----:B------:R-:W2:Y:S04]  /*29930*/  LDL.LU R247, [R1+0xb54] ;  /* 0x000b540001f77983 */ /* 0x000ea80000300800 */
[----:B------:R-:W2:Y:S04]  /*29940*/  LDL.LU R47, [R1+0xb5c] ;  /* 0x000b5c00012f7983 */ /* 0x000ea80000300800 */
[----:B------:R-:W2:Y:S04]  /*29950*/  LDL.LU R17, [R1+0xb64] ;  /* 0x000b640001117983 */ /* 0x000ea80000300800 */
[----:B------:R-:W-:Y:S04]  /*29960*/  STL.64 [R1+0xad0], R240 ;  /* 0x000ad0f001007387 */ /* 0x000fe80000100a00 */
[----:B------:R1:W-:Y:S04]  /*29970*/  STL.64 [R1+0xb00], R36 ;  /* 0x000b002401007387 */ /* 0x0003e80000100a00 */
[----:B-1----:R-:W2:Y:S01]  /*29980*/  LDL.LU R36, [R1+0x1978] ;  /* 0x0019780001247983 */ /* 0x002ea20000300800 */
[----:B------:R-:W-:-:S02]  /*29990*/  LEA.HI.X.SX32 R39, R39, R2, 0x2, P3 ;  /* 0x0000000227277211 */ /* 0x000fc400018f16ff */
[-C--:B------:R-:W-:Y:S01]  /*299a0*/  LEA R238, P4, R250, R6.reuse, 0x2 ;  /* 0x00000006faee7211 */ /* 0x080fe200078810ff */
[----:B------:R-:W3:Y:S04]  /*299b0*/  LDL.LU R249, [R1+0xb6c] ;  /* 0x000b6c0001f97983 */ /* 0x000ee80000300800 */
[----:B------:R1:W-:Y:S01]  /*299c0*/  STL.64 [R1+0xaf8], R38 ;  /* 0x000af82601007387 */ /* 0x0003e20000100a00 */
[-C--:B------:R-:W-:Y:S02]  /*299d0*/  LEA R242, P5, R7, R6.reuse, 0x2 ;  /* 0x0000000607f27211 */ /* 0x080fe400078a10ff */
[-C--:B------:R-:W-:Y:S01]  /*299e0*/  LEA R230, P6, R40, R6.reuse, 0x2 ;  /* 0x0000000628e67211 */ /* 0x080fe200078c10ff */
[----:B------:R-:W-:Y:S01]  /*299f0*/  IMAD.MOV.U32 R237, RZ, RZ, R231 ;  /* 0x000000ffffed7224 */ /* 0x000fe200078e00e7 */
[----:B------:R-:W-:-:S02]  /*29a00*/  LEA R54, P0, R52, R6, 0x2 ;  /* 0x0000000634367211 */ /* 0x000fc400078010ff */
[----:B-1----:R-:W-:Y:S01]  /*29a10*/  LEA R38, P3, R239, R6, 0x2 ;  /* 0x00000006ef267211 */ /* 0x002fe200078610ff */
[----:B------:R-:W-:Y:S01]  /*29a20*/  IMAD.MOV.U32 R39, RZ, RZ, R239 ;  /* 0x000000ffff277224 */ /* 0x000fe200078e00ef */
[----:B------:R-:W-:Y:S02]  /*29a30*/  LEA.HI.X.SX32 R239, R250, R2, 0x2, P4 ;  /* 0x00000002faef7211 */ /* 0x000fe400020f16ff */
[----:B------:R-:W3:Y:S01]  /*29a40*/  LDL.LU R250, [R1+0xb7c] ;  /* 0x000b7c0001fa7983 */ /* 0x000ee20000300800 */
[----:B------:R-:W-:-:S03]  /*29a50*/  LEA R240, P1, R244, R6, 0x2 ;  /* 0x00000006f4f07211 */ /* 0x000fc600078210ff */
[----:B------:R1:W-:Y:S01]  /*29a60*/  STL.64 [R1+0xaf0], R238 ;  /* 0x000af0ee01007387 */ /* 0x0003e20000100a00 */
[-C--:B------:R-:W-:Y:S02]  /*29a70*/  LEA.HI.X.SX32 R231, R40, R2.reuse, 0x2, P6 ;  /* 0x0000000228e77211 */ /* 0x080fe400030f16ff */
[-C--:B------:R-:W-:Y:S02]  /*29a80*/  LEA.HI.X.SX32 R55, R52, R2.reuse, 0x2, P0 ;  /* 0x0000000234377211 */ /* 0x080fe400000f16ff */
[----:B------:R-:W-:Y:S02]  /*29a90*/  LEA.HI.X.SX32 R241, R244, R2, 0x2, P1 ;  /* 0x00000002f4f17211 */ /* 0x000fe400008f16ff */
[----:B-1----:R-:W-:Y:S01]  /*29aa0*/  LEA R238, P4, R243, R6, 0x2 ;  /* 0x00000006f3ee7211 */ /* 0x002fe200078810ff */
[----:B------:R-:W-:Y:S01]  /*29ab0*/  IMAD.MOV.U32 R239, RZ, RZ, R243 ;  /* 0x000000ffffef7224 */ /* 0x000fe200078e00f3 */
[----:B------:R-:W-:-:S05]  /*29ac0*/  LEA.HI.X.SX32 R243, R7, R2, 0x2, P5 ;  /* 0x0000000207f37211 */ /* 0x000fca00028f16ff */
[----:B------:R-:W-:Y:S04]  /*29ad0*/  STL.64 [R1+0xae8], R242 ;  /* 0x000ae8f201007387 */ /* 0x000fe80000100a00 */
[----:B------:R1:W-:Y:S04]  /*29ae0*/  STL.64 [R1+0xae0], R230 ;  /* 0x000ae0e601007387 */ /* 0x0003e80000100a00 */
[----:B-1----:R-:W3:Y:S04]  /*29af0*/  LDL.LU.64 R230, [R1+0x1970] ;  /* 0x0019700001e67983 */ /* 0x002ee80000300a00 */
[----:B------:R1:W-:Y:S04]  /*29b00*/  STL.64 [R1+0xad8], R54 ;  /* 0x000ad83601007387 */ /* 0x0003e80000100a00 */
[----:B-1----:R-:W3:Y:S04]  /*29b10*/  LDL.LU.64 R54, [R1+0x1968] ;  /* 0x0019680001367983 */ /* 0x002ee80000300a00 */
[----:B------:R-:W-:Y:S01]  /*29b20*/  STL.64 [R1+0xb08], R240 ;  /* 0x000b08f001007387 */ /* 0x000fe20000100a00 */
[----:B--2---:R-:W-:Y:S01]  /*29b30*/  IMAD.MOV.U32 R4, RZ, RZ, R36 ;  /* 0x000000ffff047224 */ /* 0x004fe200078e0024 */
[----:B------:R-:W-:-:S04]  /*29b40*/  LEA R36, P2, R46, R6, 0x2 ;  /* 0x000000062e247211 */ /* 0x000fc800078410ff */
[----:B------:R-:W-:-:S05]  /*29b50*/  LEA.HI.X.SX32 R37, R46, R2, 0x2, P2 ;  /* 0x000000022e257211 */ /* 0x000fca00010f16ff */
[----:B------:R1:W-:Y:S04]  /*29b60*/  STL.64 [R1+0xb10], R36 ;  /* 0x000b102401007387 */ /* 0x0003e80000100a00 */
[----:B-1----:R-:W2:Y:S01]  /*29b70*/  LDL.LU R37, [R1+0x1960] ;  /* 0x0019600001257983 */ /* 0x002ea20000300800 */
[----:B------:R-:W-:Y:S01]  /*29b80*/  LEA R242, P5, R245, R6, 0x2 ;  /* 0x00000006f5f27211 */ /* 0x000fe200078a10ff */
[----:B------:R-:W-:Y:S01]  /*29b90*/  IMAD.MOV.U32 R243, RZ, RZ, R245 ;  /* 0x000000fffff37224 */ /* 0x000fe200078e00f5 */
[-C--:B------:R-:W-:Y:S01]  /*29ba0*/  LEA.HI.X.SX32 R39, R39, R2.reuse, 0x2, P3 ;  /* 0x0000000227277211 */ /* 0x080fe200018f16ff */
[----:B------:R-:W-:Y:S01]  /*29bb0*/  IMAD.MOV.U32 R245, RZ, RZ, R41 ;  /* 0x000000fffff57224 */ /* 0x000fe200078e0029 */
[----:B------:R-:W-:Y:S01]  /*29bc0*/  LEA.HI.X.SX32 R239, R239, R2, 0x2, P4 ;  /* 0x00000002efef7211 */ /* 0x000fe200020f16ff */
[----:B------:R-:W-:Y:S01]  /*29bd0*/  IMAD.MOV.U32 R41, RZ, RZ, R237 ;  /* 0x000000ffff297224 */ /* 0x000fe200078e00ed */
[----:B------:R-:W3:Y:S01]  /*29be0*/  LDL.LU R46, [R1+0xbb4] ;  /* 0x000bb400012e7983 */ /* 0x000ee20000300800 */
[----:B------:R-:W-:Y:S01]  /*29bf0*/  IMAD.MOV.U32 R237, RZ, RZ, R246 ;  /* 0x000000ffffed7224 */ /* 0x000fe200078e00f6 */
[----:B------:R-:W-:-:S02]  /*29c00*/  LEA R40, P6, R251, R6, 0x2 ;  /* 0x00000006fb287211 */ /* 0x000fc400078c10ff */
[----:B------:R-:W3:Y:S01]  /*29c10*/  LDL.LU R246, [R1+0xbbc] ;  /* 0x000bbc0001f67983 */ /* 0x000ee20000300800 */
[----:B------:R-:W-:-:S03]  /*29c20*/  LEA R52, P0, R24, R6, 0x2 ;  /* 0x0000000618347211 */ /* 0x000fc600078010ff */
[----:B------:R-:W-:Y:S01]  /*29c30*/  STL.64 [R1+0xb28], R38 ;  /* 0x000b282601007387 */ /* 0x000fe20000100a00 */
[----:B------:R-:W-:Y:S01]  /*29c40*/  LEA.HI.X.SX32 R243, R243, R2, 0x2, P5 ;  /* 0x00000002f3f37211 */ /* 0x000fe200028f16ff */
[----:B------:R-:W-:Y:S02]  /*29c50*/  IMAD.MOV.U32 R7, RZ, RZ, R53 ;  /* 0x000000ffff077224 */ /* 0x000fe400078e0035 */
[----:B------:R1:W-:Y:S01]  /*29c60*/  STL.64 [R1+0xb20], R238 ;  /* 0x000b20ee01007387 */ /* 0x0003e20000100a00 */
[----:B------:R-:W-:Y:S02]  /*29c70*/  LEA R240, P1, R50, R6, 0x2 ;  /* 0x0000000632f07211 */ /* 0x000fe400078210ff */
[-C--:B------:R-:W-:Y:S01]  /*29c80*/  LEA.HI.X.SX32 R53, R24, R2.reuse, 0x2, P0 ;  /* 0x0000000218357211 */ /* 0x080fe200000f16ff */
[----:B------:R-:W-:Y:S01]  /*29c90*/  STL.64 [R1+0xb18], R242 ;  /* 0x000b18f201007387 */ /* 0x000fe20000100a00 */
[-C--:B------:R-:W-:Y:S01]  /*29ca0*/  LEA.HI.X.SX32 R241, R50, R2.reuse, 0x2, P1 ;  /* 0x0000000232f17211 */ /* 0x080fe200008f16ff */
[----:B-1----:R-:W-:Y:S01]  /*29cb0*/  IMAD.MOV.U32 R239, RZ, RZ, R41 ;  /* 0x000000ffffef7224 */ /* 0x002fe200078e0029 */
[----:B------:R-:W-:-:S02]  /*29cc0*/  LEA.HI.X.SX32 R41, R251, R2, 0x2, P6 ;  /* 0x00000002fb297211 */ /* 0x000fc400030f16ff */
[----:B------:R-:W-:-:S03]  /*29cd0*/  LEA R36, P2, R29, R6, 0x2 ;  /* 0x000000061d247211 */ /* 0x000fc600078410ff */
[----:B------:R-:W-:Y:S04]  /*29ce0*/  STL.64 [R1+0xb30], R40 ;  /* 0x000b302801007387 */ /* 0x000fe80000100a00 */
[----:B------:R1:W-:Y:S04]  /*29cf0*/  STL.64 [R1+0xb38], R52 ;  /* 0x000b383401007387 */ /* 0x0003e80000100a00 */
[----:B-1----:R-:W4:Y:S04]  /*29d00*/  LDL.LU.64 R52, [R1+0x1958] ;  /* 0x0019580001347983 */ /* 0x002f280000300a00 */
[----:B------:R-:W4:Y:S04]  /*29d10*/  LDL.LU R50, [R1+0x1954] ;  /* 0x0019540001327983 */ /* 0x000f280000300800 */
[----:B------:R-:W-:Y:S01]  /*29d20*/  STL.64 [R1+0xb40], R240 ;  /* 0x000b40f001007387 */ /* 0x000fe20000100a00 */
[----:B--2---:R-:W-:Y:S01]  /*29d30*/  IMAD.MOV.U32 R244, RZ, RZ, R37 ;  /* 0x000000fffff47224 */ /* 0x004fe200078e0025 */
[----:B------:R-:W-:-:S02]  /*29d40*/  LEA.HI.X.SX32 R37, R29, R2, 0x2, P2 ;  /* 0x000000021d257211 */ /* 0x000fc400010f16ff */
[----:B------:R-:W2:Y:S01]  /*29d50*/  LDL.LU R29, [R1+0x1950] ;  /* 0x00195000011d7983 */ /* 0x000ea20000300800 */
[-C--:B------:R-:W-:Y:S02]  /*29d60*/  LEA R38, P3, R247, R6.reuse, 0x2 ;  /* 0x00000006f7267211 */ /* 0x080fe400078610ff */
[----:B------:R-:W-:Y:S01]  /*29d70*/  LEA R238, P4, R47, R6, 0x2 ;  /* 0x000000062fee7211 */ /* 0x000fe200078810ff */
[----:B------:R1:W-:Y:S01]  /*29d80*/  STL.64 [R1+0xb48], R36 ;  /* 0x000b482401007387 */ /* 0x0003e20000100a00 */
[----:B------:R-:W-:Y:S01]  /*29d90*/  LEA.HI.X.SX32 R39, R247, R2, 0x2, P3 ;  /* 0x00000002f7277211 */ /* 0x000fe200018f16ff */
[----:B------:R-:W-:Y:S01]  /*29da0*/  IMAD.MOV.U32 R247, RZ, RZ, R44 ;  /* 0x000000fffff77224 */ /* 0x000fe200078e002c */
[-C--:B------:R-:W-:Y:S01]  /*29db0*/  LEA R242, P5, R17, R6.reuse, 0x2 ;  /* 0x0000000611f27211 */ /* 0x080fe200078a10ff */
[----:B------:R-:W-:Y:S01]  /*29dc0*/  IMAD.MOV.U32 R251, RZ, RZ, R42 ;  /* 0x000000fffffb7224 */ /* 0x000fe200078e002a */
[-C--:B---3--:R-:W-:Y:S02]  /*29dd0*/  LEA R40, P6, R249, R6.reuse, 0x2 ;  /* 0x00000006f9287211 */ /* 0x088fe400078c10ff */
[----:B------:R-:W-:-:S02]  /*29de0*/  LEA R44, P3, R239, R6, 0x2 ;  /* 0x00000006ef2c7211 */ /* 0x000fc400078610ff */
[----:B-1----:R-:W-:Y:S01]  /*29df0*/  LEA R36, P2, R245, R6, 0x2 ;  /* 0x00000006f5247211 */ /* 0x002fe200078410ff */
[----:B------:R-:W-:Y:S02]  /*29e00*/  IMAD.MOV.U32 R37, RZ, RZ, R245 ;  /* 0x000000ffff257224 */ /* 0x000fe400078e00f5 */
[----:B------:R-:W-:Y:S02]  /*29e10*/  IMAD.MOV.U32 R245, RZ, RZ, R45 ;  /* 0x000000fffff57224 */ /* 0x000fe400078e002d */
[----:B------:R-:W-:Y:S01]  /*29e20*/  IMAD.MOV.U32 R45, RZ, RZ, R239 ;  /* 0x000000ffff2d7224 */ /* 0x000fe200078e00ef */
[----:B------:R-:W-:Y:S01]  /*29e30*/  LEA.HI.X.SX32 R239, R47, R2, 0x2, P4 ;  /* 0x000000022fef7211 */ /* 0x000fe200020f16ff */
[----:B------:R1:W-:Y:S01]  /*29e40*/  STL.64 [R1+0xb50], R38 ;  /* 0x000b502601007387 */ /* 0x0003e20000100a00 */
[----:B------:R-:W-:Y:S02]  /*29e50*/  LEA R42, P0, R49, R6, 0x2 ;  /* 0x00000006312a7211 */ /* 0x000fe400078010ff */
[----:B------:R-:W-:-:S02]  /*29e60*/  LEA.HI.X.SX32 R243, R17, R2, 0x2, P5 ;  /* 0x0000000211f37211 */ /* 0x000fc400028f16ff */
[----:B------:R-:W-:Y:S02]  /*29e70*/  LEA.HI.X.SX32 R41, R249, R2, 0x2, P6 ;  /* 0x00000002f9297211 */ /* 0x000fe400030f16ff */
[----:B------:R-:W-:Y:S02]  /*29e80*/  MOV R24, R43 ;  /* 0x0000002b00187202 */ /* 0x000fe40000000f00 */
[----:B------:R-:W-:Y:S01]  /*29e90*/  LEA R240, P1, R250, R6, 0x2 ;  /* 0x00000006faf07211 */ /* 0x000fe200078210ff */
[----:B-1----:R-:W3:Y:S01]  /*29ea0*/  LDL.LU.64 R38, [R1+0x1948] ;  /* 0x0019480001267983 */ /* 0x002ee20000300a00 */
[----:B------:R-:W-:-:S03]  /*29eb0*/  LEA.HI.X.SX32 R43, R49, R2, 0x2, P0 ;  /* 0x00000002312b7211 */ /* 0x000fc600000f16ff */
[----:B------:R-:W3:Y:S01]  /*29ec0*/  LDL.LU R47, [R1+0x1944] ;  /* 0x00194400012f7983 */ /* 0x000ee20000300800 */
[----:B------:R-:W-:-:S03]  /*29ed0*/  LEA.HI.X.SX32 R241, R250, R2, 0x2, P1 ;  /* 0x00000002faf17211 */ /* 0x000fc600008f16ff */
[----:B------:R1:W-:Y:S01]  /*29ee0*/  STL.64 [R1+0xb58], R238 ;  /* 0x000b58ee01007387 */ /* 0x0003e20000100a00 */
[----:B------:R-:W-:-:S03]  /*29ef0*/  LEA.HI.X.SX32 R37, R37, R2, 0x2, P2 ;  /* 0x0000000225257211 */ /* 0x000fc600010f16ff */
[----:B------:R-:W3:Y:S01]  /*29f00*/  LDL.LU R17, [R1+0x1940] ;  /* 0x0019400001117983 */ /* 0x000ee20000300800 */
[----:B------:R-:W-:-:S03]  /*29f10*/  LEA.HI.X.SX32 R45, R45, R2, 0x2, P3 ;  /* 0x000000022d2d7211 */ /* 0x000fc600018f16ff */
[----:B------:R4:W-:Y:S01]  /*29f20*/  STL.64 [R1+0xb60], R242 ;  /* 0x000b60f201007387 */ /* 0x0009e20000100a00 */
[----:B-1----:R-:W-:-:S03]  /*29f30*/  LEA R238, P4, R7, R6, 0x2 ;  /* 0x0000000607ee7211 */ /* 0x002fc600078810ff */
[----:B------:R-:W-:Y:S01]  /*29f40*/  STL.64 [R1+0xb68], R40 ;  /* 0x000b682801007387 */ /* 0x000fe20000100a00 */
[----:B------:R-:W-:Y:S01]  /*29f50*/  IMAD.MOV.U32 R250, RZ, RZ, R4 ;  /* 0x000000fffffa7224 */ /* 0x000fe200078e0004 */
[----:B------:R-:W-:Y:S02]  /*29f60*/  LEA.HI.X.SX32 R239, R7, R2, 0x2, P4 ;  /* 0x0000000207ef7211 */ /* 0x000fe400020f16ff */
[----:B------:R1:W-:Y:S01]  /*29f70*/  STL.64 [R1+0xb70], R42 ;  /* 0x000b702a01007387 */ /* 0x0003e20000100a00 */
[----:B----4-:R-:W-:-:S04]  /*29f80*/  LEA R242, P5, R237, R6, 0x2 ;  /* 0x00000006edf27211 */ /* 0x010fc800078a10ff */
[----:B------:R-:W-:Y:S01]  /*29f90*/  LEA.HI.X.SX32 R243, R237, R2, 0x2, P5 ;  /* 0x00000002edf37211 */ /* 0x000fe200028f16ff */
[----:B-1----:R-:W4:Y:S04]  /*29fa0*/  LDL.LU.64 R42, [R1+0x1938] ;  /* 0x00193800012a7983 */ /* 0x002f280000300a00 */
[----:B------:R-:W4:Y:S04]  /*29fb0*/  LDL.LU R4, [R1+0xc1c] ;  /* 0x000c1c0001047983 */ /* 0x000f280000300800 */
[----:B------:R-:W-:Y:S04]  /*29fc0*/  STL.64 [R1+0xb78], R240 ;  /* 0x000b78f001007387 */ /* 0x000fe80000100a00 */
[----:B------:R-:W-:Y:S04]  /*29fd0*/  STL.64 [R1+0xb80], R36 ;  /* 0x000b802401007387 */ /* 0x000fe80000100a00 */
[----:B------:R-:W-:Y:S04]  /*29fe0*/  STL.64 [R1+0xb88], R44 ;  /* 0x000b882c01007387 */ /* 0x000fe80000100a00 */
[----:B------:R-:W-:Y:S04]  /*29ff0*/  STL.64 [R1+0xb90], R238 ;  /* 0x000b90ee01007387 */ /* 0x000fe80000100a00 */
[----:B------:R-:W-:Y:S01]  /*2a000*/  STL.64 [R1+0xb98], R242 ;  /* 0x000b98f201007387 */ /* 0x000fe20000100a00 */
[----:B--2---:R-:W-:-:S04]  /*2a010*/  LEA R40, P6, R29, R6, 0x2 ;  /* 0x000000061d287211 */ /* 0x004fc800078c10ff */
[----:B------:R-:W-:-:S05]  /*2a020*/  LEA.HI.X.SX32 R41, R29, R2, 0x2, P6 ;  /* 0x000000021d297211 */ /* 0x000fca00030f16ff */
[----:B------:R1:W-:Y:S04]  /*2a030*/  STL.64 [R1+0xba0], R40 ;  /* 0x000ba02801007387 */ /* 0x0003e80000100a00 */
[----:B-1----:R-:W2:Y:S01]  /*2a040*/  LDL.LU.64 R40, [R1+0x1930] ;  /* 0x0019300001287983 */ /* 0x002ea20000300a00 */
[----:B------:R-:W-:Y:S01]  /*2a050*/  IMAD.MOV.U32 R249, RZ, RZ, R48 ;  /* 0x000000fffff97224 */ /* 0x000fe200078e0030 */
[-C--:B------:R-:W-:Y:S02]  /*2a060*/  LEA R48, P0, R244, R6.reuse, 0x2 ;  /* 0x00000006f4307211 */ /* 0x080fe400078010ff */
[-C--:B------:R-:W-:Y:S02]  /*2a070*/  LEA R240, P1, R46, R6.reuse, 0x2 ;  /* 0x000000062ef07211 */ /* 0x080fe400078210ff */
[----:B------:R-:W-:-:S02]  /*2a080*/  LEA R36, P2, R246, R6, 0x2 ;  /* 0x00000006f6247211 */ /* 0x000fc400078410ff */
[-C--:B------:R-:W-:Y:S02]  /*2a090*/  LEA.HI.X.SX32 R49, R244, R2.reuse, 0x2, P0 ;  /* 0x00000002f4317211 */ /* 0x080fe400000f16ff */
[-C--:B------:R-:W-:Y:S02]  /*2a0a0*/  LEA.HI.X.SX32 R241, R46, R2.reuse, 0x2, P1 ;  /* 0x000000022ef17211 */ /* 0x080fe400008f16ff */
[----:B------:R-:W-:Y:S01]  /*2a0b0*/  LEA.HI.X.SX32 R37, R246, R2, 0x2, P2 ;  /* 0x00000002f6257211 */ /* 0x000fe200010f16ff */
[----:B------:R1:W-:Y:S01]  /*2a0c0*/  STL.64 [R1+0xba8], R48 ;  /* 0x000ba83001007387 */ /* 0x0003e20000100a00 */
[----:B------:R-:W-:Y:S02]  /*2a0d0*/  IMAD.MOV.U32 R7, RZ, RZ, R28 ;  /* 0x000000ffff077224 */ /* 0x000fe400078e001c */
[----:B------:R-:W-:Y:S01]  /*2a0e0*/  IMAD.MOV.U32 R237, RZ, RZ, R245 ;  /* 0x000000ffffed7224 */ /* 0x000fe200078e00f5 */
[----:B-1----:R-:W2:Y:S01]  /*2a0f0*/  LDL.LU.64 R48, [R1+0x1928] ;  /* 0x0019280001307983 */ /* 0x002ea20000300a00 */
[----:B---3--:R-:W-:-:S03]  /*2a100*/  LEA R44, P3, R17, R6, 0x2 ;  /* 0x00000006112c7211 */ /* 0x008fc600078610ff */
[----:B------:R-:W3:Y:S01]  /*2a110*/  LDL.LU R46, [R1+0x1920] ;  /* 0x00192000012e7983 */ /* 0x000ee20000300800 */
[----:B------:R-:W-:-:S03]  /*2a120*/  LEA.HI.X.SX32 R45, R17, R2, 0x2, P3 ;  /* 0x00000002112d7211 */ /* 0x000fc600018f16ff */
[----:B------:R-:W-:Y:S04]  /*2a130*/  STL.64 [R1+0xbb0], R240 ;  /* 0x000bb0f001007387 */ /* 0x000fe80000100a00 */
[----:B------:R-:W-:Y:S04]  /*2a140*/  STL.64 [R1+0xbb8], R36 ;  /* 0x000bb82401007387 */ /* 0x000fe80000100a00 */
[----:B------:R1:W-:Y:S01]  /*2a150*/  STL.64 [R1+0xbc0], R44 ;  /* 0x000bc02c01007387 */ /* 0x0003e20000100a00 */
[CC--:B----4-:R-:W-:Y:S02]  /*2a160*/  LEA R238, P4, R43.reuse, R6.reuse, 0x2 ;  /* 0x000000062bee7211 */ /* 0x0d0fe400078810ff */
[----:B------:R-:W-:Y:S01]  /*2a170*/  LEA R242, P5, R42, R6, 0x2 ;  /* 0x000000062af27211 */ /* 0x000fe200078a10ff */
[----:B-1----:R-:W4:Y:S01]  /*2a180*/  LDL.LU.64 R44, [R1+0x1918] ;  /* 0x00191800012c7983 */ /* 0x002f220000300a00 */
[----:B------:R-:W-:-:S02]  /*2a190*/  LEA.HI.X.SX32 R239, R43, R2, 0x2, P4 ;  /* 0x000000022bef7211 */ /* 0x000fc400020f16ff */
[----:B------:R-:W-:Y:S01]  /*2a1a0*/  LEA.HI.X.SX32 R243, R42, R2, 0x2, P5 ;  /* 0x000000022af37211 */ /* 0x000fe200028f16ff */
[----:B------:R-:W3:Y:S01]  /*2a1b0*/  LDL.LU R43, [R1+0x1914] ;  /* 0x00191400012b7983 */ /* 0x000ee20000300800 */
[CC--:B------:R-:W-:Y:S01]  /*2a1c0*/  LEA R240, P1, R39.reuse, R6.reuse, 0x2 ;  /* 0x0000000627f07211 */ /* 0x0c0fe200078210ff */
[----:B------:R-:W-:Y:S01]  /*2a1d0*/  IMAD.MOV.U32 R17, RZ, RZ, R249 ;  /* 0x000000ffff117224 */ /* 0x000fe200078e00f9 */
[----:B------:R-:W-:Y:S01]  /*2a1e0*/  LEA R36, P2, R38, R6, 0x2 ;  /* 0x0000000626247211 */ /* 0x000fe200078410ff */
[----:B------:R1:W-:Y:S01]  /*2a1f0*/  STL.64 [R1+0xbc8], R238 ;  /* 0x000bc8ee01007387 */ /* 0x0003e20000100a00 */
[----:B------:R-:W-:Y:S01]  /*2a200*/  IMAD.MOV.U32 R246, RZ, RZ, R16 ;  /* 0x000000fffff67224 */ /* 0x000fe200078e0010 */
[----:B------:R-:W-:Y:S02]  /*2a210*/  LEA.HI.X.SX32 R241, R39, R2, 0x2, P1 ;  /* 0x0000000227f17211 */ /* 0x000fe400008f16ff */
[----:B------:R-:W3:Y:S01]  /*2a220*/  LDL.LU R42, [R1+0x1910] ;  /* 0x00191000012a7983 */ /* 0x000ee20000300800 */
[----:B------:R-:W-:-:S03]  /*2a230*/  LEA R16, P3, R15, R6, 0x2 ;  /* 0x000000060f107211 */ /* 0x000fc600078610ff */
[----:B------:R1:W-:Y:S01]  /*2a240*/  STL.64 [R1+0xbd0], R242 ;  /* 0x000bd0f201007387 */ /* 0x0003e20000100a00 */
[----:B------:R-:W-:Y:S01]  /*2a250*/  LEA.HI.X.SX32 R37, R38, R2, 0x2, P2 ;  /* 0x0000000226257211 */ /* 0x000fe200010f16ff */
[----:B------:R-:W-:Y:S01]  /*2a260*/  IMAD.MOV.U32 R249, RZ, RZ, R251 ;  /* 0x000000fffff97224 */ /* 0x000fe200078e00fb */
[----:B-1----:R-:W-:Y:S01]  /*2a270*/  MOV R239, R250 ;  /* 0x000000fa00ef7202 */ /* 0x002fe20000000f00 */
[----:B------:R-:W-:Y:S02]  /*2a280*/  IMAD.MOV.U32 R250, RZ, RZ, R24 ;  /* 0x000000fffffa7224 */ /* 0x000fe400078e0018 */
[----:B------:R-:W-:Y:S02]  /*2a290*/  IMAD.MOV.U32 R251, RZ, RZ, R19 ;  /* 0x000000fffffb7224 */ /* 0x000fe400078e0013 */
[----:B------:R-:W-:Y:S01]  /*2a2a0*/  IMAD.MOV.U32 R24, RZ, RZ, R18 ;  /* 0x000000ffff187224 */ /* 0x000fe200078e0012 */
[----:B------:R-:W-:Y:S01]  /*2a2b0*/  LEA R18, P2, R17, R6, 0x2 ;  /* 0x0000000611127211 */ /* 0x000fe200078410ff */
[----:B------:R-:W-:Y:S01]  /*2a2c0*/  IMAD.MOV.U32 R19, RZ, RZ, R17 ;  /* 0x000000ffff137224 */ /* 0x000fe200078e0011 */
[----:B------:R-:W-:-:S02]  /*2a2d0*/  LEA.HI.X.SX32 R17, R15, R2, 0x2, P3 ;  /* 0x000000020f117211 */ /* 0x000fc400018f16ff */
[-C--:B------:R-:W-:Y:S02]  /*2a2e0*/  LEA R238, P4, R25, R6.reuse, 0x2 ;  /* 0x0000000619ee7211 */ /* 0x080fe400078810ff */
[----:B------:R-:W-:-:S04]  /*2a2f0*/  LEA R242, P5, R236, R6, 0x2 ;  /* 0x00000006ecf27211 */ /* 0x000fc800078a10ff */
[-C--:B------:R-:W-:Y:S02]  /*2a300*/  LEA.HI.X.SX32 R243, R236, R2.reuse, 0x2, P5 ;  /* 0x00000002ecf37211 */ /* 0x080fe400028f16ff */
[----:B------:R-:W-:Y:S01]  /*2a310*/  LEA.HI.X.SX32 R19, R19, R2, 0x2, P2 ;  /* 0x0000000213137211 */ /* 0x000fe200010f16ff */
[----:B------:R-:W-:Y:S01]  /*2a320*/  IMAD R20, R14, UR25, RZ ;  /* 0x000000190e147c24 */ /* 0x000fe2000f8e02ff */
[CC--:B--2---:R-:W-:Y:S02]  /*2a330*/  LEA R28, P6, R41.reuse, R6.reuse, 0x2 ;  /* 0x00000006291c7211 */ /* 0x0c4fe400078c10ff */
[C---:B------:R-:W-:Y:S02]  /*2a340*/  LEA R244, P0, R40.reuse, R6, 0x2 ;  /* 0x0000000628f47211 */ /* 0x040fe400078010ff */
[-C--:B------:R-:W-:Y:S02]  /*2a350*/  LEA.HI.X.SX32 R29, R41, R2.reuse, 0x2, P6 ;  /* 0x00000002291d7211 */ /* 0x080fe400030f16ff */
[----:B------:R-:W-:Y:S01]  /*2a360*/  LEA.HI.X.SX32 R245, R40, R2, 0x2, P0 ;  /* 0x0000000228f57211 */ /* 0x000fe200000f16ff */
[----:B------:R-:W2:Y:S04]  /*2a370*/  LDL.LU R41, [R1+0x190c] ;  /* 0x00190c0001297983 */ /* 0x000ea80000300800 */
[----:B------:R1:W-:Y:S04]  /*2a380*/  STL.64 [R1+0xbd8], R28 ;  /* 0x000bd81c01007387 */ /* 0x0003e80000100a00 */
[----:B------:R-:W2:Y:S04]  /*2a390*/  LDL.LU R40, [R1+0x1908] ;  /* 0x0019080001287983 */ /* 0x000ea80000300800 */
[----:B------:R1:W-:Y:S04]  /*2a3a0*/  STL.64 [R1+0xbe0], R244 ;  /* 0x000be0f401007387 */ /* 0x0003e80000100a00 */
[----:B------:R-:W2:Y:S04]  /*2a3b0*/  LDL.LU R39, [R1+0x1904] ;  /* 0x0019040001277983 */ /* 0x000ea80000300800 */
[----:B------:R1:W-:Y:S04]  /*2a3c0*/  STL.64 [R1+0xbe8], R240 ;  /* 0x000be8f001007387 */ /* 0x0003e80000100a00 */
[----:B------:R-:W2:Y:S04]  /*2a3d0*/  LDL.LU R38, [R1+0x1900] ;  /* 0x0019000001267983 */ /* 0x000ea80000300800 */
[----:B------:R1:W-:Y:S02]  /*2a3e0*/  STL.64 [R1+0xbf0], R36 ;  /* 0x000bf02401007387 */ /* 0x0003e40000100a00 */
[----:B-1----:R-:W-:-:S02]  /*2a3f0*/  LEA R28, P6, R0, R6, 0x2 ;  /* 0x00000006001c7211 */ /* 0x002fc400078c10ff */
[-C--:B------:R-:W-:Y:S02]  /*2a400*/  LEA R244, P0, R4, R6.reuse, 0x2 ;  /* 0x0000000604f47211 */ /* 0x080fe400078010ff */
[----:B------:R-:W-:Y:S01]  /*2a410*/  LEA R240, P1, R3, R6, 0x2 ;  /* 0x0000000603f07211 */ /* 0x000fe200078210ff */
[----:B------:R-:W2:Y:S04]  /*2a420*/  LDL.LU.64 R36, [R1+0x18f8] ;  /* 0x0018f80001247983 */ /* 0x000ea80000300a00 */
[----:B------:R-:W2:Y:S04]  /*2a430*/  LDL.LU R15, [R1+0x18f4] ;  /* 0x0018f400010f7983 */ /* 0x000ea80000300800 */
[----:B------:R1:W-:Y:S01]  /*2a440*/  STL.64 [R1+0xbf8], R16 ;  /* 0x000bf81001007387 */ /* 0x0003e20000100a00 */
[----:B------:R-:W-:-:S02]  /*2a450*/  LEA.HI.X.SX32 R29, R0, R2, 0x2, P6 ;  /* 0x00000002001d7211 */ /* 0x000fc400030f16ff */
[-C--:B------:R-:W-:Y:S02]  /*2a460*/  LEA.HI.X.SX32 R245, R4, R2.reuse, 0x2, P0 ;  /* 0x0000000204f57211 */ /* 0x080fe400000f16ff */
[----:B------:R-:W-:Y:S01]  /*2a470*/  LEA.HI.X.SX32 R241, R3, R2, 0x2, P1 ;  /* 0x0000000203f17211 */ /* 0x000fe200008f16ff */
[----:B------:R-:W-:Y:S01]  /*2a480*/  IMAD R94, R94, UR24, RZ ;  /* 0x000000185e5e7c24 */ /* 0x000fe2000f8e02ff */
[----:B------:R-:W2:Y:S01]  /*2a490*/  LDC R4, c[0x0][0x3a0] ;  /* 0x0000e800ff047b82 */ /* 0x000ea20000000800 */
[----:B-1----:R-:W-:Y:S01]  /*2a4a0*/  LEA R16, P3, R239, R6, 0x2 ;  /* 0x00000006ef107211 */ /* 0x002fe200078610ff */
[----:B------:R-:W-:Y:S01]  /*2a4b0*/  IMAD.MOV.U32 R17, RZ, RZ, R239 ;  /* 0x000000ffff117224 */ /* 0x000fe200078e00ef */
[-C--:B------:R-:W-:Y:S02]  /*2a4c0*/  LEA.HI.X.SX32 R239, R25, R2.reuse, 0x2, P4 ;  /* 0x0000000219ef7211 */ /* 0x080fe400020f16ff */
[----:B------:R-:W2:Y:S04]  /*2a4d0*/  LDL.LU R25, [R1+0x18f0] ;  /* 0x0018f00001197983 */ /* 0x000ea80000300800 */
[----:B------:R1:W-:Y:S04]  /*2a4e0*/  STL.64 [R1+0xc00], R238 ;  /* 0x000c00ee01007387 */ /* 0x0003e80000100a00 */
[----:B------:R-:W2:Y:S01]  /*2a4f0*/  LDL.LU R236, [R1+0x18ec] ;  /* 0x0018ec0001ec7983 */ /* 0x000ea20000300800 */
[----:B------:R-:W-:-:S03]  /*2a500*/  LEA.HI.X.SX32 R17, R17, R2, 0x2, P3 ;  /* 0x0000000211117211 */ /* 0x000fc600018f16ff */
[----:B------:R3:W-:Y:S01]  /*2a510*/  STL.64 [R1+0xc08], R242 ;  /* 0x000c08f201007387 */ /* 0x0007e20000100a00 */
[----:B-1----:R-:W-:-:S03]  /*2a520*/  LEA R238, P4, R7, R6, 0x2 ;  /* 0x0000000607ee7211 */ /* 0x002fc600078810ff */
[----:B------:R1:W5:Y:S04]  /*2a530*/  LDL.LU R0, [R1+0x18e8] ;  /* 0x0018e80001007983 */ /* 0x0003680000300800 */
[----:B------:R1:W-:Y:S01]  /*2a540*/  STL.64 [R1+0xc10], R28 ;  /* 0x000c101c01007387 */ /* 0x0003e20000100a00 */
[----:B---3--:R-:W-:-:S03]  /*2a550*/  LEA R242, P5, R237, R6, 0x2 ;  /* 0x00000006edf27211 */ /* 0x008fc600078a10ff */
[----:B------:R3:W-:Y:S01]  /*2a560*/  STL.64 [R1+0xc18], R244 ;  /* 0x000c18f401007387 */ /* 0x0007e20000100a00 */
[-C--:B------:R-:W-:Y:S02]  /*2a570*/  LEA.HI.X.SX32 R239, R7, R2.reuse, 0x2, P4 ;  /* 0x0000000207ef7211 */ /* 0x080fe400020f16ff */
[----:B------:R-:W-:Y:S01]  /*2a580*/  LEA.HI.X.SX32 R243, R237, R2, 0x2, P5 ;  /* 0x00000002edf37211 */ /* 0x000fe200028f16ff */
[----:B------:R4:W-:Y:S01]  /*2a590*/  STL.64 [R1+0xc20], R240 ;  /* 0x000c20f001007387 */ /* 0x0009e20000100a00 */
[----:B-1----:R-:W-:-:S03]  /*2a5a0*/  LEA R28, P6, R247, R6, 0x2 ;  /* 0x00000006f71c7211 */ /* 0x002fc600078c10ff */
[----:B------:R1:W-:Y:S01]  /*2a5b0*/  STL.64 [R1+0xc28], R18 ;  /* 0x000c281201007387 */ /* 0x0003e20000100a00 */
[----:B---3--:R-:W-:-:S03]  /*2a5c0*/  LEA R244, P0, R248, R6, 0x2 ;  /* 0x00000006f8f47211 */ /* 0x008fc600078010ff */
[----:B------:R3:W-:Y:S01]  /*2a5d0*/  STL.64 [R1+0xc30], R16 ;  /* 0x000c301001007387 */ /* 0x0007e20000100a00 */
[----:B------:R-:W-:Y:S02]  /*2a5e0*/  LEA.HI.X.SX32 R29, R247, R2, 0x2, P6 ;  /* 0x00000002f71d7211 */ /* 0x000fe400030f16ff */
[----:B----4-:R-:W-:Y:S02]  /*2a5f0*/  LEA R240, P1, R56, R6, 0x2 ;  /* 0x0000000638f07211 */ /* 0x010fe400078210ff */
[----:B------:R-:W-:Y:S02]  /*2a600*/  LEA.HI.X.SX32 R245, R248, R2, 0x2, P0 ;  /* 0x00000002f8f57211 */ /* 0x000fe400000f16ff */
[----:B-1----:R-:W-:Y:S01]  /*2a610*/  LEA R18, P2, R58, R6, 0x2 ;  /* 0x000000063a127211 */ /* 0x002fe200078410ff */
[----:B------:R1:W-:Y:S01]  /*2a620*/  STL.64 [R1+0xc38], R238 ;  /* 0x000c38ee01007387 */ /* 0x0003e20000100a00 */
[----:B------:R-:W-:Y:S02]  /*2a630*/  LEA.HI.X.SX32 R241, R56, R2, 0x2, P1 ;  /* 0x0000000238f17211 */ /* 0x000fe400008f16ff */
[----:B---3--:R-:W-:Y:S01]  /*2a640*/  LEA R16, P3, R60, R6, 0x2 ;  /* 0x000000063c107211 */ /* 0x008fe200078610ff */
[----:B------:R3:W-:Y:S01]  /*2a650*/  STL.64 [R1+0xc40], R242 ;  /* 0x000c40f201007387 */ /* 0x0007e20000100a00 */
[-C--:B------:R-:W-:Y:S01]  /*2a660*/  LEA.HI.X.SX32 R19, R58, R2.reuse, 0x2, P2 ;  /* 0x000000023a137211 */ /* 0x080fe200010f16ff */
[----:B------:R-:W-:Y:S01]  /*2a670*/  IMAD.MOV.U32 R247, RZ, RZ, R249 ;  /* 0x000000fffff77224 */ /* 0x000fe200078e00f9 */
[----:B------:R-:W-:Y:S01]  /*2a680*/  LEA.HI.X.SX32 R17, R60, R2, 0x2, P3 ;  /* 0x000000023c117211 */ /* 0x000fe200018f16ff */
[----:B------:R4:W-:Y:S01]  /*2a690*/  STL.64 [R1+0xc48], R28 ;  /* 0x000c481c01007387 */ /* 0x0009e20000100a00 */
[----:B------:R-:W-:Y:S01]  /*2a6a0*/  IMAD.MOV.U32 R249, RZ, RZ, R24 ;  /* 0x000000fffff97224 */ /* 0x000fe200078e0018 */
[----:B-1----:R-:W-:-:S02]  /*2a6b0*/  LEA R238, P4, R62, R6, 0x2 ;  /* 0x000000063eee7211 */ /* 0x002fc400078810ff */
[----:B------:R1:W-:Y:S01]  /*2a6c0*/  STL.64 [R1+0xc50], R244 ;  /* 0x000c50f401007387 */ /* 0x0003e20000100a00 */
[----:B------:R-:W-:Y:S01]  /*2a6d0*/  IMAD.MOV.U32 R24, RZ, RZ, R34 ;  /* 0x000000ffff187224 */ /* 0x000fe200078e0022 */
[-C--:B---3--:R-:W-:Y:S02]  /*2a6e0*/  LEA R242, P5, R63, R6.reuse, 0x2 ;  /* 0x000000063ff27211 */ /* 0x088fe400078a10ff */
[----:B------:R-:W-:Y:S01]  /*2a6f0*/  STL.64 [R1+0xc58], R240 ;  /* 0x000c58f001007387 */ /* 0x000fe20000100a00 */
[-C--:B------:R-:W-:Y:S02]  /*2a700*/  LEA R34, P1, R66, R6.reuse, 0x2 ;  /* 0x0000000642227211 */ /* 0x080fe400078210ff */
[----:B----4-:R-:W-:Y:S01]  /*2a710*/  LEA R28, P6, R64, R6, 0x2 ;  /* 0x00000006401c7211 */ /* 0x010fe200078c10ff */
[----:B------:R3:W-:Y:S01]  /*2a720*/  STL.64 [R1+0xc60], R18 ;  /* 0x000c601201007387 */ /* 0x0007e20000100a00 */
[----:B------:R-:W-:Y:S02]  /*2a730*/  LEA.HI.X.SX32 R239, R62, R2, 0x2, P4 ;  /* 0x000000023eef7211 */ /* 0x000fe400020f16ff */
[----:B-1----:R-:W-:Y:S01]  /*2a740*/  LEA R244, P0, R65, R6, 0x2 ;  /* 0x0000000641f47211 */ /* 0x002fe200078010ff */
[----:B------:R-:W-:Y:S01]  /*2a750*/  IMAD.MOV.U32 R248, RZ, RZ, R251 ;  /* 0x000000fffff87224 */ /* 0x000fe200078e00fb */
[-C--:B------:R-:W-:Y:S01]  /*2a760*/  LEA.HI.X.SX32 R243, R63, R2.reuse, 0x2, P5 ;  /* 0x000000023ff37211 */ /* 0x080fe200028f16ff */
[----:B------:R-:W-:Y:S01]  /*2a770*/  IMAD.MOV.U32 R251, RZ, RZ, R35 ;  /* 0x000000fffffb7224 */ /* 0x000fe200078e0023 */
[-C--:B------:R-:W-:Y:S01]  /*2a780*/  LEA.HI.X.SX32 R29, R64, R2.reuse, 0x2, P6 ;  /* 0x00000002401d7211 */ /* 0x080fe200030f16ff */
[----:B------:R1:W-:Y:S01]  /*2a790*/  STL.64 [R1+0xc68], R16 ;  /* 0x000c681001007387 */ /* 0x0003e20000100a00 */
[----:B------:R-:W-:-:S02]  /*2a7a0*/  LEA.HI.X.SX32 R245, R65, R2, 0x2, P0 ;  /* 0x0000000241f57211 */ /* 0x000fc400000f16ff */
[C---:B---3--:R-:W-:Y:S01]  /*2a7b0*/  LEA R18, P2, R67.reuse, R6, 0x2 ;  /* 0x0000000643127211 */ /* 0x048fe200078410ff */
[----:B------:R3:W-:Y:S01]  /*2a7c0*/  STL.64 [R1+0xc70], R238 ;  /* 0x000c70ee01007387 */ /* 0x0007e20000100a00 */
[-C--:B------:R-:W-:Y:S02]  /*2a7d0*/  LEA.HI.X.SX32 R35, R66, R2.reuse, 0x2, P1 ;  /* 0x0000000242237211 */ /* 0x080fe400008f16ff */
[----:B------:R-:W-:Y:S01]  /*2a7e0*/  LEA.HI.X.SX32 R19, R67, R2, 0x2, P2 ;  /* 0x0000000243137211 */ /* 0x000fe200010f16ff */
[----:B------:R4:W-:Y:S01]  /*2a7f0*/  STL.64 [R1+0xc78], R242 ;  /* 0x000c78f201007387 */ /* 0x0009e20000100a00 */
[----:B-1----:R-:W-:-:S03]  /*2a800*/  LEA R16, P3, R68, R6, 0x2 ;  /* 0x0000000644107211 */ /* 0x002fc600078610ff */
[----:B------:R1:W-:Y:S01]  /*2a810*/  STL.64 [R1+0xc80], R28 ;  /* 0x000c801c01007387 */ /* 0x0003e20000100a00 */
[----:B---3--:R-:W-:Y:S01]  /*2a820*/  IMAD.MOV.U32 R239, RZ, RZ, R32 ;  /* 0x000000ffffef7224 */ /* 0x008fe200078e0020 */
[----:B------:R-:W-:Y:S02]  /*2a830*/  LEA R32, P4, R69, R6, 0x2 ;  /* 0x0000000645207211 */ /* 0x000fe400078810ff */
[----:B------:R3:W-:Y:S01]  /*2a840*/  STL.64 [R1+0xc88], R244 ;  /* 0x000c88f401007387 */ /* 0x0007e20000100a00 */
[----:B------:R-:W-:Y:S01]  /*2a850*/  LEA.HI.X.SX32 R17, R68, R2, 0x2, P3 ;  /* 0x0000000244117211 */ /* 0x000fe200018f16ff */
[----:B----4-:R-:W-:Y:S01]  /*2a860*/  IMAD.MOV.U32 R242, RZ, RZ, R30 ;  /* 0x000000fffff27224 */ /* 0x010fe200078e001e */
[-C--:B------:R-:W-:Y:S01]  /*2a870*/  LEA R30, P5, R70, R6.reuse, 0x2 ;  /* 0x00000006461e7211 */ /* 0x080fe200078a10ff */
[----:B------:R4:W-:Y:S01]  /*2a880*/  STL.64 [R1+0xc90], R34 ;  /* 0x000c902201007387 */ /* 0x0009e20000100a00 */
[----:B------:R-:W-:Y:S02]  /*2a890*/  MOV R240, R33 ;  /* 0x0000002100f07202 */ /* 0x000fe40000000f00 */
[-C--:B------:R-:W-:Y:S01]  /*2a8a0*/  LEA R64, P2, R74, R6.reuse, 0x2 ;  /* 0x000000064a407211 */ /* 0x080fe200078410ff */
[----:B------:R-:W-:Y:S01]  /*2a8b0*/  IMAD.MOV.U32 R241, RZ, RZ, R31 ;  /* 0x000000fffff17224 */ /* 0x000fe200078e001f */
[----:B-1----:R-:W-:-:S02]  /*2a8c0*/  LEA R28, P6, R71, R6, 0x2 ;  /* 0x00000006471c7211 */ /* 0x002fc400078c10ff */
[----:B------:R-:W-:Y:S01]  /*2a8d0*/  LEA.HI.X.SX32 R33, R69, R2, 0x2, P4 ;  /* 0x0000000245217211 */ /* 0x000fe200020f16ff */
[----:B---3--:R-:W-:Y:S01]  /*2a8e0*/  IMAD.MOV.U32 R245, RZ, RZ, R26 ;  /* 0x000000fffff57224 */ /* 0x008fe200078e001a */
[----:B------:R-:W-:Y:S01]  /*2a8f0*/  LEA R26, P0, R72, R6, 0x2 ;  /* 0x00000006481a7211 */ /* 0x000fe200078010ff */
[----:B----4-:R-:W3:Y:S01]  /*2a900*/  LDL.LU.64 R34, [R1+0x18e0] ;  /* 0x0018e00001227983 */ /* 0x010ee20000300a00 */
[----:B------:R-:W-:-:S03]  /*2a910*/  LEA.HI.X.SX32 R31, R70, R2, 0x2, P5 ;  /* 0x00000002461f7211 */ /* 0x000fc600028f16ff */
[----:B------:R1:W-:Y:S01]  /*2a920*/  STL.64 [R1+0xc98], R18 ;  /* 0x000c981201007387 */ /* 0x0003e20000100a00 */
[----:B------:R-:W-:Y:S01]  /*2a930*/  IMAD.MOV.U32 R56, RZ, RZ, R22 ;  /* 0x000000ffff387224 */ /* 0x000fe200078e0016 */
[----:B------:R-:W-:Y:S01]  /*2a940*/  LEA.HI.X.SX32 R29, R71, R2, 0x2, P6 ;  /* 0x00000002471d7211 */ /* 0x000fe200030f16ff */
[----:B------:R-:W-:Y:S01]  /*2a950*/  IMAD.MOV.U32 R244, RZ, RZ, R27 ;  /* 0x000000fffff47224 */ /* 0x000fe200078e001b */
[----:B------:R-:W-:Y:S01]  /*2a960*/  LEA R22, P1, R73, R6, 0x2 ;  /* 0x0000000649167211 */ /* 0x000fe200078210ff */
[----:B------:R-:W-:Y:S01]  /*2a970*/  IMAD.MOV.U32 R7, RZ, RZ, R251 ;  /* 0x000000ffff077224 */ /* 0x000fe200078e00fb */
[----:B------:R-:W-:Y:S01]  /*2a980*/  LEA.HI.X.SX32 R27, R72, R2, 0x2, P0 ;  /* 0x00000002481b7211 */ /* 0x000fe200000f16ff */
[----:B-1----:R-:W4:Y:S04]  /*2a990*/  LDL.LU.64 R18, [R1+0x18d8] ;  /* 0x0018d80001127983 */ /* 0x002f280000300a00 */
[----:B------:R1:W-:Y:S01]  /*2a9a0*/  STL.64 [R1+0xca0], R16 ;  /* 0x000ca01001007387 */ /* 0x0003e20000100a00 */
[----:B------:R-:W-:Y:S01]  /*2a9b0*/  IMAD.MOV.U32 R243, RZ, RZ, R246 ;  /* 0x000000fffff37224 */ /* 0x000fe200078e00f6 */
[----:B------:R-:W-:Y:S01]  /*2a9c0*/  LEA R62, P6, R78, R6, 0x2 ;  /* 0x000000064e3e7211 */ /* 0x000fe200078c10ff */
[----:B------:R-:W-:Y:S01]  /*2a9d0*/  IMAD.MOV.U32 R251, RZ, RZ, R24 ;  /* 0x000000fffffb7224 */ /* 0x000fe200078e0018 */
[----:B------:R-:W-:Y:S01]  /*2a9e0*/  MOV R24, R20 ;  /* 0x0000001400187202 */ /* 0x000fe20000000f00 */
[----:B------:R-:W-:Y:S01]  /*2a9f0*/  IMAD.MOV.U32 R246, RZ, RZ, R23 ;  /* 0x000000fffff67224 */ /* 0x000fe200078e0017 */
[----:B------:R-:W-:Y:S01]  /*2aa00*/  LEA R20, P3, R75, R6, 0x2 ;  /* 0x000000064b147211 */ /* 0x000fe200078610ff */
[----:B-1----:R-:W2:Y:S04]  /*2aa10*/  LDL.LU.64 R16, [R1+0x18d0] ;  /* 0x0018d00001107983 */ /* 0x002ea80000300a00 */
[----:B------:R-:W-:Y:S04]  /*2aa20*/  STL [R1+0xcd0], R64 ;  /* 0x000cd04001007387 */ /* 0x000fe80000100800 */
[----:B------:R1:W-:Y:S01]  /*2aa30*/  STL.64 [R1+0xca8], R32 ;  /* 0x000ca82001007387 */ /* 0x0003e20000100a00 */
[----:B------:R-:W-:Y:S01]  /*2aa40*/  IMAD.MOV.U32 R238, RZ, RZ, R239 ;  /* 0x000000ffffee7224 */ /* 0x000fe200078e00ef */
[----:B------:R-:W-:Y:S01]  /*2aa50*/  LEA.HI.X.SX32 R23, R73, R2, 0x2, P1 ;  /* 0x0000000249177211 */ /* 0x000fe200008f16ff */
[----:B------:R-:W-:Y:S01]  /*2aa60*/  IMAD.MOV.U32 R239, RZ, RZ, R240 ;  /* 0x000000ffffef7224 */ /* 0x000fe200078e00f0 */
[----:B------:R-:W-:Y:S01]  /*2aa70*/  LEA R66, P0, R79, R6, 0x2 ;  /* 0x000000064f427211 */ /* 0x000fe200078010ff */
[----:B------:R-:W-:Y:S01]  /*2aa80*/  IMAD.MOV.U32 R69, RZ, RZ, R65 ;  /* 0x000000ffff457224 */ /* 0x000fe200078e0041 */
[-C--:B------:R-:W-:Y:S01]  /*2aa90*/  LEA.HI.X.SX32 R69, R74, R2.reuse, 0x2, P2 ;  /* 0x000000024a457211 */ /* 0x080fe200010f16ff */
[----:B------:R-:W-:Y:S01]  /*2aaa0*/  IMAD.MOV.U32 R240, RZ, RZ, R241 ;  /* 0x000000fffff07224 */ /* 0x000fe200078e00f1 */
[----:B-1----:R-:W2:Y:S04]  /*2aab0*/  LDL.LU.64 R32, [R1+0x18c8] ;  /* 0x0018c80001207983 */ /* 0x002ea80000300a00 */
[----:B------:R1:W-:Y:S01]  /*2aac0*/  STL.64 [R1+0xcb0], R30 ;  /* 0x000cb01e01007387 */ /* 0x0003e20000100a00 */
[----:B------:R-:W-:Y:S01]  /*2aad0*/  IMAD.MOV.U32 R237, RZ, RZ, R21 ;  /* 0x000000ffffed7224 */ /* 0x000fe200078e0015 */
[----:B------:R-:W-:Y:S01]  /*2aae0*/  LEA.HI.X.SX32 R21, R75, R2, 0x2, P3 ;  /* 0x000000024b157211 */ /* 0x000fe200018f16ff */
[----:B------:R-:W-:Y:S01]  /*2aaf0*/  IMAD.MOV.U32 R68, RZ, RZ, R64 ;  /* 0x000000ffff447224 */ /* 0x000fe200078e0040 */
[----:B------:R-:W-:Y:S01]  /*2ab00*/  LEA R64, P4, R76, R6, 0x2 ;  /* 0x000000064c407211 */ /* 0x000fe200078810ff */
[----:B------:R-:W-:-:S02]  /*2ab10*/  IMAD.MOV.U32 R241, RZ, RZ, R242 ;  /* 0x000000fffff17224 */ /* 0x000fc400078e00f2 */
[----:B------:R-:W-:Y:S01]  /*2ab20*/  IMAD.MOV.U32 R242, RZ, RZ, R234 ;  /* 0x000000fffff27224 */ /* 0x000fe200078e00ea */
[----:B-1----:R-:W2:Y:S04]  /*2ab30*/  LDL.LU.64 R30, [R1+0x18c0] ;  /* 0x0018c000011e7983 */ /* 0x002ea80000300a00 */
[----:B------:R1:W-:Y:S01]  /*2ab40*/  STL.64 [R1+0xcb8], R28 ;  /* 0x000cb81c01007387 */ /* 0x0003e20000100a00 */
[C---:B------:R-:W-:Y:S01]  /*2ab50*/  LEA R234, P5, R77.reuse, R6, 0x2 ;  /* 0x000000064dea7211 */ /* 0x040fe200078a10ff */
[----:B------:R-:W-:Y:S01]  /*2ab60*/  IMAD.MOV.U32 R58, RZ, RZ, R243 ;  /* 0x000000ffff3a7224 */ /* 0x000fe200078e00f3 */
[-C--:B------:R-:W-:Y:S01]  /*2ab70*/  LEA.HI.X.SX32 R65, R76, R2.reuse, 0x2, P4 ;  /* 0x000000024c417211 */ /* 0x080fe200020f16ff */
[----:B------:R-:W-:Y:S01]  /*2ab80*/  IMAD.MOV.U32 R243, RZ, RZ, R235 ;  /* 0x000000fffff37224 */ /* 0x000fe200078e00eb */
[----:B-1----:R-:W2:Y:S04]  /*2ab90*/  LDL.LU.64 R28, [R1+0x18b8] ;  /* 0x0018b800011c7983 */ /* 0x002ea80000300a00 */
[----:B------:R1:W-:Y:S01]  /*2aba0*/  STL.64 [R1+0xcc0], R26 ;  /* 0x000cc01a01007387 */ /* 0x0003e20000100a00 */
[----:B------:R-:W-:-:S03]  /*2abb0*/  LEA.HI.X.SX32 R235, R77, R2, 0x2, P5 ;  /* 0x000000024deb7211 */ /* 0x000fc600028f16ff */
[----:B-1----:R-:W2:Y:S04]  /*2abc0*/  LDL.LU.64 R26, [R1+0x18b0] ;  /* 0x0018b000011a7983 */ /* 0x002ea80000300a00 */
[----:B------:R-:W-:Y:S04]  /*2abd0*/  STL [R1+0xcf0], R62 ;  /* 0x000cf03e01007387 */ /* 0x000fe80000100800 */
[----:B------:R1:W-:Y:S04]  /*2abe0*/  STL.64 [R1+0xcc8], R22 ;  /* 0x000cc81601007387 */ /* 0x0003e80000100a00 */
[----:B-1----:R-:W2:Y:S04]  /*2abf0*/  LDL.LU.64 R22, [R1+0x18a8] ;  /* 0x0018a80001167983 */ /* 0x002ea80000300a00 */
[----:B------:R-:W-:Y:S04]  /*2ac00*/  STL [R1+0xcf8], R66 ;  /* 0x000cf84201007387 */ /* 0x000fe80000100800 */
[----:B------:R-:W-:Y:S04]  /*2ac10*/  STL [R1+0xcd4], R69 ;  /* 0x000cd44501007387 */ /* 0x000fe80000100800 */
[----:B------:R1:W-:Y:S04]  /*2ac20*/  STL.64 [R1+0xcd8], R20 ;  /* 0x000cd81401007387 */ /* 0x0003e80000100a00 */
[----:B-1----:R-:W3:Y:S04]  /*2ac30*/  LDL.LU.64 R20, [R1+0x18a0] ;  /* 0x0018a00001147983 */ /* 0x002ee80000300a00 */
[----:B------:R-:W-:Y:S04]  /*2ac40*/  STL.64 [R1+0xce0], R64 ;  /* 0x000ce04001007387 */ /* 0x000fe80000100a00 */
[----:B------:R1:W-:Y:S04]  /*2ac50*/  STL.64 [R1+0xce8], R234 ;  /* 0x000ce8ea01007387 */ /* 0x0003e80000100a00 */
[----:B-1----:R-:W4:Y:S01]  /*2ac60*/  LDL.LU.64 R234, [R1+0x1898] ;  /* 0x0018980001ea7983 */ /* 0x002f220000300a00 */
[-C--:B------:R-:W-:Y:S01]  /*2ac70*/  LEA R72, P1, R80, R6.reuse, 0x2 ;  /* 0x0000000650487211 */ /* 0x080fe200078210ff */
[----:B------:R-:W-:Y:S01]  /*2ac80*/  IMAD.MOV.U32 R74, RZ, RZ, R66 ;  /* 0x000000ffff4a7224 */ /* 0x000fe200078e0042 */
[-C--:B------:R-:W-:Y:S01]  /*2ac90*/  LEA R68, P2, R81, R6.reuse, 0x2 ;  /* 0x0000000651447211 */ /* 0x080fe200078410ff */
[----:B------:R-:W-:Y:S01]  /*2aca0*/  IMAD.MOV.U32 R77, RZ, RZ, R63 ;  /* 0x000000ffff4d7224 */ /* 0x000fe200078e003f */
[----:B------:R-:W-:Y:S01]  /*2acb0*/  LEA R66, P3, R82, R6, 0x2 ;  /* 0x0000000652427211 */ /* 0x000fe200078610ff */
[----:B------:R-:W-:Y:S01]  /*2acc0*/  IMAD.MOV.U32 R75, RZ, RZ, R67 ;  /* 0x000000ffff4b7224 */ /* 0x000fe200078e0043 */
[----:B------:R-:W-:-:S02]  /*2acd0*/  LEA.HI.X.SX32 R77, R78, R2, 0x2, P6 ;  /* 0x000000024e4d7211 */ /* 0x000fc400030f16ff */
[----:B------:R-:W-:Y:S02]  /*2ace0*/  LEA R64, P4, R83, R6, 0x2 ;  /* 0x0000000653407211 */ /* 0x000fe400078810ff */
[-C--:B------:R-:W-:Y:S02]  /*2acf0*/  LEA.HI.X.SX32 R75, R79, R2.reuse, 0x2, P0 ;  /* 0x000000024f4b7211 */ /* 0x080fe400000f16ff */
[-C--:B------:R-:W-:Y:S02]  /*2ad00*/  LEA.HI.X.SX32 R73, R80, R2.reuse, 0x2, P1 ;  /* 0x0000000250497211 */ /* 0x080fe400008f16ff */
[----:B------:R-:W-:Y:S01]  /*2ad10*/  LEA.HI.X.SX32 R69, R81, R2, 0x2, P2 ;  /* 0x0000000251457211 */ /* 0x000fe200010f16ff */
[----:B------:R1:W-:Y:S01]  /*2ad20*/  STL [R1+0xcf4], R77 ;  /* 0x000cf44d01007387 */ /* 0x0003e20000100800 */
[----:B------:R-:W-:Y:S02]  /*2ad30*/  MOV R76, R62 ;  /* 0x0000003e004c7202 */ /* 0x000fe40000000f00 */
[----:B------:R-:W-:Y:S01]  /*2ad40*/  LEA.HI.X.SX32 R67, R82, R2, 0x2, P3 ;  /* 0x0000000252437211 */ /* 0x000fe200018f16ff */
[----:B------:R1:W-:Y:S01]  /*2ad50*/  STL [R1+0xcfc], R75 ;  /* 0x000cfc4b01007387 */ /* 0x0003e20000100800 */
[----:B------:R-:W-:-:S02]  /*2ad60*/  LEA R62, P5, R84, R6, 0x2 ;  /* 0x00000006543e7211 */ /* 0x000fc400078a10ff */
[----:B------:R-:W-:Y:S01]  /*2ad70*/  LEA.HI.X.SX32 R65, R83, R2, 0x2, P4 ;  /* 0x0000000253417211 */ /* 0x000fe200020f16ff */
[----:B------:R1:W-:Y:S01]  /*2ad80*/  STL.64 [R1+0xd00], R72 ;  /* 0x000d004801007387 */ /* 0x0003e20000100a00 */
[CC--:B------:R-:W-:Y:S02]  /*2ad90*/  LEA R76, P6, R85.reuse, R6.reuse, 0x2 ;  /* 0x00000006554c7211 */ /* 0x0c0fe400078c10ff */
[----:B------:R-:W-:Y:S01]  /*2ada0*/  LEA R74, P0, R86, R6, 0x2 ;  /* 0x00000006564a7211 */ /* 0x000fe200078010ff */
[----:B------:R1:W-:Y:S01]  /*2adb0*/  STL.64 [R1+0xd08], R68 ;  /* 0x000d084401007387 */ /* 0x0003e20000100a00 */
[-C--:B------:R-:W-:Y:S02]  /*2adc0*/  LEA.HI.X.SX32 R63, R84, R2.reuse, 0x2, P5 ;  /* 0x00000002543f7211 */ /* 0x080fe400028f16ff */
[-C--:B-1----:R-:W-:Y:S01]  /*2add0*/  LEA.HI.X.SX32 R77, R85, R2.reuse, 0x2, P6 ;  /* 0x00000002554d7211 */ /* 0x082fe200030f16ff */
[----:B------:R1:W-:Y:S01]  /*2ade0*/  STL.64 [R1+0xd10], R66 ;  /* 0x000d104201007387 */ /* 0x0003e20000100a00 */
[----:B------:R-:W-:-:S02]  /*2adf0*/  LEA.HI.X.SX32 R75, R86, R2, 0x2, P0 ;  /* 0x00000002564b7211 */ /* 0x000fc400000f16ff */
[CC--:B------:R-:W-:Y:S01]  /*2ae00*/  LEA R72, P1, R87.reuse, R6.reuse, 0x2 ;  /* 0x0000000657487211 */ /* 0x0c0fe200078210ff */
[----:B------:R1:W-:Y:S01]  /*2ae10*/  STL.64 [R1+0xd18], R64 ;  /* 0x000d184001007387 */ /* 0x0003e20000100a00 */
[C---:B------:R-:W-:Y:S02]  /*2ae20*/  LEA R68, P2, R88.reuse, R6, 0x2 ;  /* 0x0000000658447211 */ /* 0x040fe400078410ff */
[----:B------:R-:W-:Y:S02]  /*2ae30*/  LEA.HI.X.SX32 R73, R87, R2, 0x2, P1 ;  /* 0x0000000257497211 */ /* 0x000fe400008f16ff */
[C---:B-1----:R-:W-:Y:S01]  /*2ae40*/  LEA R66, P3, R89.reuse, R6, 0x2 ;  /* 0x0000000659427211 */ /* 0x042fe200078610ff */
[----:B------:R1:W-:Y:S01]  /*2ae50*/  STL.64 [R1+0xd20], R62 ;  /* 0x000d203e01007387 */ /* 0x0003e20000100a00 */
[----:B------:R-:W-:Y:S02]  /*2ae60*/  LEA.HI.X.SX32 R69, R88, R2, 0x2, P2 ;  /* 0x0000000258457211 */ /* 0x000fe400010f16ff */
[----:B------:R-:W-:Y:S01]  /*2ae70*/  LEA R64, P4, R90, R6, 0x2 ;  /* 0x000000065a407211 */ /* 0x000fe200078810ff */
[----:B------:R1:W-:Y:S01]  /*2ae80*/  STL.64 [R1+0xd28], R76 ;  /* 0x000d284c01007387 */ /* 0x0003e20000100a00 */
[----:B------:R-:W-:-:S02]  /*2ae90*/  LEA.HI.X.SX32 R67, R89, R2, 0x2, P3 ;  /* 0x0000000259437211 */ /* 0x000fc400018f16ff */
[----:B------:R-:W-:Y:S01]  /*2aea0*/  LEA.HI.X.SX32 R65, R90, R2, 0x2, P4 ;  /* 0x000000025a417211 */ /* 0x000fe200020f16ff */
[----:B------:R1:W-:Y:S02]  /*2aeb0*/  STL.64 [R1+0xd30], R74 ;  /* 0x000d304a01007387 */ /* 0x0003e40000100a00 */
[-C--:B-1----:R-:W-:Y:S02]  /*2aec0*/  LEA R62, P5, R91, R6.reuse, 0x2 ;  /* 0x000000065b3e7211 */ /* 0x082fe400078a10ff */
[----:B------:R1:W-:Y:S01]  /*2aed0*/  STL.64 [R1+0xd38], R72 ;  /* 0x000d384801007387 */ /* 0x0003e20000100a00 */
[----:B------:R-:W-:-:S03]  /*2aee0*/  LEA R76, P6, R93, R6, 0x2 ;  /* 0x000000065d4c7211 */ /* 0x000fc600078c10ff */
[----:B------:R1:W-:Y:S01]  /*2aef0*/  STL.64 [R1+0xd40], R68 ;  /* 0x000d404401007387 */ /* 0x0003e20000100a00 */
[----:B------:R-:W-:Y:S02]  /*2af00*/  LEA.HI.X.SX32 R63, R91, R2, 0x2, P5 ;  /* 0x000000025b3f7211 */ /* 0x000fe400028f16ff */
[C---:B------:R-:W-:Y:S01]  /*2af10*/  LEA R74, P0, R98.reuse, R6, 0x2 ;  /* 0x00000006624a7211 */ /* 0x040fe200078010ff */
[----:B------:R1:W-:Y:S01]  /*2af20*/  STL.64 [R1+0xd48], R66 ;  /* 0x000d484201007387 */ /* 0x0003e20000100a00 */
[----:B------:R-:W-:Y:S02]  /*2af30*/  LEA.HI.X.SX32 R77, R93, R2, 0x2, P6 ;  /* 0x000000025d4d7211 */ /* 0x000fe400030f16ff */
[----:B-1----:R-:W-:Y:S01]  /*2af40*/  LEA R72, P1, R99, R6, 0x2 ;  /* 0x0000000663487211 */ /* 0x002fe200078210ff */
[----:B------:R1:W-:Y:S01]  /*2af50*/  STL.64 [R1+0xd50], R64 ;  /* 0x000d504001007387 */ /* 0x0003e20000100a00 */
[----:B------:R-:W-:Y:S02]  /*2af60*/  LEA.HI.X.SX32 R75, R98, R2, 0x2, P0 ;  /* 0x00000002624b7211 */ /* 0x000fe400000f16ff */
[----:B------:R-:W-:-:S02]  /*2af70*/  LEA R68, P2, R100, R6, 0x2 ;  /* 0x0000000664447211 */ /* 0x000fc400078410ff */
[----:B------:R-:W-:Y:S02]  /*2af80*/  LEA.HI.X.SX32 R73, R99, R2, 0x2, P1 ;  /* 0x0000000263497211 */ /* 0x000fe400008f16ff */
[C---:B------:R-:W-:Y:S01]  /*2af90*/  LEA R66, P3, R101.reuse, R6, 0x2 ;  /* 0x0000000665427211 */ /* 0x040fe200078610ff */
[----:B------:R1:W-:Y:S01]  /*2afa0*/  STL.64 [R1+0xd58], R62 ;  /* 0x000d583e01007387 */ /* 0x0003e20000100a00 */
[----:B------:R-:W-:Y:S02]  /*2afb0*/  LEA.HI.X.SX32 R69, R100, R2, 0x2, P2 ;  /* 0x0000000264457211 */ /* 0x000fe400010f16ff */
[C---:B-1----:R-:W-:Y:S01]  /*2afc0*/  LEA R64, P4, R102.reuse, R6, 0x2 ;  /* 0x0000000666407211 */ /* 0x042fe200078810ff */
[----:B------:R1:W-:Y:S01]  /*2afd0*/  STL.64 [R1+0xd60], R76 ;  /* 0x000d604c01007387 */ /* 0x0003e20000100a00 */
[-C--:B------:R-:W-:Y:S02]  /*2afe0*/  LEA.HI.X.SX32 R67, R101, R2.reuse, 0x2, P3 ;  /* 0x0000000265437211 */ /* 0x080fe400018f16ff */
[----:B------:R-:W-:Y:S01]  /*2aff0*/  LEA.HI.X.SX32 R65, R102, R2, 0x2, P4 ;  /* 0x0000000266417211 */ /* 0x000fe200020f16ff */
[----:B------:R1:W-:Y:S01]  /*2b000*/  STL.64 [R1+0xd68], R74 ;  /* 0x000d684a01007387 */ /* 0x0003e20000100a00 */
[----:B------:R-:W-:-:S03]  /*2b010*/  LEA R62, P5, R103, R6, 0x2 ;  /* 0x00000006673e7211 */ /* 0x000fc600078a10ff */
[----:B------:R1:W-:Y:S02]  /*2b020*/  STL.64 [R1+0xd70], R72 ;  /* 0x000d704801007387 */ /* 0x0003e40000100a00 */
[C---:B-1----:R-:W-:Y:S02]  /*2b030*/  LEA R76, P6, R104.reuse, R6, 0x2 ;  /* 0x00000006684c7211 */ /* 0x042fe400078c10ff */
[----:B------:R1:W-:Y:S01]  /*2b040*/  STL.64 [R1+0xd78], R68 ;  /* 0x000d784401007387 */ /* 0x0003e20000100a00 */
[----:B------:R-:W-:Y:S02]  /*2b050*/  LEA.HI.X.SX32 R63, R103, R2, 0x2, P5 ;  /* 0x00000002673f7211 */ /* 0x000fe400028f16ff */
[C---:B------:R-:W-:Y:S01]  /*2b060*/  LEA R74, P0, R105.reuse, R6, 0x2 ;  /* 0x00000006694a7211 */ /* 0x040fe200078010ff */
[----:B------:R1:W-:Y:S01]  /*2b070*/  STL.64 [R1+0xd80], R66 ;  /* 0x000d804201007387 */ /* 0x0003e20000100a00 */
[----:B------:R-:W-:Y:S02]  /*2b080*/  LEA.HI.X.SX32 R77, R104, R2, 0x2, P6 ;  /* 0x00000002684d7211 */ /* 0x000fe400030f16ff */
[----:B------:R-:W-:Y:S01]  /*2b090*/  LEA R72, P1, R106, R6, 0x2 ;  /* 0x000000066a487211 */ /* 0x000fe200078210ff */
[----:B------:R1:W-:Y:S01]  /*2b0a0*/  STL.64 [R1+0xd88], R64 ;  /* 0x000d884001007387 */ /* 0x0003e20000100a00 */
[----:B------:R-:W-:-:S02]  /*2b0b0*/  LEA.HI.X.SX32 R75, R105, R2, 0x2, P0 ;  /* 0x00000002694b7211 */ /* 0x000fc400000f16ff */
[C---:B-1----:R-:W-:Y:S02]  /*2b0c0*/  LEA R68, P2, R107.reuse, R6, 0x2 ;  /* 0x000000066b447211 */ /* 0x042fe400078410ff */
[----:B------:R-:W-:Y:S02]  /*2b0d0*/  LEA.HI.X.SX32 R73, R106, R2, 0x2, P1 ;  /* 0x000000026a497211 */ /* 0x000fe400008f16ff */
[----:B------:R-:W-:Y:S01]  /*2b0e0*/  LEA R66, P3, R58, R6, 0x2 ;  /* 0x000000063a427211 */ /* 0x000fe200078610ff */
        /* <DEDUP_REMOVED lines=39> */
[----:B-1----:R-:W-:Y:S02]  /*2b360*/  LEA R68, P2, R247, R6, 0x2 ;  /* 0x00000006f7447211 */ /* 0x002fe400078410ff */
[----:B------:R-:W-:Y:S02]  /*2b370*/  LEA.HI.X.SX32 R73, R246, R2, 0x2, P1 ;  /* 0x00000002f6497211 */ /* 0x000fe400008f16ff */
[C---:B------:R-:W-:Y:S01]  /*2b380*/  LEA R66, P3, R248.reuse, R6, 0x2 ;  /* 0x00000006f8427211 */ /* 0x040fe200078610ff */
[----:B------:R-:W-:Y:S01]  /*2b390*/  IMAD R95, R95, UR23, RZ ;  /* 0x000000175f5f7c24 */ /* 0x000fe2000f8e02ff */
[----:B------:R-:W-:Y:S02]  /*2b3a0*/  LEA.HI.X.SX32 R69, R247, R2, 0x2, P2 ;  /* 0x00000002f7457211 */ /* 0x000fe400010f16ff */
[C---:B------:R-:W-:Y:S01]  /*2b3b0*/  LEA R64, P4, R249.reuse, R6, 0x2 ;  /* 0x00000006f9407211 */ /* 0x040fe200078810ff */
[----:B------:R1:W-:Y:S01]  /*2b3c0*/  STL.64 [R1+0xe00], R62 ;  /* 0x000e003e01007387 */ /* 0x0003e20000100a00 */
[-C--:B------:R-:W-:Y:S01]  /*2b3d0*/  LEA.HI.X.SX32 R67, R248, R2.reuse, 0x2, P3 ;  /* 0x00000002f8437211 */ /* 0x080fe200018f16ff */
[----:B------:R-:W-:Y:S01]  /*2b3e0*/  IMAD R96, R96, UR22, RZ ;  /* 0x0000001660607c24 */ /* 0x000fe2000f8e02ff */
[----:B------:R-:W-:Y:S01]  /*2b3f0*/  LEA.HI.X.SX32 R65, R249, R2, 0x2, P4 ;  /* 0x00000002f9417211 */ /* 0x000fe200020f16ff */
[----:B------:R1:W-:Y:S01]  /*2b400*/  STL.64 [R1+0xe08], R76 ;  /* 0x000e084c01007387 */ /* 0x0003e20000100a00 */
[----:B------:R-:W-:-:S03]  /*2b410*/  IMAD R97, R97, UR21, RZ ;  /* 0x0000001561617c24 */ /* 0x000fc6000f8e02ff */
[----:B------:R1:W-:Y:S02]  /*2b420*/  STL.64 [R1+0xe10], R74 ;  /* 0x000e104a01007387 */ /* 0x0003e40000100a00 */
[-C--:B-1----:R-:W-:Y:S02]  /*2b430*/  LEA R62, P5, R250, R6.reuse, 0x2 ;  /* 0x00000006fa3e7211 */ /* 0x082fe400078a10ff */
[----:B------:R1:W-:Y:S01]  /*2b440*/  STL.64 [R1+0xe18], R72 ;  /* 0x000e184801007387 */ /* 0x0003e20000100a00 */
[----:B------:R-:W-:-:S03]  /*2b450*/  LEA R76, P6, R251, R6, 0x2 ;  /* 0x00000006fb4c7211 */ /* 0x000fc600078c10ff */
[----:B------:R1:W-:Y:S01]  /*2b460*/  STL.64 [R1+0xe20], R68 ;  /* 0x000e204401007387 */ /* 0x0003e20000100a00 */
[----:B------:R-:W-:Y:S02]  /*2b470*/  LEA.HI.X.SX32 R63, R250, R2, 0x2, P5 ;  /* 0x00000002fa3f7211 */ /* 0x000fe400028f16ff */
[----:B------:R-:W-:Y:S01]  /*2b480*/  LEA R74, P0, R24, R6, 0x2 ;  /* 0x00000006184a7211 */ /* 0x000fe200078010ff */
[----:B------:R1:W-:Y:S01]  /*2b490*/  STL.64 [R1+0xe28], R66 ;  /* 0x000e284201007387 */ /* 0x0003e20000100a00 */
[----:B------:R-:W-:Y:S02]  /*2b4a0*/  LEA.HI.X.SX32 R77, R251, R2, 0x2, P6 ;  /* 0x00000002fb4d7211 */ /* 0x000fe400030f16ff */
[-C--:B-1----:R-:W-:Y:S01]  /*2b4b0*/  LEA R72, P1, R94, R6.reuse, 0x2 ;  /* 0x000000065e487211 */ /* 0x082fe200078210ff */
[----:B------:R1:W-:Y:S01]  /*2b4c0*/  STL.64 [R1+0xe30], R64 ;  /* 0x000e304001007387 */ /* 0x0003e20000100a00 */
[----:B------:R-:W-:Y:S01]  /*2b4d0*/  IMAD R92, R92, UR13, RZ ;  /* 0x0000000d5c5c7c24 */ /* 0x000fe2000f8e02ff */
[----:B------:R-:W-:Y:S01]  /*2b4e0*/  LEA R68, P2, R95, R6, 0x2 ;  /* 0x000000065f447211 */ /* 0x000fe200078410ff */
[----:B------:R-:W-:Y:S01]  /*2b4f0*/  IMAD R12, R12, UR5, RZ ;  /* 0x000000050c0c7c24 */ /* 0x000fe2000f8e02ff */
[----:B------:R-:W-:-:S02]  /*2b500*/  LEA.HI.X.SX32 R75, R24, R2, 0x2, P0 ;  /* 0x00000002184b7211 */ /* 0x000fc400000f16ff */
[----:B------:R-:W-:Y:S02]  /*2b510*/  LEA R66, P3, R96, R6, 0x2 ;  /* 0x0000000660427211 */ /* 0x000fe400078610ff */
[----:B------:R-:W-:Y:S02]  /*2b520*/  LEA.HI.X.SX32 R73, R94, R2, 0x2, P1 ;  /* 0x000000025e497211 */ /* 0x000fe400008f16ff */
[----:B-1----:R-:W-:Y:S01]  /*2b530*/  LEA R64, P4, R97, R6, 0x2 ;  /* 0x0000000661407211 */ /* 0x002fe200078810ff */
[----:B------:R1:W-:Y:S01]  /*2b540*/  STL.64 [R1+0xe38], R62 ;  /* 0x000e383e01007387 */ /* 0x0003e20000100a00 */
[-C--:B------:R-:W-:Y:S02]  /*2b550*/  LEA.HI.X.SX32 R69, R95, R2.reuse, 0x2, P2 ;  /* 0x000000025f457211 */ /* 0x080fe400010f16ff */
[-C--:B------:R-:W-:Y:S01]  /*2b560*/  LEA.HI.X.SX32 R67, R96, R2.reuse, 0x2, P3 ;  /* 0x0000000260437211 */ /* 0x080fe200018f16ff */
[----:B------:R-:W-:Y:S01]  /*2b570*/  STL.64 [R1+0xe48], R76 ;  /* 0x000e484c01007387 */ /* 0x000fe20000100a00 */
[----:B------:R-:W-:-:S02]  /*2b580*/  LEA.HI.X.SX32 R65, R97, R2, 0x2, P4 ;  /* 0x0000000261417211 */ /* 0x000fc400020f16ff */
[----:B------:R-:W-:Y:S01]  /*2b590*/  LEA R24, P0, R12, UR16, 0x2 ;  /* 0x000000100c187c11 */ /* 0x000fe2000f8010ff */
[----:B------:R-:W-:Y:S01]  /*2b5a0*/  STL.64 [R1+0xe50], R74 ;  /* 0x000e504a01007387 */ /* 0x000fe20000100a00 */
[----:B-1----:R-:W-:-:S03]  /*2b5b0*/  LEA R62, P5, R92, R6, 0x2 ;  /* 0x000000065c3e7211 */ /* 0x002fc600078a10ff */
[----:B------:R-:W-:Y:S04]  /*2b5c0*/  STL.64 [R1+0xe58], R72 ;  /* 0x000e584801007387 */ /* 0x000fe80000100a00 */
[----:B------:R2:W-:Y:S01]  /*2b5d0*/  STL.64 [R1+0xe60], R68 ;  /* 0x000e604401007387 */ /* 0x0005e20000100a00 */
[----:B------:R-:W-:-:S03]  /*2b5e0*/  LEA.HI.X.SX32 R63, R92, R2, 0x2, P5 ;  /* 0x000000025c3f7211 */ /* 0x000fc600028f16ff */
[----:B------:R-:W-:Y:S01]  /*2b5f0*/  STL.64 [R1+0xe68], R66 ;  /* 0x000e684201007387 */ /* 0x000fe20000100a00 */
[----:B------:R-:W-:-:S03]  /*2b600*/  LEA.HI.X.SX32 R2, R12, UR17, 0x2, P0 ;  /* 0x000000110c027c11 */ /* 0x000fc600080f16ff */
[----:B------:R3:W-:Y:S04]  /*2b610*/  STL.64 [R1+0xe78], R64 ;  /* 0x000e784001007387 */ /* 0x0007e80000100a00 */
[----:B------:R4:W-:Y:S01]  /*2b620*/  STL.64 [R1+0xe70], R62 ;  /* 0x000e703e01007387 */ /* 0x0009e20000100a00 */
[----:B--2---:R-:W-:-:S04]  /*2b630*/  LEA R68, P4, R236, R24, 0x2 ;  /* 0x00000018ec447211 */ /* 0x004fc800078810ff */
[----:B------:R-:W-:Y:S02]  /*2b640*/  LEA.HI.X.SX32 R69, R236, R2, 0x2, P4 ;  /* 0x00000002ec457211 */ /* 0x000fe400020f16ff */
[----:B---3--:R-:W-:-:S04]  /*2b650*/  LEA R64, P2, R20, R24, 0x2 ;  /* 0x0000001814407211 */ /* 0x008fc800078410ff */
[----:B------:R-:W-:Y:S02]  /*2b660*/  LEA.HI.X.SX32 R65, R20, R2, 0x2, P2 ;  /* 0x0000000214417211 */ /* 0x000fe400010f16ff */
[----:B------:R-:W-:-:S03]  /*2b670*/  LEA R66, P5, R21, R24, 0x2 ;  /* 0x0000001815427211 */ /* 0x000fc600078a10ff */
[----:B------:R1:W-:Y:S01]  /*2b680*/  STL.64 [R1+0x60], R64 ;  /* 0x0000604001007387 */ /* 0x0003e20000100a00 */
[----:B------:R-:W-:Y:S02]  /*2b690*/  LEA.HI.X.SX32 R67, R21, R2, 0x2, P5 ;  /* 0x0000000215437211 */ /* 0x000fe400028f16ff */
[CC--:B----4-:R-:W-:Y:S02]  /*2b6a0*/  LEA R62, P6, R235.reuse, R24.reuse, 0x2 ;  /* 0x00000018eb3e7211 */ /* 0x0d0fe400078c10ff */
[----:B------:R-:W-:Y:S02]  /*2b6b0*/  LEA R72, P1, R234, R24, 0x2 ;  /* 0x00000018ea487211 */ /* 0x000fe400078210ff */
[----:B------:R-:W-:Y:S02]  /*2b6c0*/  LEA.HI.X.SX32 R63, R235, R2, 0x2, P6 ;  /* 0x00000002eb3f7211 */ /* 0x000fe400030f16ff */
[----:B-1----:R-:W-:Y:S02]  /*2b6d0*/  LEA R64, P3, R22, R24, 0x2 ;  /* 0x0000001816407211 */ /* 0x002fe400078610ff */
[----:B------:R-:W-:-:S02]  /*2b6e0*/  LEA.HI.X.SX32 R73, R234, R2, 0x2, P1 ;  /* 0x00000002ea497211 */ /* 0x000fc400008f16ff */
[----:B------:R-:W-:Y:S01]  /*2b6f0*/  LEA R70, P1, R25, R24, 0x2 ;  /* 0x0000001819467211 */ /* 0x000fe200078210ff */
[----:B------:R1:W-:Y:S01]  /*2b700*/  STL.64 [R1+0x58], R62 ;  /* 0x0000583e01007387 */ /* 0x0003e20000100a00 */
[----:B------:R-:W-:-:S03]  /*2b710*/  LEA.HI.X.SX32 R65, R22, R2, 0x2, P3 ;  /* 0x0000000216417211 */ /* 0x000fc600018f16ff */
[----:B------:R2:W-:Y:S04]  /*2b720*/  STL.64 [R1+0x48], R68 ;  /* 0x0000484401007387 */ /* 0x0005e80000100a00 */
[----:B------:R-:W-:Y:S01]  /*2b730*/  STL.64 [R1+0x50], R72 ;  /* 0x0000504801007387 */ /* 0x000fe20000100a00 */
[----:B-1----:R-:W-:-:S03]  /*2b740*/  LEA R62, P2, R23, R24, 0x2 ;  /* 0x00000018173e7211 */ /* 0x002fc600078410ff */
[----:B------:R-:W-:Y:S01]  /*2b750*/  STL [R1+0x28], R70 ;  /* 0x0000284601007387 */ /* 0x000fe20000100800 */
[----:B------:R-:W-:-:S03]  /*2b760*/  LEA.HI.X.SX32 R63, R23, R2, 0x2, P2 ;  /* 0x00000002173f7211 */ /* 0x000fc600010f16ff */
[----:B------:R1:W-:Y:S04]  /*2b770*/  STL.64 [R1+0x40], R66 ;  /* 0x0000404201007387 */ /* 0x0003e80000100a00 */
[----:B------:R3:W-:Y:S04]  /*2b780*/  STL.64 [R1+0x38], R64 ;  /* 0x0000384001007387 */ /* 0x0007e80000100a00 */
[----:B------:R4:W4:Y:S01]  /*2b790*/  LDL.64 R22, [R1+0x28] ;  /* 0x0000280001167983 */ /* 0x0009220000100a00 */
[C-C-:B------:R-:W-:Y:S02]  /*2b7a0*/  IMAD R250, R5.reuse, 0x2, R233.reuse ;  /* 0x0000000205fa7824 */ /* 0x140fe400078e02e9 */
[----:B------:R-:W-:-:S02]  /*2b7b0*/  IMAD R251, R5, 0x2, R233 ;  /* 0x0000000205fb7824 */ /* 0x000fc400078e02e9 */
[C---:B------:R-:W-:Y:S02]  /*2b7c0*/  IMAD R250, R5.reuse, 0x2, R250 ;  /* 0x0000000205fa7824 */ /* 0x040fe400078e02fa */
[C---:B------:R-:W-:Y:S01]  /*2b7d0*/  IMAD R251, R5.reuse, 0x2, R251 ;  /* 0x0000000205fb7824 */ /* 0x040fe200078e02fb */
[----:B--2---:R-:W-:Y:S02]  /*2b7e0*/  LEA R68, P4, R26, R24, 0x2 ;  /* 0x000000181a447211 */ /* 0x004fe400078810ff */
[C---:B------:R-:W-:Y:S01]  /*2b7f0*/  LEA R250, R5.reuse, R250, 0x1 ;  /* 0x000000fa05fa7211 */ /* 0x040fe200078e08ff */
[----:B------:R-:W-:Y:S01]  /*2b800*/  IMAD R251, R5, 0x2, R251 ;  /* 0x0000000205fb7824 */ /* 0x000fe200078e02fb */
[-C--:B-1----:R-:W-:Y:S01]  /*2b810*/  LEA R66, P5, R27, R24.reuse, 0x2 ;  /* 0x000000181b427211 */ /* 0x082fe200078a10ff */
[----:B------:R1:W-:Y:S01]  /*2b820*/  STL.64 [R1+0x30], R62 ;  /* 0x0000303e01007387 */ /* 0x0003e20000100a00 */
[----:B---3--:R-:W-:Y:S01]  /*2b830*/  LEA R64, P3, R28, R24, 0x2 ;  /* 0x000000181c407211 */ /* 0x008fe200078610ff */
[----:B------:R-:W-:Y:S01]  /*2b840*/  IMAD R251, R5, 0x2, R251 ;  /* 0x0000000205fb7824 */ /* 0x000fe200078e02fb */
[-C--:B------:R-:W-:Y:S01]  /*2b850*/  LEA.HI.X.SX32 R69, R26, R2.reuse, 0x2, P4 ;  /* 0x000000021a457211 */ /* 0x080fe200020f16ff */
[----:B------:R-:W-:Y:S01]  /*2b860*/  IMAD.MOV.U32 R242, RZ, RZ, R250 ;  /* 0x000000fffff27224 */ /* 0x000fe200078e00fa */
[----:B------:R-:W-:Y:S01]  /*2b870*/  LEA.HI.X.SX32 R67, R27, R2, 0x2, P5 ;  /* 0x000000021b437211 */ /* 0x000fe200028f16ff */
[----:B------:R-:W-:Y:S01]  /*2b880*/  IMAD R249, R5, 0x2, R233 ;  /* 0x0000000205f97824 */ /* 0x000fe200078e02e9 */
[----:B------:R-:W-:-:S02]  /*2b890*/  LEA R250, P4, R31, R24, 0x2 ;  /* 0x000000181ffa7211 */ /* 0x000fc400078810ff */
[----:B------:R-:W-:Y:S02]  /*2b8a0*/  LEA.HI.X.SX32 R65, R28, R2, 0x2, P3 ;  /* 0x000000021c417211 */ /* 0x000fe400018f16ff */
[----:B-1----:R-:W-:Y:S01]  /*2b8b0*/  LEA R62, P2, R29, R24, 0x2 ;  /* 0x000000181d3e7211 */ /* 0x002fe200078410ff */
[----:B------:R-:W-:-:S03]  /*2b8c0*/  IMAD.MOV.U32 R241, RZ, RZ, R251 ;  /* 0x000000fffff17224 */ /* 0x000fc600078e00fb */
[-C--:B------:R-:W-:Y:S01]  /*2b8d0*/  LEA.HI.X.SX32 R63, R29, R2.reuse, 0x2, P2 ;  /* 0x000000021d3f7211 */ /* 0x080fe200010f16ff */
[----:B------:R-:W-:Y:S01]  /*2b8e0*/  IMAD R249, R5, 0x2, R249 ;  /* 0x0000000205f97824 */ /* 0x000fe200078e02f9 */
[----:B------:R-:W-:Y:S01]  /*2b8f0*/  LEA.HI.X.SX32 R251, R31, R2, 0x2, P4 ;  /* 0x000000021ffb7211 */ /* 0x000fe200020f16ff */
[----:B------:R-:W-:Y:S01]  /*2b900*/  VIADD R248, R4, 0x7f ;  /* 0x0000007f04f87836 */ /* 0x000fe20000000000 */
[-C--:B------:R-:W-:Y:S02]  /*2b910*/  LEA R244, P2, R15, R24.reuse, 0x2 ;  /* 0x000000180ff47211 */ /* 0x080fe400078410ff */
[----:B------:R-:W-:Y:S01]  /*2b920*/  LEA R240, P4, R17, R24, 0x2 ;  /* 0x0000001811f07211 */ /* 0x000fe200078810ff */
[----:B------:R-:W-:Y:S01]  /*2b930*/  IMAD.MOV.U32 R243, RZ, RZ, R249 ;  /* 0x000000fffff37224 */ /* 0x000fe200078e00f9 */
[-C--:B------:R-:W-:Y:S01]  /*2b940*/  LEA.HI.X.SX32 R245, R15, R2.reuse, 0x2, P2 ;  /* 0x000000020ff57211 */ /* 0x080fe200010f16ff */
[----:B------:R-:W-:Y:S01]  /*2b950*/  IMAD.MOV.U32 R12, RZ, RZ, R241 ;  /* 0x000000ffff0c7224 */ /* 0x000fe200078e00f1 */
[----:B------:R-:W-:-:S02]  /*2b960*/  LEA.HI.X.SX32 R241, R17, R2, 0x2, P4 ;  /* 0x0000000211f17211 */ /* 0x000fc400020f16ff */
[----:B------:R-:W-:Y:S02]  /*2b970*/  ISETP.GT.AND P0, PT, R248, 0x7f, PT ;  /* 0x0000007ff800780c */ /* 0x000fe40003f04270 */
[-C--:B------:R-:W-:Y:S02]  /*2b980*/  LEA R234, P2, R34, R24.reuse, 0x2 ;  /* 0x0000001822ea7211 */ /* 0x080fe400078410ff */
[-C--:B------:R-:W-:Y:S02]  /*2b990*/  LEA R104, P4, R36, R24.reuse, 0x2 ;  /* 0x0000001824687211 */ /* 0x080fe400078810ff */
[-C--:B------:R-:W-:Y:S02]  /*2b9a0*/  LEA R248, P5, R32, R24.reuse, 0x2 ;  /* 0x0000001820f87211 */ /* 0x080fe400078a10ff */
[----:B------:R-:W-:Y:S02]  /*2b9b0*/  LEA R246, P3, R33, R24, 0x2 ;  /* 0x0000001821f67211 */ /* 0x000fe400078610ff */
[----:B------:R-:W-:-:S02]  /*2b9c0*/  LEA.HI.X.SX32 R235, R34, R2, 0x2, P2 ;  /* 0x0000000222eb7211 */ /* 0x000fc400010f16ff */
[-C--:B------:R-:W-:Y:S02]  /*2b9d0*/  LEA.HI.X.SX32 R105, R36, R2.reuse, 0x2, P4 ;  /* 0x0000000224697211 */ /* 0x080fe400020f16ff */
[----:B------:R-:W-:Y:S02]  /*2b9e0*/  LEA.HI.X.SX32 R249, R32, R2, 0x2, P5 ;  /* 0x0000000220f97211 */ /* 0x000fe400028f16ff */
[-C--:B------:R-:W-:Y:S02]  /*2b9f0*/  LEA R98, P2, R39, R24.reuse, 0x2 ;  /* 0x0000001827627211 */ /* 0x080fe400078410ff */
[-C--:B------:R-:W-:Y:S02]  /*2ba00*/  LEA R94, P4, R41, R24.reuse, 0x2 ;  /* 0x00000018295e7211 */ /* 0x080fe400078810ff */
[----:B------:R-:W-:Y:S02]  /*2ba10*/  LEA R238, P5, R18, R24, 0x2 ;  /* 0x0000001812ee7211 */ /* 0x000fe400078a10ff */
[----:B------:R-:W-:-:S02]  /*2ba20*/  LEA.HI.X.SX32 R247, R33, R2, 0x2, P3 ;  /* 0x0000000221f77211 */ /* 0x000fc400018f16ff */
[----:B------:R-:W-:Y:S02]  /*2ba30*/  LEA R236, P3, R19, R24, 0x2 ;  /* 0x0000001813ec7211 */ /* 0x000fe400078610ff */
[-C--:B------:R-:W-:Y:S02]  /*2ba40*/  LEA.HI.X.SX32 R99, R39, R2.reuse, 0x2, P2 ;  /* 0x0000000227637211 */ /* 0x080fe400010f16ff */
[-C--:B------:R-:W-:Y:S02]  /*2ba50*/  LEA.HI.X.SX32 R95, R41, R2.reuse, 0x2, P4 ;  /* 0x00000002295f7211 */ /* 0x080fe400020f16ff */
[----:B------:R-:W-:Y:S02]  /*2ba60*/  LEA.HI.X.SX32 R239, R18, R2, 0x2, P5 ;  /* 0x0000000212ef7211 */ /* 0x000fe400028f16ff */
[-C--:B------:R-:W-:Y:S02]  /*2ba70*/  LEA R88, P2, R44, R24.reuse, 0x2 ;  /* 0x000000182c587211 */ /* 0x080fe400078410ff */
[----:B------:R-:W-:-:S02]  /*2ba80*/  LEA R84, P4, R46, R24, 0x2 ;  /* 0x000000182e547211 */ /* 0x000fc400078810ff */
[----:B------:R-:W-:Y:S02]  /*2ba90*/  LEA R102, P5, R37, R24, 0x2 ;  /* 0x0000001825667211 */ /* 0x000fe400078a10ff */
[----:B------:R-:W-:Y:S01]  /*2baa0*/  LEA.HI.X.SX32 R237, R19, R2, 0x2, P3 ;  /* 0x0000000213ed7211 */ /* 0x000fe200018f16ff */
[----:B------:R-:W1:Y:S01]  /*2bab0*/  S2R R3, SR_TID.X ;  /* 0x0000000000037919 */ /* 0x000e620000002100 */
[----:B------:R-:W-:Y:S02]  /*2bac0*/  LEA R100, P3, R38, R24, 0x2 ;  /* 0x0000001826647211 */ /* 0x000fe400078610ff */
[-C--:B------:R-:W-:Y:S02]  /*2bad0*/  LEA.HI.X.SX32 R89, R44, R2.reuse, 0x2, P2 ;  /* 0x000000022c597211 */ /* 0x080fe400010f16ff */
[-C--:B------:R-:W-:Y:S02]  /*2bae0*/  LEA.HI.X.SX32 R85, R46, R2.reuse, 0x2, P4 ;  /* 0x000000022e557211 */ /* 0x080fe400020f16ff */
[----:B------:R-:W-:-:S02]  /*2baf0*/  LEA.HI.X.SX32 R103, R37, R2, 0x2, P5 ;  /* 0x0000000225677211 */ /* 0x000fc400028f16ff */
[-C--:B------:R-:W-:Y:S02]  /*2bb00*/  LEA R78, P2, R49, R24.reuse, 0x2 ;  /* 0x00000018314e7211 */ /* 0x080fe400078410ff */
[-C--:B------:R-:W-:Y:S02]  /*2bb10*/  LEA R74, P4, R51, R24.reuse, 0x2 ;  /* 0x00000018334a7211 */ /* 0x080fe400078810ff */
[----:B------:R-:W-:Y:S02]  /*2bb20*/  LEA R92, P5, R42, R24, 0x2 ;  /* 0x000000182a5c7211 */ /* 0x000fe400078a10ff */
[----:B------:R-:W-:Y:S02]  /*2bb30*/  LEA.HI.X.SX32 R101, R38, R2, 0x2, P3 ;  /* 0x0000000226657211 */ /* 0x000fe400018f16ff */
[----:B------:R-:W-:Y:S02]  /*2bb40*/  LEA R90, P3, R43, R24, 0x2 ;  /* 0x000000182b5a7211 */ /* 0x000fe400078610ff */
[----:B------:R-:W-:-:S02]  /*2bb50*/  LEA.HI.X.SX32 R79, R49, R2, 0x2, P2 ;  /* 0x00000002314f7211 */ /* 0x000fc400010f16ff */
[-C--:B------:R-:W-:Y:S02]  /*2bb60*/  LEA.HI.X.SX32 R75, R51, R2.reuse, 0x2, P4 ;  /* 0x00000002334b7211 */ /* 0x080fe400020f16ff */
[----:B------:R-:W-:Y:S02]  /*2bb70*/  LEA.HI.X.SX32 R93, R42, R2, 0x2, P5 ;  /* 0x000000022a5d7211 */ /* 0x000fe400028f16ff */
[----:B------:R-:W-:Y:S02]  /*2bb80*/  LEA R82, P5, R47, R24, 0x2 ;  /* 0x000000182f527211 */ /* 0x000fe400078a10ff */
[----:B------:R-:W-:Y:S02]  /*2bb90*/  LEA.HI.X.SX32 R91, R43, R2, 0x2, P3 ;  /* 0x000000022b5b7211 */ /* 0x000fe400018f16ff */
[----:B------:R-:W-:Y:S02]  /*2bba0*/  LEA R80, P3, R48, R24, 0x2 ;  /* 0x0000001830507211 */ /* 0x000fe400078610ff */
[----:B------:R-:W-:-:S02]  /*2bbb0*/  LEA.HI.X.SX32 R83, R47, R2, 0x2, P5 ;  /* 0x000000022f537211 */ /* 0x000fc400028f16ff */
[----:B------:R-:W-:Y:S02]  /*2bbc0*/  LEA R72, P5, R52, R24, 0x2 ;  /* 0x0000001834487211 */ /* 0x000fe400078a10ff */
[-C--:B------:R-:W-:Y:S01]  /*2bbd0*/  LEA.HI.X.SX32 R81, R48, R2.reuse, 0x2, P3 ;  /* 0x0000000230517211 */ /* 0x080fe200018f16ff */
[----:B------:R-:W-:Y:S01]  /*2bbe0*/  IMAD R14, R5, 0x2, R8 ;  /* 0x00000002050e7824 */ /* 0x000fe200078e0208 */
[----:B------:R-:W-:-:S03]  /*2bbf0*/  LEA.HI.X.SX32 R73, R52, R2, 0x2, P5 ;  /* 0x0000000234497211 */ /* 0x000fc600028f16ff */
[----:B------:R-:W-:-:S04]  /*2bc00*/  IMAD R7, R5, 0x2, R14 ;  /* 0x0000000205077824 */ /* 0x000fc800078e020e */
[----:B------:R-:W-:Y:S01]  /*2bc10*/  IMAD R6, R5, 0x2, R7 ;  /* 0x0000000205067824 */ /* 0x000fe200078e0207 */
[----:B-1----:R-:W-:-:S03]  /*2bc20*/  SHF.R.U32.HI R3, RZ, 0x6, R3 ;  /* 0x00000006ff037819 */ /* 0x002fc60000011603 */
[----:B------:R-:W-:Y:S01]  /*2bc30*/  IMAD R5, R5, 0x2, R6 ;  /* 0x0000000205057824 */ /* 0x000fe200078e0206 */
[----:B------:R-:W-:-:S04]  /*2bc40*/  SGXT.U32 R3, R3, 0x1 ;  /* 0x000000010303781a */ /* 0x000fc80000000000 */
[----:B------:R-:W-:Y:S01]  /*2bc50*/  LOP3.LUT R15, R3, 0x2, RZ, 0xfc, !PT ;  /* 0x00000002030f7812 */ /* 0x000fe200078efcff */
[----:B------:R-:W-:-:S04]  /*2bc60*/  USHF.L.U32 UR5, UR20, 0x15, URZ ;  /* 0x0000001514057899 */ /* 0x000fc800080006ff */
[----:B------:R-:W-:Y:S01]  /*2bc70*/  ULOP3.LUT UR5, UR5, 0x600000, URZ, 0xc0, !UPT ;  /* 0x0060000005057892 */ /* 0x000fe2000f8ec0ff */
[----:B------:R-:W1:Y:S01]  /*2bc80*/  LDCU.64 UR22, c[0x0][0x358] ;  /* 0x00006b00ff1677ac */ /* 0x000e620008000a00 */
[----:B------:R-:W-:Y:S02]  /*2bc90*/  UIADD3 UR16, UPT, UPT, UR7, 0x240000, URZ ;  /* 0x0024000007107890 */ /* 0x000fe4000fffe0ff */
[----:B------:R-:W-:Y:S01]  /*2bca0*/  UIADD3 UR11, UPT, UPT, UR10, UR5, URZ ;  /* 0x000000050a0b7290 */ /* 0x000fe2000fffe0ff */
[----:B------:R-:W-:Y:S01]  /*2bcb0*/  UMOV UR6, 0x1 ;  /* 0x0000000100067882 */ /* 0x000fe20000000000 */
[----:B----4-:R-:W-:Y:S02]  /*2bcc0*/  LEA.HI.X.SX32 R23, R25, R2, 0x2, P1 ;  /* 0x0000000219177211 */ /* 0x010fe400008f16ff */
[----:B------:R-:W-:-:S03]  /*2bcd0*/  LEA R20, P1, R30, R24, 0x2 ;  /* 0x000000181e147211 */ /* 0x000fc600078210ff */
[----:B------:R-:W-:Y:S01]  /*2bce0*/  STL [R1+0x2c], R23 ;  /* 0x00002c1701007387 */ /* 0x000fe20000100800 */
[----:B------:R-:W-:-:S03]  /*2bcf0*/  LEA.HI.X.SX32 R21, R30, R2, 0x2, P1 ;  /* 0x000000021e157211 */ /* 0x000fc600008f16ff */
[----:B------:R-:W-:Y:S04]  /*2bd00*/  STL.64 [R1+0x20], R68 ;  /* 0x0000204401007387 */ /* 0x000fe80000100a00 */
[----:B------:R-:W-:Y:S04]  /*2bd10*/  STL.64 [R1+0x18], R66 ;  /* 0x0000184201007387 */ /* 0x000fe80000100a00 */
[----:B------:R-:W-:Y:S04]  /*2bd20*/  STL.64 [R1+0x10], R64 ;  /* 0x0000104001007387 */ /* 0x000fe80000100a00 */
[----:B------:R-:W-:Y:S04]  /*2bd30*/  STL.64 [R1+0x8], R62 ;  /* 0x0000083e01007387 */ /* 0x000fe80000100a00 */
[----:B------:R2:W-:Y:S02]  /*2bd40*/  STL.64 [R1], R20 ;  /* 0x0000001401007387 */ /* 0x0005e40000100a00 */
[----:B--2---:R-:W-:Y:S01]  /*2bd50*/  IMAD.MOV.U32 R20, RZ, RZ, R242 ;  /* 0x000000ffff147224 */ /* 0x004fe200078e00f2 */
[----:B------:R-:W-:Y:S01]  /*2bd60*/  LEA R242, P1, R16, R24, 0x2 ;  /* 0x0000001810f27211 */ /* 0x000fe200078210ff */
[----:B------:R-:W-:-:S03]  /*2bd70*/  IMAD.MOV.U32 R21, RZ, RZ, R243 ;  /* 0x000000ffff157224 */ /* 0x000fc600078e00f3 */
[----:B------:R-:W-:Y:S02]  /*2bd80*/  LEA.HI.X.SX32 R243, R16, R2, 0x2, P1 ;  /* 0x0000000210f37211 */ /* 0x000fe400008f16ff */
[----:B------:R-:W-:-:S04]  /*2bd90*/  LEA R106, P1, R35, R24, 0x2 ;  /* 0x00000018236a7211 */ /* 0x000fc800078210ff */
[----:B------:R-:W-:Y:S02]  /*2bda0*/  LEA.HI.X.SX32 R107, R35, R2, 0x2, P1 ;  /* 0x00000002236b7211 */ /* 0x000fe400008f16ff */
[----:B------:R-:W-:-:S04]  /*2bdb0*/  LEA R96, P1, R40, R24, 0x2 ;  /* 0x0000001828607211 */ /* 0x000fc800078210ff */
[----:B------:R-:W-:Y:S02]  /*2bdc0*/  LEA.HI.X.SX32 R97, R40, R2, 0x2, P1 ;  /* 0x0000000228617211 */ /* 0x000fe400008f16ff */
[CC--:B------:R-:W-:Y:S02]  /*2bdd0*/  LEA R86, P1, R45.reuse, R24.reuse, 0x2 ;  /* 0x000000182d567211 */ /* 0x0c0fe400078210ff */
[----:B------:R-:W-:Y:S02]  /*2bde0*/  LEA R68, P2, R54, R24, 0x2 ;  /* 0x0000001836447211 */ /* 0x000fe400078410ff */
[----:B------:R-:W-:Y:S02]  /*2bdf0*/  LEA.HI.X.SX32 R87, R45, R2, 0x2, P1 ;  /* 0x000000022d577211 */ /* 0x000fe400008f16ff */
[-C--:B------:R-:W-:Y:S02]  /*2be00*/  LEA R76, P1, R50, R24.reuse, 0x2 ;  /* 0x00000018324c7211 */ /* 0x080fe400078210ff */
[----:B------:R-:W-:-:S02]  /*2be10*/  LEA R64, P4, R57, R24, 0x2 ;  /* 0x0000001839407211 */ /* 0x000fc400078810ff */
[----:B------:R-:W-:Y:S02]  /*2be20*/  LEA.HI.X.SX32 R77, R50, R2, 0x2, P1 ;  /* 0x00000002324d7211 */ /* 0x000fe400008f16ff */
[----:B------:R-:W-:Y:S02]  /*2be30*/  LEA R66, P1, R55, R24, 0x2 ;  /* 0x0000001837427211 */ /* 0x000fe400078210ff */
[-C--:B------:R-:W-:Y:S02]  /*2be40*/  LEA.HI.X.SX32 R69, R54, R2.reuse, 0x2, P2 ;  /* 0x0000000236457211 */ /* 0x080fe400010f16ff */
[----:B------:R-:W-:Y:S01]  /*2be50*/  LEA.HI.X.SX32 R65, R57, R2, 0x2, P4 ;  /* 0x0000000239417211 */ /* 0x000fe200020f16ff */
[----:B------:R-:W-:Y:S01]  /*2be60*/  IMAD.MOV.U32 R22, RZ, RZ, R70 ;  /* 0x000000ffff167224 */ /* 0x000fe200078e0046 */
[-C--:B------:R-:W-:Y:S01]  /*2be70*/  LEA R54, P4, R232, R24.reuse, 0x2 ;  /* 0x00000018e8367211 */ /* 0x080fe200078810ff */
[----:B------:R-:W-:Y:S01]  /*2be80*/  IMAD.U32 R25, RZ, RZ, UR14 ;  /* 0x0000000eff197e24 */ /* 0x000fe2000f8e00ff */
[----:B------:R-:W-:-:S02]  /*2be90*/  LEA R70, P3, R53, R24, 0x2 ;  /* 0x0000001835467211 */ /* 0x000fc400078610ff */
[-C--:B------:R-:W-:Y:S02]  /*2bea0*/  LEA.HI.X.SX32 R67, R55, R2.reuse, 0x2, P1 ;  /* 0x0000000237437211 */ /* 0x080fe400008f16ff */
[----:B------:R-:W-:Y:S02]  /*2beb0*/  LEA.HI.X.SX32 R55, R232, R2, 0x2, P4 ;  /* 0x00000002e8377211 */ /* 0x000fe400020f16ff */
[-C--:B------:R-:W-:Y:S01]  /*2bec0*/  LEA R44, P4, R20, R24.reuse, 0x2 ;  /* 0x00000018142c7211 */ /* 0x080fe200078810ff */
[----:B------:R-:W-:Y:S01]  /*2bed0*/  IMAD R25, R25, 0x2, R233 ;  /* 0x0000000219197824 */ /* 0x000fe200078e02e9 */
[----:B------:R-:W-:Y:S02]  /*2bee0*/  LEA R62, P5, R59, R24, 0x2 ;  /* 0x000000183b3e7211 */ /* 0x000fe400078a10ff */
[----:B------:R-:W-:Y:S02]  /*2bef0*/  LEA.HI.X.SX32 R71, R53, R2, 0x2, P3 ;  /* 0x0000000235477211 */ /* 0x000fe400018f16ff */
[----:B------:R-:W-:-:S02]  /*2bf00*/  LEA R60, P3, R61, R24, 0x2 ;  /* 0x000000183d3c7211 */ /* 0x000fc400078610ff */
[-C--:B------:R-:W-:Y:S02]  /*2bf10*/  LEA R58, P2, R230, R24.reuse, 0x2 ;  /* 0x00000018e63a7211 */ /* 0x080fe400078410ff */
[----:B------:R-:W-:Y:S02]  /*2bf20*/  LEA R56, P1, R231, R24, 0x2 ;  /* 0x00000018e7387211 */ /* 0x000fe400078210ff */
[-C--:B------:R-:W-:Y:S02]  /*2bf30*/  LEA.HI.X.SX32 R45, R20, R2.reuse, 0x2, P4 ;  /* 0x00000002142d7211 */ /* 0x080fe400020f16ff */
[-C--:B------:R-:W-:Y:S01]  /*2bf40*/  LEA.HI.X.SX32 R63, R59, R2.reuse, 0x2, P5 ;  /* 0x000000023b3f7211 */ /* 0x080fe200028f16ff */
[----:B------:R-:W2:Y:S01]  /*2bf50*/  S2R R20, SR_TID.X ;  /* 0x0000000000147919 */ /* 0x000ea20000002100 */
[-C--:B------:R-:W-:Y:S02]  /*2bf60*/  LEA.HI.X.SX32 R61, R61, R2.reuse, 0x2, P3 ;  /* 0x000000023d3d7211 */ /* 0x080fe400018f16ff */
[----:B------:R-:W-:-:S02]  /*2bf70*/  LEA.HI.X.SX32 R59, R230, R2, 0x2, P2 ;  /* 0x00000002e63b7211 */ /* 0x000fc400010f16ff */
[----:B------:R-:W-:Y:S02]  /*2bf80*/  LEA.HI.X.SX32 R57, R231, R2, 0x2, P1 ;  /* 0x00000002e7397211 */ /* 0x000fe400008f16ff */
[CC--:B------:R-:W-:Y:S02]  /*2bf90*/  LEA R52, P5, R252.reuse, R24.reuse, 0x2 ;  /* 0x00000018fc347211 */ /* 0x0c0fe400078a10ff */
[-C--:B------:R-:W-:Y:S02]  /*2bfa0*/  LEA R50, P3, R233, R24.reuse, 0x2 ;  /* 0x00000018e9327211 */ /* 0x080fe400078610ff */
[-C--:B------:R-:W-:Y:S02]  /*2bfb0*/  LEA R48, P2, R25, R24.reuse, 0x2 ;  /* 0x0000001819307211 */ /* 0x080fe400078410ff */
[----:B------:R-:W-:Y:S02]  /*2bfc0*/  LEA R46, P1, R21, R24, 0x2 ;  /* 0x00000018152e7211 */ /* 0x000fe400078210ff */
[----:B------:R-:W-:-:S02]  /*2bfd0*/  LEA.HI.X.SX32 R53, R252, R2, 0x2, P5 ;  /* 0x00000002fc357211 */ /* 0x000fc400028f16ff */
[-C--:B------:R-:W-:Y:S02]  /*2bfe0*/  LEA.HI.X.SX32 R51, R233, R2.reuse, 0x2, P3 ;  /* 0x00000002e9337211 */ /* 0x080fe400018f16ff */
[-C--:B------:R-:W-:Y:S02]  /*2bff0*/  LEA.HI.X.SX32 R49, R25, R2.reuse, 0x2, P2 ;  /* 0x0000000219317211 */ /* 0x080fe400010f16ff */
[----:B------:R-:W-:Y:S02]  /*2c000*/  LEA.HI.X.SX32 R47, R21, R2, 0x2, P1 ;  /* 0x00000002152f7211 */ /* 0x000fe400008f16ff */
[-C--:B------:R-:W-:Y:S02]  /*2c010*/  LEA R42, P5, R12, R24.reuse, 0x2 ;  /* 0x000000180c2a7211 */ /* 0x080fe400078a10ff */
[-C--:B------:R-:W-:Y:S02]  /*2c020*/  LEA R40, P3, R9, R24.reuse, 0x2 ;  /* 0x0000001809287211 */ /* 0x080fe400078610ff */
[----:B------:R-:W-:-:S02]  /*2c030*/  LEA R38, P2, R10, R24, 0x2 ;  /* 0x000000180a267211 */ /* 0x000fc400078410ff */
[-C--:B------:R-:W-:Y:S02]  /*2c040*/  LEA R36, P1, R11, R24.reuse, 0x2 ;  /* 0x000000180b247211 */ /* 0x080fe400078210ff */
[----:B------:R-:W-:Y:S02]  /*2c050*/  LEA R34, P4, R13, R24, 0x2 ;  /* 0x000000180d227211 */ /* 0x000fe400078810ff */
[-C--:B------:R-:W-:Y:S02]  /*2c060*/  LEA.HI.X.SX32 R43, R12, R2.reuse, 0x2, P5 ;  /* 0x000000020c2b7211 */ /* 0x080fe400028f16ff */
[-C--:B------:R-:W-:Y:S02]  /*2c070*/  LEA.HI.X.SX32 R41, R9, R2.reuse, 0x2, P3 ;  /* 0x0000000209297211 */ /* 0x080fe400018f16ff */
[-C--:B------:R-:W-:Y:S02]  /*2c080*/  LEA.HI.X.SX32 R39, R10, R2.reuse, 0x2, P2 ;  /* 0x000000020a277211 */ /* 0x080fe400010f16ff */
[----:B------:R-:W-:-:S02]  /*2c090*/  LEA.HI.X.SX32 R37, R11, R2, 0x2, P1 ;  /* 0x000000020b257211 */ /* 0x000fc400008f16ff */
[-C--:B------:R-:W-:Y:S02]  /*2c0a0*/  LEA R32, P5, R8, R24.reuse, 0x2 ;  /* 0x0000001808207211 */ /* 0x080fe400078a10ff */
[-C--:B------:R-:W-:Y:S02]  /*2c0b0*/  LEA R30, P3, R14, R24.reuse, 0x2 ;  /* 0x000000180e1e7211 */ /* 0x080fe400078610ff */
[-C--:B------:R-:W-:Y:S02]  /*2c0c0*/  LEA R28, P2, R7, R24.reuse, 0x2 ;  /* 0x00000018071c7211 */ /* 0x080fe400078410ff */
[----:B------:R-:W-:Y:S02]  /*2c0d0*/  LEA R26, P1, R6, R24, 0x2 ;  /* 0x00000018061a7211 */ /* 0x000fe400078210ff */
[----:B------:R-:W-:Y:S02]  /*2c0e0*/  LEA.HI.X.SX32 R35, R13, R2, 0x2, P4 ;  /* 0x000000020d237211 */ /* 0x000fe400020f16ff */
[----:B------:R-:W-:-:S02]  /*2c0f0*/  LEA R24, P4, R5, R24, 0x2 ;  /* 0x0000001805187211 */ /* 0x000fc400078810ff */
[-C--:B------:R-:W-:Y:S02]  /*2c100*/  LEA.HI.X.SX32 R33, R8, R2.reuse, 0x2, P5 ;  /* 0x0000000208217211 */ /* 0x080fe400028f16ff */
[-C--:B------:R-:W-:Y:S02]  /*2c110*/  LEA.HI.X.SX32 R31, R14, R2.reuse, 0x2, P3 ;  /* 0x000000020e1f7211 */ /* 0x080fe400018f16ff */
[-C--:B------:R-:W-:Y:S02]  /*2c120*/  LEA.HI.X.SX32 R29, R7, R2.reuse, 0x2, P2 ;  /* 0x00000002071d7211 */ /* 0x080fe400010f16ff */
[-C--:B------:R-:W-:Y:S02]  /*2c130*/  LEA.HI.X.SX32 R27, R6, R2.reuse, 0x2, P1 ;  /* 0x00000002061b7211 */ /* 0x080fe400008f16ff */
[----:B------:R-:W-:Y:S02]  /*2c140*/  LEA.HI.X.SX32 R25, R5, R2, 0x2, P4 ;  /* 0x0000000205197211 */ /* 0x000fe400020f16ff */
[----:B------:R-:W-:-:S02]  /*2c150*/  ISETP.GE.AND P1, PT, R3, R4, PT ;  /* 0x000000040300720c */ /* 0x000fc40003f26270 */
[----:B------:R-:W-:Y:S02]  /*2c160*/  SEL R2, RZ, 0x4, !P0 ;  /* 0x00000004ff027807 */ /* 0x000fe40004000000 */
[C---:B------:R-:W-:Y:S02]  /*2c170*/  LOP3.LUT R252, R3.reuse, 0x22, RZ, 0xfc, !PT ;  /* 0x0000002203fc7812 */ /* 0x040fe400078efcff */
[----:B------:R-:W-:Y:S02]  /*2c180*/  SEL R5, R2, RZ, !P1 ;  /* 0x000000ff02057207 */ /* 0x000fe40004800000 */
[----:B------:R-:W-:Y:S02]  /*2c190*/  LOP3.LUT R12, R3, 0x20, RZ, 0xfc, !PT ;  /* 0x00000020030c7812 */ /* 0x000fe400078efcff */
[----:B------:R-:W-:Y:S02]  /*2c1a0*/  ISETP.GE.AND P2, PT, R252, R4, PT ;  /* 0x00000004fc00720c */ /* 0x000fe40003f46270 */
[----:B------:R-:W-:-:S02]  /*2c1b0*/  ISETP.NE.U32.AND P3, PT, R5, RZ, PT ;  /* 0x000000ff0500720c */ /* 0x000fc40003f65070 */
[-C--:B------:R-:W-:Y:S02]  /*2c1c0*/  ISETP.GE.AND P0, PT, R15, R4.reuse, PT ;  /* 0x000000040f00720c */ /* 0x080fe40003f06270 */
[----:B------:R-:W-:Y:S02]  /*2c1d0*/  ISETP.GE.AND P1, PT, R12, R4, PT ;  /* 0x000000040c00720c */ /* 0x000fe40003f26270 */
[C---:B------:R-:W-:Y:S02]  /*2c1e0*/  SEL R5, R2.reuse, RZ, !P2 ;  /* 0x000000ff02057207 */ /* 0x040fe40005000000 */
[C---:B------:R-:W-:Y:S02]  /*2c1f0*/  SEL R7, R2.reuse, RZ, !P0 ;  /* 0x000000ff02077207 */ /* 0x040fe40004000000 */
[----:B------:R-:W-:Y:S02]  /*2c200*/  SEL R6, R2, RZ, !P1 ;  /* 0x000000ff02067207 */ /* 0x000fe40004800000 */
[----:B------:R-:W-:-:S02]  /*2c210*/  ISETP.NE.U32.AND P5, PT, R5, RZ, PT ;  /* 0x000000ff0500720c */ /* 0x000fc40003fa5070 */
[----:B--2---:R-:W-:Y:S02]  /*2c220*/  LOP3.LUT R16, R20, 0x7f, RZ, 0xc0, !PT ;  /* 0x0000007f14107812 */ /* 0x004fe400078ec0ff */
[----:B------:R-:W-:Y:S02]  /*2c230*/  LOP3.LUT R5, R3, 0x40, RZ, 0xfc, !PT ;  /* 0x0000004003057812 */ /* 0x000fe400078efcff */
[----:B------:R-:W-:Y:S02]  /*2c240*/  ISETP.NE.U32.AND P4, PT, R7, RZ, PT ;  /* 0x000000ff0700720c */ /* 0x000fe40003f85070 */
[----:B------:R-:W-:Y:S02]  /*2c250*/  ISETP.NE.U32.AND P2, PT, R6, RZ, PT ;  /* 0x000000ff0600720c */ /* 0x000fe40003f45070 */
[----:B------:R-:W-:Y:S02]  /*2c260*/  ISETP.NE.U32.AND P0, PT, R16, RZ, PT ;  /* 0x000000ff1000720c */ /* 0x000fe40003f05070 */
[----:B------:R-:W-:-:S02]  /*2c270*/  ISETP.GE.AND P1, PT, R5, R4, PT ;  /* 0x000000040500720c */ /* 0x000fc40003f26270 */
[C---:B------:R-:W-:Y:S02]  /*2c280*/  LOP3.LUT R6, R3.reuse, 0x42, RZ, 0xfc, !PT ;  /* 0x0000004203067812 */ /* 0x040fe400078efcff */
[C---:B------:R-:W-:Y:S02]  /*2c290*/  LOP3.LUT R9, R3.reuse, 0x60, RZ, 0xfc, !PT ;  /* 0x0000006003097812 */ /* 0x040fe400078efcff */
[----:B------:R-:W-:Y:S02]  /*2c2a0*/  LOP3.LUT R7, R3, 0x62, RZ, 0xfc, !PT ;  /* 0x0000006203077812 */ /* 0x000fe400078efcff */
[----:B------:R-:W-:Y:S01]  /*2c2b0*/  MOV R20, UR7 ;  /* 0x0000000700147c02 */ /* 0x000fe20008000f00 */
[----:B-1----:R-:W-:Y:S06]  /*2c2c0*/  BRA.U UP0, `(.L_x_5) ;  /* 0x0000000100187547 */ /* 0x002fec000b800000 */
[----:B------:R-:W-:Y:S01]  /*2c2d0*/  ELECT P6, URZ, PT ;  /* 0x0000000000ff782f */ /* 0x000fe200038c0000 */
[----:B------:R-:W-:Y:S01]  /*2c2e0*/  IMAD.MOV.U32 R5, RZ, RZ, 0x1 ;  /* 0x00000001ff057424 */ /* 0x000fe200078e00ff */
[----:B------:R-:W-:Y:S01]  /*2c2f0*/  UMOV UR5, 0x40 ;  /* 0x0000004000057882 */ /* 0x000fe20000000000 */
[----:B------:R-:W-:Y:S01]  /*2c300*/  UVIRTCOUNT.DEALLOC.SMPOOL 0x80 ;  /* 0x000000800000784c */ /* 0x000fe20000000000 */
[----:B------:R-:W-:-:S09]  /*2c310*/  ULEA UR5, UR4, UR5, 0x18 ;  /* 0x0000000504057291 */ /* 0x000fd2000f8ec0ff */
[----:B------:R1:W-:Y:S03]  /*2c320*/  @P6 STS.U8 [UR5], R5 ;  /* 0x00000005ff006988 */ /* 0x0003e60008000005 */
.L_x_5:
[----:B------:R-:W2:Y:S04]  /*2c330*/  LDL R8, [R1+0xe44] ;  /* 0x000e440001087983 */ /* 0x000ea80000100800 */
[----:B------:R-:W3:Y:S04]  /*2c340*/  LDL.64 R18, [R1+0x60] ;  /* 0x0000600001127983 */ /* 0x000ee80000100a00 */
[----:B------:R-:W4:Y:S01]  /*2c350*/  LDL.64 R10, [R1+0x58] ;  /* 0x00005800010a7983 */ /* 0x000f220000100a00 */
[----:B------:R-:W-:Y:S01]  /*2c360*/  STTM.x64 tmem[UR11], RZ ;  /* 0x000000ff000079ed */ /* 0x000fe2000834000b */
[----:B------:R-:W-:Y:S01]  /*2c370*/  STTM.x64 tmem[UR11+0x40], RZ ;  /* 0x000040ff000079ed */ /* 0x000fe2000834000b */
[----:B------:R-:W-:Y:S01]  /*2c380*/  STTM.x64 tmem[UR11+0x80], RZ ;  /* 0x000080ff000079ed */ /* 0x000fe2000834000b */
[----:B------:R-:W-:Y:S01]  /*2c390*/  STTM.x64 tmem[UR11+0xc0], RZ ;  /* 0x0000c0ff000079ed */ /* 0x000fe2000834000b */
[----:B------:R-:W1:Y:S02]  /*2c3a0*/  FENCE.VIEW.ASYNC.T ;  /* 0x00000000000073c6 */ /* 0x000e640000000200 */
[----:B-1----:R-:W-:-:S05]  /*2c3b0*/  VOTEU.ALL UP1, P0 ;  /* 0x0000000000ff7886 */ /* 0x002fca0000020000 */
[----:B------:R-:W-:-:S04]  /*2c3c0*/  @!UP1 UIADD3 UR12, UPT, UPT, -UR6, 0x100000, URZ ;  /* 0x00100000060c9890 */ /* 0x000fc8000fffe1ff */
[----:B------:R-:W-:Y:S02]  /*2c3d0*/  @!UP1 USHF.L.U32 UR13, UR12, 0xb, URZ ;  /* 0x0000000b0c0d9899 */ /* 0x000fe400080006ff */
[----:B------:R-:W-:Y:S01]  /*2c3e0*/  @!UP1 USHF.L.U32 UR12, UR12, 0x1, URZ ;  /* 0x000000010c0c9899 */ /* 0x000fe200080006ff */
[----:B------:R-:W-:Y:S01]  /*2c3f0*/  UMOV UR8, UR16 ;  /* 0x0000001000087c82 */ /* 0x000fe20008000000 */
[----:B------:R-:W-:-:S04]  /*2c400*/  @!UP1 UIADD3 UR4, UPT, UPT, -UR6, 0x100000, URZ ;  /* 0x0010000006049890 */ /* 0x000fc8000fffe1ff */
[----:B------:R-:W-:Y:S02]  /*2c410*/  @!UP1 USHF.L.U32 UR5, UR4, 0xb, URZ ;  /* 0x0000000b04059899 */ /* 0x000fe400080006ff */
[----:B------:R-:W-:Y:S01]  /*2c420*/  @!UP1 USHF.L.U32 UR4, UR4, 0x1, URZ ;  /* 0x0000000104049899 */ /* 0x000fe200080006ff */
[----:B------:R-:W-:Y:S01]  /*2c430*/  VOTEU.ALL UP1, P0 ;  /* 0x0000000000ff7886 */ /* 0x000fe20000020000 */
[----:B------:R-:W-:Y:S06]  /*2c440*/  BAR.SYNC.DEFER_BLOCKING 0x0 ;  /* 0x0000000000007b1d */ /* 0x000fec0000010000 */
[----:B------:R-:W-:Y:S01]  /*2c450*/  VOTEU.ALL UP2, P0 ;  /* 0x0000000000ff7886 */ /* 0x000fe20000040000 */
[----:B------:R-:W-:Y:S01]  /*2c460*/  ISETP.GE.AND P6, PT, R6, R4, PT ;  /* 0x000000040600720c */ /* 0x000fe20003fc6270 */
[----:B------:R-:W-:Y:S01]  /*2c470*/  STL.64 [R1+0x2070], R244 ;  /* 0x002070f401007387 */ /* 0x000fe20000100a00 */
[----:B------:R-:W-:-:S02]  /*2c480*/  LOP3.LUT R17, R3, 0x44, RZ, 0xfc, !PT ;  /* 0x0000004403117812 */ /* 0x000fc400078efcff */
[C---:B------:R-:W-:Y:S02]  /*2c490*/  LOP3.LUT R14, R3.reuse, 0x46, RZ, 0xfc, !PT ;  /* 0x00000046030e7812 */ /* 0x040fe400078efcff */
[----:B------:R-:W-:Y:S01]  /*2c4a0*/  LOP3.LUT R13, R3, 0x64, RZ, 0xfc, !PT ;  /* 0x00000064030d7812 */ /* 0x000fe200078efcff */
[----:B------:R-:W-:Y:S01]  /*2c4b0*/  USHF.L.U32 UR15, UR15, 0x7, URZ ;  /* 0x000000070f0f7899 */ /* 0x000fe200080006ff */
[----:B------:R-:W1:Y:S01]  /*2c4c0*/  LDCU UR6, c[0x0][0x3a0] ;  /* 0x00007400ff0677ac */ /* 0x000e620008000800 */
[----:B------:R-:W1:Y:S02]  /*2c4d0*/  FENCE.VIEW.ASYNC.S ;  /* 0x00000000000073c6 */ /* 0x000e640000000000 */
[----:B-1----:R-:W1:Y:S02]  /*2c4e0*/  @!UP1 SYNCS.EXCH.64 URZ, [UR8], UR12 ;  /* 0x0000000c08ff95b2 */ /* 0x002e640008000100 */
[----:B-1----:R-:W-:Y:S06]  /*2c4f0*/  BAR.SYNC.DEFER_BLOCKING 0x0 ;  /* 0x0000000000007b1d */ /* 0x002fec0000010000 */
[----:B------:R-:W-:Y:S01]  /*2c500*/  STL.64 [R1+0x2068], R242 ;  /* 0x002068f201007387 */ /* 0x000fe20000100a00 */
[----:B------:R1:W3:Y:S01]  /*2c510*/  @!UP2 SYNCS.EXCH.64 URZ, [UR7+0x240008], UR4 ;  /* 0x2400080407ffa5b2 */ /* 0x0002e20008000100 */
[----:B--2---:R-:W-:Y:S01]  /*2c520*/  IADD3 R233, PT, PT, R20, 0x200000, R8 ;  /* 0x0020000014e97810 */ /* 0x004fe20007ffe008 */
[----:B-1----:R-:W1:Y:S04]  /*2c530*/  LDCU UR4, c[0x0][0x3a0] ;  /* 0x00007400ff0477ac */ /* 0x002e680008000800 */
[----:B------:R-:W-:Y:S01]  /*2c540*/  @!PT LDS RZ, [RZ] ;  /* 0x00000000fffff984 */ /* 0x000fe20000000800 */
[----:B------:R-:W-:Y:S01]  /*2c550*/  @!PT LDS RZ, [RZ] ;  /* 0x00000000fffff984 */ /* 0x000fe20000000800 */
[----:B------:R-:W-:Y:S01]  /*2c560*/  @!PT LDS RZ, [RZ] ;  /* 0x00000000fffff984 */ /* 0x000fe20000000800 */
[----:B---3--:R-:W-:Y:S01]  /*2c570*/  LDGSTS.E [R233], desc[UR22][R18.64], P3 ;  /* 0x0000000012e97fae */ /* 0x008fe200099a1016 */
[----:B------:R-:W-:-:S02]  /*2c580*/  SEL R6, R2, RZ, !P1 ;  /* 0x000000ff02067207 */ /* 0x000fc40004800000 */
[----:B------:R-:W-:Y:S01]  /*2c590*/  SEL R5, R2, RZ, !P6 ;  /* 0x000000ff02057207 */ /* 0x000fe20007000000 */
[----:B----4-:R2:W-:Y:S01]  /*2c5a0*/  LDGSTS.E [R233+0x8], desc[UR22][R10.64], P4 ;  /* 0x000080000ae97fae */ /* 0x0105e2000a1a1016 */
[----:B------:R-:W-:Y:S01]  /*2c5b0*/  USHF.L.U32 UR13, UR14, 0x7, URZ ;  /* 0x000000070e0d7899 */ /* 0x000fe200080006ff */
[----:B------:R-:W3:Y:S02]  /*2c5c0*/  LDCU UR5, c[0x0][0x3a0] ;  /* 0x00007400ff0577ac */ /* 0x000ee40008000800 */
[----:B------:R-:W-:Y:S04]  /*2c5d0*/  LDGSTS.E [R233+0x2000], desc[UR22][R244.64], P2 ;  /* 0x02000000f4e97fae */ /* 0x000fe800091a1016 */
[----:B------:R-:W4:Y:S01]  /*2c5e0*/  LDL.64 R18, [R1+0x50] ;  /* 0x0000500001127983 */ /* 0x000f220000100a00 */
[----:B--2---:R-:W-:-:S03]  /*2c5f0*/  LOP3.LUT R10, R3, 0x4, RZ, 0xfc, !PT ;  /* 0x00000004030a7812 */ /* 0x004fc600078efcff */
[----:B------:R-:W-:Y:S01]  /*2c600*/  LDGSTS.E [R233+0x2008], desc[UR22][R242.64], P5 ;  /* 0x02008000f2e97fae */ /* 0x000fe2000a9a1016 */
[----:B------:R-:W-:-:S03]  /*2c610*/  ISETP.GE.AND P2, PT, R10, R4, PT ;  /* 0x000000040a00720c */ /* 0x000fc60003f46270 */
[----:B------:R-:W2:Y:S01]  /*2c620*/  LDL.64 R10, [R1+0x48] ;  /* 0x00004800010a7983 */ /* 0x000ea20000100a00 */
[-C--:B------:R-:W-:Y:S02]  /*2c630*/  ISETP.GE.AND P1, PT, R9, R4.reuse, PT ;  /* 0x000000040900720c */ /* 0x080fe40003f26270 */
[----:B------:R-:W-:Y:S02]  /*2c640*/  ISETP.GE.AND P6, PT, R7, R4, PT ;  /* 0x000000040700720c */ /* 0x000fe40003fc6270 */
[----:B------:R-:W-:Y:S02]  /*2c650*/  ISETP.NE.U32.AND P3, PT, R6, RZ, PT ;  /* 0x000000ff0600720c */ /* 0x000fe40003f65070 */
[----:B------:R-:W-:Y:S02]  /*2c660*/  SEL R6, R2, RZ, !P1 ;  /* 0x000000ff02067207 */ /* 0x000fe40004800000 */
[----:B------:R-:W-:Y:S02]  /*2c670*/  ISETP.NE.U32.AND P1, PT, R5, RZ, PT ;  /* 0x000000ff0500720c */ /* 0x000fe40003f25070 */
[----:B------:R-:W-:-:S02]  /*2c680*/  LOP3.LUT R9, R3, 0x6, RZ, 0xfc, !PT ;  /* 0x0000000603097812 */ /* 0x000fc400078efcff */
[----:B------:R-:W-:Y:S02]  /*2c690*/  SEL R5, R2, RZ, !P6 ;  /* 0x000000ff02057207 */ /* 0x000fe40007000000 */
[----:B------:R-:W-:Y:S02]  /*2c6a0*/  LOP3.LUT R7, R3, 0x24, RZ, 0xfc, !PT ;  /* 0x0000002403077812 */ /* 0x000fe400078efcff */
[----:B------:R-:W-:Y:S01]  /*2c6b0*/  ISETP.NE.U32.AND P4, PT, R6, RZ, PT ;  /* 0x000000ff0600720c */ /* 0x000fe20003f85070 */
[----:B------:R-:W-:Y:S01]  /*2c6c0*/  LDGSTS.E [R233+0x4000], desc[UR22][R86.64], P3 ;  /* 0x0400000056e97fae */ /* 0x000fe200099a1016 */
[----:B------:R-:W-:Y:S02]  /*2c6d0*/  ISETP.GE.AND P5, PT, R9, R4, PT ;  /* 0x000000040900720c */ /* 0x000fe40003fa6270 */
[----:B------:R-:W-:Y:S01]  /*2c6e0*/  ISETP.NE.U32.AND P6, PT, R5, RZ, PT ;  /* 0x000000ff0500720c */ /* 0x000fe20003fc5070 */
[----:B------:R-:W-:Y:S01]  /*2c6f0*/  LDGSTS.E [R233+0x4008], desc[UR22][R84.64], P1 ;  /* 0x0400800054e97fae */ /* 0x000fe200089a1016 */
[----:B------:R-:W-:-:S02]  /*2c700*/  LOP3.LUT R6, R3, 0x26, RZ, 0xfc, !PT ;  /* 0x0000002603067812 */ /* 0x000fc400078efcff */
[C---:B------:R-:W-:Y:S02]  /*2c710*/  SEL R5, R2.reuse, RZ, !P2 ;  /* 0x000000ff02057207 */ /* 0x040fe40005000000 */
[-C--:B------:R-:W-:Y:S02]  /*2c720*/  ISETP.GE.AND P2, PT, R7, R4.reuse, PT ;  /* 0x000000040700720c */ /* 0x080fe40003f46270 */
[----:B------:R-:W-:Y:S01]  /*2c730*/  SEL R7, R2, RZ, !P5 ;  /* 0x000000ff02077207 */ /* 0x000fe20006800000 */
[----:B------:R-:W-:Y:S01]  /*2c740*/  LDGSTS.E [R233+0x6000], desc[UR22][R54.64], P4 ;  /* 0x0600000036e97fae */ /* 0x000fe2000a1a1016 */
[----:B------:R-:W-:Y:S02]  /*2c750*/  ISETP.GE.AND P5, PT, R6, R4, PT ;  /* 0x000000040600720c */ /* 0x000fe40003fa6270 */
[----:B------:R-:W-:Y:S01]  /*2c760*/  ISETP.NE.U32.AND P3, PT, R5, RZ, PT ;  /* 0x000000ff0500720c */ /* 0x000fe20003f65070 */
[----:B------:R-:W-:Y:S01]  /*2c770*/  STL.64 [R1+0x2078], R86 ;  /* 0x0020785601007387 */ /* 0x000fe20000100a00 */
[----:B------:R-:W-:-:S02]  /*2c780*/  SEL R5, R2, RZ, !P5 ;  /* 0x000000ff02057207 */ /* 0x000fc40006800000 */
[----:B------:R-:W-:Y:S01]  /*2c790*/  SEL R6, R2, RZ, !P2 ;  /* 0x000000ff02067207 */ /* 0x000fe20005000000 */
[----:B------:R-:W-:Y:S01]  /*2c7a0*/  LDGSTS.E [R233+0x6008], desc[UR22][R52.64], P6 ;  /* 0x0600800034e97fae */ /* 0x000fe2000b1a1016 */
[----:B------:R-:W-:Y:S02]  /*2c7b0*/  ISETP.NE.U32.AND P2, PT, R7, RZ, PT ;  /* 0x000000ff0700720c */ /* 0x000fe40003f45070 */
[----:B------:R-:W-:Y:S02]  /*2c7c0*/  ISETP.NE.U32.AND P5, PT, R5, RZ, PT ;  /* 0x000000ff0500720c */ /* 0x000fe40003fa5070 */
[----:B------:R-:W-:Y:S02]  /*2c7d0*/  LOP3.LUT R5, R8, 0x10, RZ, 0x3c, !PT ;  /* 0x0000001008057812 */ /* 0x000fe400078e3cff */
[----:B------:R-:W-:Y:S02]  /*2c7e0*/  ISETP.NE.U32.AND P1, PT, R6, RZ, PT ;  /* 0x000000ff0600720c */ /* 0x000fe40003f25070 */
[----:B------:R-:W-:Y:S01]  /*2c7f0*/  IADD3 R232, PT, PT, R20, 0x200000, R5 ;  /* 0x0020000014e87810 */ /* 0x000fe20007ffe005 */
[----:B------:R-:W-:Y:S04]  /*2c800*/  STL.64 [R1+0x2080], R84 ;  /* 0x0020805401007387 */ /* 0x000fe80000100a00 */
[----:B------:R-:W-:Y:S04]  /*2c810*/  STL.64 [R1+0x2088], R54 ;  /* 0x0020883601007387 */ /* 0x000fe80000100a00 */
[----:B------:R-:W-:Y:S04]  /*2c820*/  STL.64 [R1+0x2090], R52 ;  /* 0x0020903401007387 */ /* 0x000fe80000100a00 */
[----:B------:R1:W-:Y:S04]  /*2c830*/  STL [R1+0x1894], R5 ;  /* 0x0018940501007387 */ /* 0x0003e80000100800 */
[----:B------:R-:W-:Y:S04]  /*2c840*/  STL.64 [R1+0x2098], R240 ;  /* 0x002098f001007387 */ /* 0x000fe80000100a00 */
[----:B------:R-:W-:Y:S04]  /*2c850*/  STL.64 [R1+0x20a0], R238 ;  /* 0x0020a0ee01007387 */ /* 0x000fe80000100a00 */
[----:B----4-:R-:W-:Y:S04]  /*2c860*/  LDGSTS.E [R232], desc[UR22][R18.64], P3 ;  /* 0x0000000012e87fae */ /* 0x010fe800099a1016 */
[----:B--2---:R2:W-:Y:S04]  /*2c870*/  LDGSTS.E [R232+0x8], desc[UR22][R10.64], P2 ;  /* 0x000080000ae87fae */ /* 0x0045e800091a1016 */
[----:B------:R-:W-:Y:S04]  /*2c880*/  LDGSTS.E [R232+0x2000], desc[UR22][R240.64], P1 ;  /* 0x02000000f0e87fae */ /* 0x000fe800089a1016 */
[----:B------:R-:W4:Y:S01]  /*2c890*/  LDL.64 R18, [R1+0x40] ;  /* 0x0000400001127983 */ /* 0x000f220000100a00 */
[----:B--2---:R-:W-:-:S03]  /*2c8a0*/  LOP3.LUT R10, R3, 0x8, RZ, 0xfc, !PT ;  /* 0x00000008030a7812 */ /* 0x004fc600078efcff */
[----:B------:R-:W-:Y:S01]  /*2c8b0*/  STL.64 [R1+0x20a8], R82 ;  /* 0x0020a85201007387 */ /* 0x000fe20000100a00 */
[----:B------:R-:W-:-:S03]  /*2c8c0*/  ISETP.GE.AND P1, PT, R10, R4, PT ;  /* 0x000000040a00720c */ /* 0x000fc60003f26270 */
[----:B------:R-:W-:Y:S04]  /*2c8d0*/  LDGSTS.E [R232+0x2008], desc[UR22][R238.64], P5 ;  /* 0x02008000eee87fae */ /* 0x000fe8000a9a1016 */
[----:B------:R-:W2:Y:S01]  /*2c8e0*/  LDL.64 R10, [R1+0x38] ;  /* 0x00003800010a7983 */ /* 0x000ea20000100a00 */
[-C--:B------:R-:W-:Y:S02]  /*2c8f0*/  ISETP.GE.AND P4, PT, R17, R4.reuse, PT ;  /* 0x000000041100720c */ /* 0x080fe40003f86270 */
[----:B------:R-:W-:Y:S02]  /*2c900*/  ISETP.GE.AND P6, PT, R14, R4, PT ;  /* 0x000000040e00720c */ /* 0x000fe40003fc6270 */
[----:B------:R-:W-:Y:S02]  /*2c910*/  LOP3.LUT R9, R3, 0x66, RZ, 0xfc, !PT ;  /* 0x0000006603097812 */ /* 0x000fe400078efcff */
[----:B-1----:R-:W-:-:S02]  /*2c920*/  SEL R5, R2, RZ, !P4 ;  /* 0x000000ff02057207 */ /* 0x002fc40006000000 */
[-C--:B------:R-:W-:Y:S02]  /*2c930*/  ISETP.GE.AND P4, PT, R13, R4.reuse, PT ;  /* 0x000000040d00720c */ /* 0x080fe40003f86270 */
[C---:B------:R-:W-:Y:S02]  /*2c940*/  SEL R7, R2.reuse, RZ, !P6 ;  /* 0x000000ff02077207 */ /* 0x040fe40007000000 */
[----:B------:R-:W-:Y:S02]  /*2c950*/  ISETP.GE.AND P6, PT, R9, R4, PT ;  /* 0x000000040900720c */ /* 0x000fe40003fc6270 */
[----:B------:R-:W-:Y:S02]  /*2c960*/  ISETP.NE.U32.AND P3, PT, R5, RZ, PT ;  /* 0x000000ff0500720c */ /* 0x000fe40003f65070 */
[----:B------:R-:W-:Y:S02]  /*2c970*/  SEL R6, R2, RZ, !P4 ;  /* 0x000000ff02067207 */ /* 0x000fe40006000000 */
[----:B------:R-:W-:-:S02]  /*2c980*/  LOP3.LUT R9, R3, 0xa, RZ, 0xfc, !PT ;  /* 0x0000000a03097812 */ /* 0x000fc400078efcff */
[----:B------:R-:W-:Y:S02]  /*2c990*/  SEL R5, R2, RZ, !P6 ;  /* 0x000000ff02057207 */ /* 0x000fe40007000000 */
[----:B------:R-:W-:Y:S02]  /*2c9a0*/  ISETP.NE.U32.AND P4, PT, R7, RZ, PT ;  /* 0x000000ff0700720c */ /* 0x000fe40003f85070 */
[----:B------:R-:W-:Y:S02]  /*2c9b0*/  LOP3.LUT R7, R3, 0x28, RZ, 0xfc, !PT ;  /* 0x0000002803077812 */ /* 0x000fe400078efcff */
[----:B------:R-:W-:Y:S01]  /*2c9c0*/  ISETP.NE.U32.AND P2, PT, R6, RZ, PT ;  /* 0x000000ff0600720c */ /* 0x000fe20003f45070 */
[----:B------:R-:W-:Y:S01]  /*2c9d0*/  LDGSTS.E [R232+0x4000], desc[UR22][R82.64], P3 ;  /* 0x0400000052e87fae */ /* 0x000fe200099a1016 */
[----:B------:R-:W-:Y:S02]  /*2c9e0*/  ISETP.GE.AND P5, PT, R9, R4, PT ;  /* 0x000000040900720c */ /* 0x000fe40003fa6270 */
[----:B------:R-:W-:-:S02]  /*2c9f0*/  ISETP.NE.U32.AND P6, PT, R5, RZ, PT ;  /* 0x000000ff0500720c */ /* 0x000fc40003fc5070 */
[----:B------:R-:W-:Y:S02]  /*2ca00*/  LOP3.LUT R6, R3, 0x2a, RZ, 0xfc, !PT ;  /* 0x0000002a03067812 */ /* 0x000fe400078efcff */
[C---:B------:R-:W-:Y:S01]  /*2ca10*/  SEL R5, R2.reuse, RZ, !P1 ;  /* 0x000000ff02057207 */ /* 0x040fe20004800000 */
[----:B------:R-:W-:Y:S01]  /*2ca20*/  LDGSTS.E [R232+0x4008], desc[UR22][R80.64], P4 ;  /* 0x0400800050e87fae */ /* 0x000fe2000a1a1016 */
[-C--:B------:R-:W-:Y:S02]  /*2ca30*/  ISETP.GE.AND P1, PT, R7, R4.reuse, PT ;  /* 0x000000040700720c */ /* 0x080fe40003f26270 */
[----:B------:R-:W-:Y:S01]  /*2ca40*/  SEL R7, R2, RZ, !P5 ;  /* 0x000000ff02077207 */ /* 0x000fe20006800000 */
[----:B------:R-:W-:Y:S01]  /*2ca50*/  LDGSTS.E [R232+0x6000], desc[UR22][R50.64], P2 ;  /* 0x0600000032e87fae */ /* 0x000fe200091a1016 */
[----:B------:R-:W-:Y:S02]  /*2ca60*/  ISETP.GE.AND P5, PT, R6, R4, PT ;  /* 0x000000040600720c */ /* 0x000fe40003fa6270 */
[----:B------:R-:W-:Y:S01]  /*2ca70*/  ISETP.NE.U32.AND P3, PT, R5, RZ, PT ;  /* 0x000000ff0500720c */ /* 0x000fe20003f65070 */
[----:B------:R-:W-:Y:S01]  /*2ca80*/  LDGSTS.E [R232+0x6008], desc[UR22][R48.64], P6 ;  /* 0x0600800030e87fae */ /* 0x000fe2000b1a1016 */
[----:B------:R-:W-:-:S02]  /*2ca90*/  SEL R5, R2, RZ, !P5 ;  /* 0x000000ff02057207 */ /* 0x000fc40006800000 */
[----:B------:R-:W-:Y:S02]  /*2caa0*/  SEL R6, R2, RZ, !P1 ;  /* 0x000000ff02067207 */ /* 0x000fe40004800000 */
        /* <DEDUP_REMOVED lines=14> */
[----:B------:R-:W-:Y:S01]  /*2cb90*/  LDGSTS.E [R231+0x2000], desc[UR22][R236.64], P4 ;  /* 0x02000000ece77fae */ /* 0x000fe2000a1a1016 */
[----:B------:R-:W-:-:S02]  /*2cba0*/  LOP3.LUT R17, R3, 0x48, RZ, 0xfc, !PT ;  /* 0x0000004803117812 */ /* 0x000fc400078efcff */
[C---:B------:R-:W-:Y:S01]  /*2cbb0*/  LOP3.LUT R14, R3.reuse, 0x4a, RZ, 0xfc, !PT ;  /* 0x0000004a030e7812 */ /* 0x040fe200078efcff */
[----:B------:R-:W-:Y:S01]  /*2cbc0*/  LDGSTS.E [R231+0x2008], desc[UR22][R234.64], P5 ;  /* 0x02008000eae77fae */ /* 0x000fe2000a9a1016 */
[----:B--2---:R-:W-:-:S04]  /*2cbd0*/  LOP3.LUT R10, R3, 0xc, RZ, 0xfc, !PT ;  /* 0x0000000c030a7812 */ /* 0x004fc800078efcff */
[-C--:B------:R-:W-:Y:S02]  /*2cbe0*/  ISETP.GE.AND P4, PT, R10, R4.reuse, PT ;  /* 0x000000040a00720c */ /* 0x080fe40003f86270 */
[----:B------:R-:W2:Y:S01]  /*2cbf0*/  LDL.64 R10, [R1+0x30] ;  /* 0x00003000010a7983 */ /* 0x000ea20000100a00 */
[-C--:B------:R-:W-:Y:S02]  /*2cc00*/  ISETP.GE.AND P2, PT, R17, R4.reuse, PT ;  /* 0x000000041100720c */ /* 0x080fe40003f46270 */
[C---:B------:R-:W-:Y:S02]  /*2cc10*/  LOP3.LUT R13, R3.reuse, 0x68, RZ, 0xfc, !PT ;  /* 0x00000068030d7812 */ /* 0x040fe400078efcff */
        /* <DEDUP_REMOVED lines=21> */
[----:B------:R-:W-:Y:S01]  /*2cd70*/  STL.64 [R1+0x20e0], R78 ;  /* 0x0020e04e01007387 */ /* 0x000fe20000100a00 */
[----:B------:R-:W-:Y:S02]  /*2cd80*/  ISETP.GE.AND P5, PT, R6, R4, PT ;  /* 0x000000040600720c */ /* 0x000fe40003fa6270 */
[----:B------:R-:W-:Y:S01]  /*2cd90*/  ISETP.NE.U32.AND P3, PT, R5, RZ, PT ;  /* 0x000000ff0500720c */ /* 0x000fe20003f65070 */
[----:B------:R-:W-:Y:S01]  /*2cda0*/  LDGSTS.E [R231+0x6000], desc[UR22][R46.64], P1 ;  /* 0x060000002ee77fae */ /* 0x000fe200089a1016 */
[----:B------:R-:W-:-:S02]  /*2cdb0*/  SEL R5, R2, RZ, !P5 ;  /* 0x000000ff02057207 */ /* 0x000fc40006800000 */
[----:B------:R-:W-:Y:S01]  /*2cdc0*/  SEL R6, R2, RZ, !P4 ;  /* 0x000000ff02067207 */ /* 0x000fe20006000000 */
[----:B------:R-:W-:Y:S01]  /*2cdd0*/  STL.64 [R1+0x20e8], R76 ;  /* 0x0020e84c01007387 */ /* 0x000fe20000100a00 */
[----:B------:R-:W-:Y:S02]  /*2cde0*/  ISETP.NE.U32.AND P2, PT, R5, RZ, PT ;  /* 0x000000ff0500720c */ /* 0x000fe40003f45070 */
[----:B------:R-:W-:Y:S01]  /*2cdf0*/  ISETP.NE.U32.AND P4, PT, R7, RZ, PT ;  /* 0x000000ff0700720c */ /* 0x000fe20003f85070 */
[----:B------:R-:W-:Y:S01]  /*2ce00*/  LDGSTS.E [R231+0x6008], desc[UR22][R44.64], P6 ;  /* 0x060080002ce77fae */ /* 0x000fe2000b1a1016 */
[----:B------:R-:W-:Y:S02]  /*2ce10*/  LOP3.LUT R5, R8, 0x30, RZ, 0x3c, !PT ;  /* 0x0000003008057812 */ /* 0x000fe400078e3cff */
[----:B------:R-:W-:Y:S02]  /*2ce20*/  ISETP.NE.U32.AND P5, PT, R6, RZ, PT ;  /* 0x000000ff0600720c */ /* 0x000fe40003fa5070 */
[----:B------:R-:W-:Y:S01]  /*2ce30*/  IADD3 R230, PT, PT, R20, 0x200000, R5 ;  /* 0x0020000014e67810 */ /* 0x000fe20007ffe005 */
[----:B------:R-:W-:Y:S04]  /*2ce40*/  STL.64 [R1+0x20f0], R46 ;  /* 0x0020f02e01007387 */ /* 0x000fe80000100a00 */
[----:B------:R-:W-:Y:S04]  /*2ce50*/  STL.64 [R1+0x20f8], R44 ;  /* 0x0020f82c01007387 */ /* 0x000fe80000100a00 */
[----:B------:R1:W-:Y:S04]  /*2ce60*/  STL [R1+0x188c], R5 ;  /* 0x00188c0501007387 */ /* 0x0003e80000100800 */
[----:B------:R-:W-:Y:S04]  /*2ce70*/  STL.64 [R1+0x2100], R106 ;  /* 0x0021006a01007387 */ /* 0x000fe80000100a00 */
[----:B------:R-:W4:Y:S04]  /*2ce80*/  LDL.64 R18, [R1+0x20] ;  /* 0x0000200001127983 */ /* 0x000f280000100a00 */
[----:B------:R-:W-:Y:S04]  /*2ce90*/  STL.64 [R1+0x2108], R104 ;  /* 0x0021086801007387 */ /* 0x000fe80000100a00 */
[----:B------:R-:W-:Y:S04]  /*2cea0*/  STL.64 [R1+0x2110], R74 ;  /* 0x0021104a01007387 */ /* 0x000fe80000100a00 */
[----:B--2---:R2:W-:Y:S04]  /*2ceb0*/  LDGSTS.E [R230], desc[UR22][R10.64], P3 ;  /* 0x000000000ae67fae */ /* 0x0045e800099a1016 */
[----:B------:R1:W-:Y:S04]  /*2cec0*/  LDGSTS.E [R230+0x8], desc[UR22][R22.64], P4 ;  /* 0x0000800016e67fae */ /* 0x0003e8000a1a1016 */
[----:B------:R-:W-:Y:S01]  /*2ced0*/  LDGSTS.E [R230+0x2000], desc[UR22][R106.64], P5 ;  /* 0x020000006ae67fae */ /* 0x000fe2000a9a1016 */
[----:B--2---:R-:W-:-:S03]  /*2cee0*/  LOP3.LUT R10, R3, 0x10, RZ, 0xfc, !PT ;  /* 0x00000010030a7812 */ /* 0x004fc600078efcff */
[----:B------:R-:W-:Y:S01]  /*2cef0*/  LDGSTS.E [R230+0x2008], desc[UR22][R104.64], P2 ;  /* 0x0200800068e67fae */ /* 0x000fe200091a1016 */
[----:B------:R-:W-:-:S03]  /*2cf00*/  ISETP.GE.AND P5, PT, R10, R4, PT ;  /* 0x000000040a00720c */ /* 0x000fc60003fa6270 */
[----:B------:R-:W2:Y:S01]  /*2cf10*/  LDL.64 R10, [R1+0x18] ;  /* 0x00001800010a7983 */ /* 0x000ea20000100a00 */
[C---:B------:R-:W-:Y:S02]  /*2cf20*/  LOP3.LUT R17, R3.reuse, 0x4c, RZ, 0xfc, !PT ;  /* 0x0000004c03117812 */ /* 0x040fe400078efcff */
[----:B------:R-:W-:Y:S02]  /*2cf30*/  LOP3.LUT R14, R3, 0x4e, RZ, 0xfc, !PT ;  /* 0x0000004e030e7812 */ /* 0x000fe400078efcff */
[-C--:B------:R-:W-:Y:S02]  /*2cf40*/  ISETP.GE.AND P1, PT, R17, R4.reuse, PT ;  /* 0x000000041100720c */ /* 0x080fe40003f26270 */
[----:B------:R-:W-:Y:S02]  /*2cf50*/  ISETP.GE.AND P6, PT, R14, R4, PT ;  /* 0x000000040e00720c */ /* 0x000fe40003fc6270 */
[----:B-1----:R-:W-:Y:S02]  /*2cf60*/  SEL R5, R2, RZ, !P1 ;  /* 0x000000ff02057207 */ /* 0x002fe40004800000 */
[----:B------:R-:W-:-:S02]  /*2cf70*/  LOP3.LUT R9, R3, 0x6e, RZ, 0xfc, !PT ;  /* 0x0000006e03097812 */ /* 0x000fc400078efcff */
[----:B------:R-:W-:Y:S02]  /*2cf80*/  LOP3.LUT R13, R3, 0x6c, RZ, 0xfc, !PT ;  /* 0x0000006c030d7812 */ /* 0x000fe400078efcff */
[----:B------:R-:W-:Y:S02]  /*2cf90*/  SEL R7, R2, RZ, !P6 ;  /* 0x000000ff02077207 */ /* 0x000fe40007000000 */
[----:B------:R-:W-:Y:S02]  /*2cfa0*/  ISETP.NE.U32.AND P3, PT, R5, RZ, PT ;  /* 0x000000ff0500720c */ /* 0x000fe40003f65070 */
[-C--:B------:R-:W-:Y:S02]  /*2cfb0*/  ISETP.GE.AND P6, PT, R9, R4.reuse, PT ;  /* 0x000000040900720c */ /* 0x080fe40003fc6270 */
[----:B------:R-:W-:Y:S02]  /*2cfc0*/  ISETP.GE.AND P1, PT, R13, R4, PT ;  /* 0x000000040d00720c */ /* 0x000fe40003f26270 */
[----:B------:R-:W-:-:S02]  /*2cfd0*/  LOP3.LUT R9, R3, 0x12, RZ, 0xfc, !PT ;  /* 0x0000001203097812 */ /* 0x000fc400078efcff */
[C---:B------:R-:W-:Y:S02]  /*2cfe0*/  SEL R5, R2.reuse, RZ, !P6 ;  /* 0x000000ff02057207 */ /* 0x040fe40007000000 */
[----:B------:R-:W-:Y:S02]  /*2cff0*/  SEL R6, R2, RZ, !P1 ;  /* 0x000000ff02067207 */ /* 0x000fe40004800000 */
[----:B------:R-:W-:Y:S01]  /*2d000*/  ISETP.GE.AND P2, PT, R9, R4, PT ;  /* 0x000000040900720c */ /* 0x000fe20003f46270 */
[----:B------:R-:W-:Y:S01]  /*2d010*/  LDGSTS.E [R230+0x4000], desc[UR22][R74.64], P3 ;  /* 0x040000004ae67fae */ /* 0x000fe200099a1016 */
[----:B------:R-:W-:Y:S02]  /*2d020*/  ISETP.NE.U32.AND P1, PT, R7, RZ, PT ;  /* 0x000000ff0700720c */ /* 0x000fe40003f25070 */
[----:B------:R-:W-:Y:S02]  /*2d030*/  ISETP.NE.U32.AND P4, PT, R5, RZ, PT ;  /* 0x000000ff0500720c */ /* 0x000fe40003f85070 */
[----:B------:R-:W-:-:S02]  /*2d040*/  LOP3.LUT R7, R3, 0x30, RZ, 0xfc, !PT ;  /* 0x0000003003077812 */ /* 0x000fc400078efcff */
[----:B------:R-:W-:Y:S02]  /*2d050*/  SEL R5, R2, RZ, !P5 ;  /* 0x000000ff02057207 */ /* 0x000fe40006800000 */
[----:B------:R-:W-:Y:S02]  /*2d060*/  ISETP.NE.U32.AND P6, PT, R6, RZ, PT ;  /* 0x000000ff0600720c */ /* 0x000fe40003fc5070 */
[-C--:B------:R-:W-:Y:S02]  /*2d070*/  ISETP.GE.AND P5, PT, R16, R4.reuse, PT ;  /* 0x000000041000720c */ /* 0x080fe40003fa6270 */
[----:B------:R-:W-:Y:S01]  /*2d080*/  SEL R6, R2, RZ, !P2 ;  /* 0x000000ff02067207 */ /* 0x000fe20005000000 */
[----:B------:R-:W-:Y:S01]  /*2d090*/  LDGSTS.E [R230+0x4008], desc[UR22][R72.64], P1 ;  /* 0x0400800048e67fae */ /* 0x000fe200089a1016 */
[----:B------:R-:W-:Y:S02]  /*2d0a0*/  ISETP.GE.AND P3, PT, R7, R4, PT ;  /* 0x000000040700720c */ /* 0x000fe40003f66270 */
[----:B------:R-:W-:-:S02]  /*2d0b0*/  ISETP.NE.U32.AND P2, PT, R5, RZ, PT ;  /* 0x000000ff0500720c */ /* 0x000fc40003f45070 */
[----:B------:R-:W-:Y:S02]  /*2d0c0*/  SEL R7, R2, RZ, !P5 ;  /* 0x000000ff02077207 */ /* 0x000fe40006800000 */
[----:B------:R-:W-:Y:S01]  /*2d0d0*/  ISETP.NE.U32.AND P5, PT, R6, RZ, PT ;  /* 0x000000ff0600720c */ /* 0x000fe20003fa5070 */
[----:B------:R-:W-:Y:S01]  /*2d0e0*/  LDGSTS.E [R230+0x6000], desc[UR22][R42.64], P6 ;  /* 0x060000002ae67fae */ /* 0x000fe2000b1a1016 */
[----:B------:R-:W-:-:S03]  /*2d0f0*/  LOP3.LUT R6, R8, 0x40, RZ, 0x3c, !PT ;  /* 0x0000004008067812 */ /* 0x000fc600078e3cff */
[----:B------:R-:W-:Y:S01]  /*2d100*/  STL.64 [R1+0x2118], R72 ;  /* 0x0021184801007387 */ /* 0x000fe20000100a00 */
[----:B------:R-:W-:-:S03]  /*2d110*/  IADD3 R23, PT, PT, R20, 0x200000, R6 ;  /* 0x0020000014177810 */ /* 0x000fc60007ffe006 */
[----:B------:R-:W-:Y:S04]  /*2d120*/  LDGSTS.E [R230+0x6008], desc[UR22][R40.64], P4 ;  /* 0x0600800028e67fae */ /* 0x000fe8000a1a1016 */
[----:B------:R1:W-:Y:S04]  /*2d130*/  STL [R1+0x1888], R6 ;  /* 0x0018880601007387 */ /* 0x0003e80000100800 */
[----:B----4-:R-:W-:Y:S04]  /*2d140*/  LDGSTS.E [R23], desc[UR22][R18.64], P2 ;  /* 0x0000000012177fae */ /* 0x010fe800091a1016 */
[----:B------:R-:W4:Y:S04]  /*2d150*/  LDL.64 R18, [R1+0x10] ;  /* 0x0000100001127983 */ /* 0x000f280000100a00 */
[----:B--2---:R-:W-:Y:S04]  /*2d160*/  LDGSTS.E [R23+0x8], desc[UR22][R10.64], P5 ;  /* 0x000080000a177fae */ /* 0x004fe8000a9a1016 */
[----:B------:R-:W2:Y:S01]  /*2d170*/  LDL.64 R10, [R1+0x8] ;  /* 0x00000800010a7983 */ /* 0x000ea20000100a00 */
[----:B------:R-:W-:-:S02]  /*2d180*/  SEL R5, R2, RZ, !P3 ;  /* 0x000000ff02057207 */ /* 0x000fc40005800000 */
[----:B------:R-:W-:Y:S02]  /*2d190*/  LOP3.LUT R9, R3, 0x32, RZ, 0xfc, !PT ;  /* 0x0000003203097812 */ /* 0x000fe400078efcff */
[----:B------:R-:W-:Y:S02]  /*2d1a0*/  ISETP.NE.U32.AND P3, PT, R5, RZ, PT ;  /* 0x000000ff0500720c */ /* 0x000fe40003f65070 */
[----:B------:R-:W-:Y:S02]  /*2d1b0*/  LOP3.LUT R5, R3, 0x50, RZ, 0xfc, !PT ;  /* 0x0000005003057812 */ /* 0x000fe400078efcff */
[-C--:B------:R-:W-:Y:S02]  /*2d1c0*/  ISETP.GE.AND P1, PT, R9, R4.reuse, PT ;  /* 0x000000040900720c */ /* 0x080fe40003f26270 */
[----:B------:R-:W-:Y:S02]  /*2d1d0*/  ISETP.GE.AND P6, PT, R5, R4, PT ;  /* 0x000000040500720c */ /* 0x000fe40003fc6270 */
[----:B------:R-:W-:-:S04]  /*2d1e0*/  SEL R5, R2, RZ, !P1 ;  /* 0x000000ff02057207 */ /* 0x000fc80004800000 */
[----:B------:R-:W-:Y:S01]  /*2d1f0*/  ISETP.NE.U32.AND P1, PT, R5, RZ, PT ;  /* 0x000000ff0500720c */ /* 0x000fe20003f25070 */
[----:B------:R-:W-:Y:S01]  /*2d200*/  LDGSTS.E [R23+0x2000], desc[UR22][R102.64], P3 ;  /* 0x0200000066177fae */ /* 0x000fe200099a1016 */
[----:B------:R-:W-:Y:S02]  /*2d210*/  SEL R5, R2, RZ, !P6 ;  /* 0x000000ff02057207 */ /* 0x000fe40007000000 */
[----:B------:R-:W-:Y:S02]  /*2d220*/  LOP3.LUT R9, R3, 0x52, RZ, 0xfc, !PT ;  /* 0x0000005203097812 */ /* 0x000fe400078efcff */
[----:B------:R-:W-:Y:S02]  /*2d230*/  ISETP.NE.U32.AND P6, PT, R5, RZ, PT ;  /* 0x000000ff0500720c */ /* 0x000fe40003fc5070 */
[----:B------:R-:W-:Y:S02]  /*2d240*/  LOP3.LUT R5, R3, 0x70, RZ, 0xfc, !PT ;  /* 0x0000007003057812 */ /* 0x000fe400078efcff */
[----:B------:R-:W-:-:S02]  /*2d250*/  ISETP.GE.AND P4, PT, R9, R4, PT ;  /* 0x000000040900720c */ /* 0x000fc40003f86270 */
[----:B------:R-:W-:Y:S01]  /*2d260*/  ISETP.GE.AND P2, PT, R5, R4, PT ;  /* 0x000000040500720c */ /* 0x000fe20003f46270 */
[----:B------:R-:W-:Y:S01]  /*2d270*/  LDGSTS.E [R23+0x2008], desc[UR22][R100.64], P1 ;  /* 0x0200800064177fae */ /* 0x000fe200089a1016 */
[----:B------:R-:W-:-:S04]  /*2d280*/  SEL R5, R2, RZ, !P4 ;  /* 0x000000ff02057207 */ /* 0x000fc80006000000 */
[----:B------:R-:W-:Y:S01]  /*2d290*/  ISETP.NE.U32.AND P4, PT, R5, RZ, PT ;  /* 0x000000ff0500720c */ /* 0x000fe20003f85070 */
[----:B------:R-:W-:Y:S01]  /*2d2a0*/  LDGSTS.E [R23+0x4000], desc[UR22][R70.64], P6 ;  /* 0x0400000046177fae */ /* 0x000fe2000b1a1016 */
[----:B------:R-:W-:Y:S02]  /*2d2b0*/  SEL R5, R2, RZ, !P2 ;  /* 0x000000ff02057207 */ /* 0x000fe40005000000 */
[----:B-1----:R-:W-:Y:S02]  /*2d2c0*/  LOP3.LUT R6, R3, 0x72, RZ, 0xfc, !PT ;  /* 0x0000007203067812 */ /* 0x002fe400078efcff */
        /* <DEDUP_REMOVED lines=13> */
[-C--:B------:R-:W-:Y:S01]  /*2d3a0*/  ISETP.GE.AND P6, PT, R5, R4.reuse, PT ;  /* 0x000000040500720c */ /* 0x080fe20003fc6270 */
[----:B------:R-:W-:Y:S01]  /*2d3b0*/  LDGSTS.E [R23+0x6008], desc[UR22][R36.64], P5 ;  /* 0x0600800024177fae */ /* 0x000fe2000a9a1016 */
[----:B------:R-:W-:Y:S02]  /*2d3c0*/  SEL R5, R2, RZ, !P1 ;  /* 0x000000ff02057207 */ /* 0x000fe40004800000 */
[----:B------:R-:W-:Y:S02]  /*2d3d0*/  LOP3.LUT R6, R3, 0x36, RZ, 0xfc, !PT ;  /* 0x0000003603067812 */ /* 0x000fe400078efcff */
[----:B------:R-:W-:Y:S02]  /*2d3e0*/  ISETP.NE.U32.AND P1, PT, R5, RZ, PT ;  /* 0x000000ff0500720c */ /* 0x000fe40003f25070 */
[----:B------:R-:W-:Y:S02]  /*2d3f0*/  ISETP.GE.AND P4, PT, R6, R4, PT ;  /* 0x000000040600720c */ /* 0x000fe40003f86270 */
[----:B------:R-:W-:-:S04]  /*2d400*/  LOP3.LUT R6, R8, 0x50, RZ, 0x3c, !PT ;  /* 0x0000005008067812 */ /* 0x000fc800078e3cff */
[----:B------:R-:W-:Y:S01]  /*2d410*/  IADD3 R22, PT, PT, R20, 0x200000, R6 ;  /* 0x0020000014167810 */ /* 0x000fe20007ffe006 */
[----:B------:R1:W-:Y:S04]  /*2d420*/  STL [R1+0x1884], R6 ;  /* 0x0018840601007387 */ /* 0x0003e80000100800 */
[----:B----4-:R-:W-:Y:S04]  /*2d430*/  LDGSTS.E [R22], desc[UR22][R18.64], P3 ;  /* 0x0000000012167fae */ /* 0x010fe800099a1016 */
[----:B--2---:R-:W-:Y:S04]  /*2d440*/  LDGSTS.E [R22+0x8], desc[UR22][R10.64], P1 ;  /* 0x000080000a167fae */ /* 0x004fe800089a1016 */
[----:B------:R-:W2:Y:S01]  /*2d450*/  LDL.64 R10, [R1] ;  /* 0x00000000010a7983 */ /* 0x000ea20000100a00 */
[----:B------:R-:W-:-:S04]  /*2d460*/  SEL R5, R2, RZ, !P6 ;  /* 0x000000ff02057207 */ /* 0x000fc80007000000 */
[----:B------:R-:W-:Y:S02]  /*2d470*/  ISETP.NE.U32.AND P6, PT, R5, RZ, PT ;  /* 0x000000ff0500720c */ /* 0x000fe40003fc5070 */
[----:B------:R-:W-:-:S04]  /*2d480*/  LOP3.LUT R5, R3, 0x54, RZ, 0xfc, !PT ;  /* 0x0000005403057812 */ /* 0x000fc800078efcff */
        /* <DEDUP_REMOVED lines=32> */
[----:B------:R-:W-:Y:S02]  /*2d690*/  ISETP.NE.U32.AND P4, PT, R5, RZ, PT ;  /* 0x000000ff0500720c */ /* 0x000fe40003f85070 */
[----:B------:R-:W-:Y:S02]  /*2d6a0*/  SEL R5, R2, RZ, !P2 ;  /* 0x000000ff02057207 */ /* 0x000fe40005000000 */
[----:B------:R-:W-:Y:S02]  /*2d6b0*/  LOP3.LUT R6, R3, 0x3a, RZ, 0xfc, !PT ;  /* 0x0000003a03067812 */ /* 0x000fe400078efcff */
[----:B------:R-:W-:Y:S02]  /*2d6c0*/  ISETP.NE.U32.AND P2, PT, R5, RZ, PT ;  /* 0x000000ff0500720c */ /* 0x000fe40003f45070 */
[----:B------:R-:W-:Y:S02]  /*2d6d0*/  LOP3.LUT R5, R3, 0x58, RZ, 0xfc, !PT ;  /* 0x0000005803057812 */ /* 0x000fe400078efcff */
[----:B------:R-:W-:-:S02]  /*2d6e0*/  ISETP.GE.AND P5, PT, R6, R4, PT ;  /* 0x000000040600720c */ /* 0x000fc40003fa6270 */
[----:B------:R-:W-:Y:S02]  /*2d6f0*/  ISETP.GE.AND P3, PT, R5, R4, PT ;  /* 0x000000040500720c */ /* 0x000fe40003f66270 */
[----:B------:R-:W-:Y:S02]  /*2d700*/  SEL R5, R2, RZ, !P5 ;  /* 0x000000ff02057207 */ /* 0x000fe40006800000 */
[----:B------:R-:W-:Y:S02]  /*2d710*/  LOP3.LUT R6, R8, 0x60, RZ, 0x3c, !PT ;  /* 0x0000006008067812 */ /* 0x000fe400078e3cff */
[----:B------:R-:W-:Y:S02]  /*2d720*/  ISETP.NE.U32.AND P5, PT, R5, RZ, PT ;  /* 0x000000ff0500720c */ /* 0x000fe40003fa5070 */
[----:B------:R-:W-:Y:S02]  /*2d730*/  SEL R5, R2, RZ, !P3 ;  /* 0x000000ff02057207 */ /* 0x000fe40005800000 */
[----:B------:R-:W-:-:S02]  /*2d740*/  LOP3.LUT R9, R3, 0x5a, RZ, 0xfc, !PT ;  /* 0x0000005a03097812 */ /* 0x000fc400078efcff */
[----:B------:R-:W-:Y:S02]  /*2d750*/  IADD3 R21, PT, PT, R20, 0x200000, R6 ;  /* 0x0020000014157810 */ /* 0x000fe40007ffe006 */
[----:B------:R-:W-:Y:S02]  /*2d760*/  ISETP.NE.U32.AND P3, PT, R5, RZ, PT ;  /* 0x000000ff0500720c */ /* 0x000fe40003f65070 */
[----:B------:R-:W-:Y:S02]  /*2d770*/  LOP3.LUT R5, R3, 0x78, RZ, 0xfc, !PT ;  /* 0x0000007803057812 */ /* 0x000fe400078efcff */
[-C--:B------:R-:W-:Y:S01]  /*2d780*/  ISETP.GE.AND P1, PT, R9, R4.reuse, PT ;  /* 0x000000040900720c */ /* 0x080fe20003f26270 */
[----:B------:R1:W-:Y:S02]  /*2d790*/  STL [R1+0x1880], R6 ;  /* 0x0018800601007387 */ /* 0x0003e40000100800 */
[----:B-1----:R-:W-:Y:S01]  /*2d7a0*/  LOP3.LUT R6, R3, 0x7a, RZ, 0xfc, !PT ;  /* 0x0000007a03067812 */ /* 0x002fe200078efcff */
[----:B------:R-:W-:Y:S01]  /*2d7b0*/  UIADD3 UR4, UPT, UPT, UR4, -0x80, URZ ;  /* 0xffffff8004047890 */ /* 0x000fe2000fffe0ff */
[----:B--2---:R1:W-:Y:S01]  /*2d7c0*/  LDGSTS.E [R21], desc[UR22][R10.64], P6 ;  /* 0x000000000a157fae */ /* 0x0043e2000b1a1016 */
[----:B------:R-:W-:-:S02]  /*2d7d0*/  ISETP.GE.AND P6, PT, R5, R4, PT ;  /* 0x000000040500720c */ /* 0x000fc40003fc6270 */
[C---:B------:R-:W-:Y:S01]  /*2d7e0*/  SEL R5, R2.reuse, RZ, !P1 ;  /* 0x000000ff02057207 */ /* 0x040fe20004800000 */
[----:B------:R-:W-:Y:S03]  /*2d7f0*/  LDGSTS.E [R21+0x8], desc[UR22][R250.64], P4 ;  /* 0x00008000fa157fae */ /* 0x000fe6000a1a1016 */
[----:B------:R-:W-:Y:S01]  /*2d800*/  ISETP.NE.U32.AND P1, PT, R5, RZ, PT ;  /* 0x000000ff0500720c */ /* 0x000fe20003f25070 */
[----:B------:R-:W-:Y:S01]  /*2d810*/  LDGSTS.E [R21+0x2000], desc[UR22][R94.64], P2 ;  /* 0x020000005e157fae */ /* 0x000fe200091a1016 */
[----:B------:R-:W-:Y:S02]  /*2d820*/  SEL R5, R2, RZ, !P6 ;  /* 0x000000ff02057207 */ /* 0x000fe40007000000 */
[----:B------:R-:W-:Y:S01]  /*2d830*/  ISETP.GE.AND P4, PT, R6, R4, PT ;  /* 0x000000040600720c */ /* 0x000fe20003f86270 */
[----:B------:R-:W-:Y:S01]  /*2d840*/  LDGSTS.E [R21+0x2008], desc[UR22][R92.64], P5 ;  /* 0x020080005c157fae */ /* 0x000fe2000a9a1016 */
[----:B------:R-:W-:-:S02]  /*2d850*/  ISETP.NE.U32.AND P6, PT, R5, RZ, PT ;  /* 0x000000ff0500720c */ /* 0x000fc40003fc5070 */
[----:B------:R-:W-:Y:S01]  /*2d860*/  LOP3.LUT R5, R3, 0x1c, RZ, 0xfc, !PT ;  /* 0x0000001c03057812 */ /* 0x000fe200078efcff */
[----:B------:R-:W-:Y:S03]  /*2d870*/  LDGSTS.E [R21+0x4000], desc[UR22][R62.64], P3 ;  /* 0x040000003e157fae */ /* 0x000fe600099a1016 */
        /* <DEDUP_REMOVED lines=14> */
[----:B------:R-:W-:-:S04]  /*2d960*/  SEL R5, R2, RZ, !P3 ;  /* 0x000000ff02057207 */ /* 0x000fc80005800000 */
[----:B------:R-:W-:Y:S02]  /*2d970*/  ISETP.NE.U32.AND P3, PT, R5, RZ, PT ;  /* 0x000000ff0500720c */ /* 0x000fe40003f65070 */
[----:B------:R-:W-:Y:S02]  /*2d980*/  LOP3.LUT R5, R8, 0x70, RZ, 0x3c, !PT ;  /* 0x0000007008057812 */ /* 0x000fe400078e3cff */
[----:B------:R-:W-:Y:S01]  /*2d990*/  LOP3.LUT R6, R3, 0x3e, RZ, 0xfc, !PT ;  /* 0x0000003e03067812 */ /* 0x000fe200078efcff */
[----:B------:R-:W2:Y:S01]  /*2d9a0*/  LDC R8, c[0x0][0x3a0] ;  /* 0x0000e800ff087b82 */ /* 0x000ea20000000800 */
[----:B------:R-:W-:Y:S01]  /*2d9b0*/  IADD3 R20, PT, PT, R20, 0x200000, R5 ;  /* 0x0020000014147810 */ /* 0x000fe20007ffe005 */
[----:B------:R4:W-:Y:S01]  /*2d9c0*/  STL [R1+0x187c], R5 ;  /* 0x00187c0501007387 */ /* 0x0009e20000100800 */
[----:B------:R-:W-:-:S03]  /*2d9d0*/  ISETP.GE.AND P1, PT, R6, R4, PT ;  /* 0x000000040600720c */ /* 0x000fc60003f26270 */
[----:B------:R-:W-:Y:S01]  /*2d9e0*/  LDGSTS.E [R20], desc[UR22][R248.64], P2 ;  /* 0x00000000f8147fae */ /* 0x000fe200091a1016 */
[----:B----4-:R-:W-:-:S03]  /*2d9f0*/  LOP3.LUT R5, R3, 0x5e, RZ, 0xfc, !PT ;  /* 0x0000005e03057812 */ /* 0x010fc600078efcff */
[----:B------:R-:W-:Y:S01]  /*2da00*/  LDGSTS.E [R20+0x8], desc[UR22][R246.64], P5 ;  /* 0x00008000f6147fae */ /* 0x000fe2000a9a1016 */
[----:B------:R-:W-:-:S03]  /*2da10*/  ISETP.GE.AND P4, PT, R5, R4, PT ;  /* 0x000000040500720c */ /* 0x000fc60003f86270 */
[----:B------:R-:W4:Y:S01]  /*2da20*/  LDL.64 R72, [R1+0x700] ;  /* 0x0007000001487983 */ /* 0x000f220000100a00 */
[C---:B------:R-:W-:Y:S02]  /*2da30*/  LOP3.LUT R5, R3.reuse, 0x7c, RZ, 0xfc, !PT ;  /* 0x0000007c03057812 */ /* 0x040fe400078efcff */
[----:B------:R-:W-:Y:S01]  /*2da40*/  LOP3.LUT R6, R3, 0x5c, RZ, 0xfc, !PT ;  /* 0x0000005c03067812 */ /* 0x000fe200078efcff */
[----:B------:R-:W3:Y:S01]  /*2da50*/  LDL.64 R74, [R1+0x6c0] ;  /* 0x0006c000014a7983 */ /* 0x000ee20000100a00 */
[-C--:B------:R-:W-:Y:S02]  /*2da60*/  ISETP.GE.AND P2, PT, R5, R4.reuse, PT ;  /* 0x000000040500720c */ /* 0x080fe40003f46270 */
[----:B------:R-:W-:Y:S01]  /*2da70*/  LOP3.LUT R5, R3, 0x7e, RZ, 0xfc, !PT ;  /* 0x0000007e03057812 */ /* 0x000fe200078efcff */
[----:B------:R-:W3:Y:S01]  /*2da80*/  LDL.64 R104, [R1+0x680] ;  /* 0x0006800001687983 */ /* 0x000ee20000100a00 */
[-C--:B------:R-:W-:Y:S02]  /*2da90*/  ISETP.GE.AND P6, PT, R6, R4.reuse, PT ;  /* 0x000000040600720c */ /* 0x080fe40003fc6270 */
[----:B------:R-:W-:Y:S01]  /*2daa0*/  ISETP.GE.AND P5, PT, R5, R4, PT ;  /* 0x000000040500720c */ /* 0x000fe20003fa6270 */
[----:B------:R-:W-:Y:S01]  /*2dab0*/  LDGSTS.E [R20+0x2000], desc[UR22][R90.64], P3 ;  /* 0x020000005a147fae */ /* 0x000fe200099a1016 */
[----:B------:R-:W-:Y:S01]  /*2dac0*/  SEL R4, R2, RZ, !P1 ;  /* 0x000000ff02047207 */ /* 0x000fe20004800000 */
[----:B--2---:R-:W-:-:S02]  /*2dad0*/  VIADD R8, R8, 0x7f ;  /* 0x0000007f08087836 */ /* 0x004fc40000000000 */
[----:B------:R-:W2:Y:S01]  /*2dae0*/  LDL.64 R106, [R1+0x640] ;  /* 0x00064000016a7983 */ /* 0x000ea20000100a00 */
[----:B------:R-:W-:Y:S02]  /*2daf0*/  ISETP.NE.U32.AND P1, PT, R4, RZ, PT ;  /* 0x000000ff0400720c */ /* 0x000fe40003f25070 */
[----:B------:R-:W-:Y:S01]  /*2db00*/  SEL R4, R2, RZ, !P6 ;  /* 0x000000ff02047207 */ /* 0x000fe20007000000 */
[----:B------:R-:W2:Y:S03]  /*2db10*/  LDL.64 R44, [R1+0x600] ;  /* 0x00060000012c7983 */ /* 0x000ea60000100a00 */
[----:B------:R-:W-:Y:S01]  /*2db20*/  ISETP.NE.U32.AND P6, PT, R4, RZ, PT ;  /* 0x000000ff0400720c */ /* 0x000fe20003fc5070 */
[----:B------:R-:W2:Y:S01]  /*2db30*/  LDL.64 R46, [R1+0x5c0] ;  /* 0x0005c000012e7983 */ /* 0x000ea20000100a00 */
[----:B------:R-:W-:-:S03]  /*2db40*/  SEL R4, R2, RZ, !P4 ;  /* 0x000000ff02047207 */ /* 0x000fc60006000000 */
[----:B------:R-:W2:Y:S01]  /*2db50*/  LDL.64 R76, [R1+0x580] ;  /* 0x00058000014c7983 */ /* 0x000ea20000100a00 */
[----:B------:R-:W-:Y:S02]  /*2db60*/  ISETP.NE.U32.AND P4, PT, R4, RZ, PT ;  /* 0x000000ff0400720c */ /* 0x000fe40003f85070 */
[C---:B------:R-:W-:Y:S01]  /*2db70*/  SEL R4, R2.reuse, RZ, !P2 ;  /* 0x000000ff02047207 */ /* 0x040fe20005000000 */
[----:B------:R-:W-:Y:S01]  /*2db80*/  LDGSTS.E [R20+0x2008], desc[UR22][R88.64], P1 ;  /* 0x0200800058147fae */ /* 0x000fe200089a1016 */
[----:B------:R-:W-:Y:S02]  /*2db90*/  SEL R2, R2, RZ, !P5 ;  /* 0x000000ff02027207 */ /* 0x000fe40006800000 */
[----:B------:R-:W-:Y:S01]  /*2dba0*/  ISETP.GE.AND P1, PT, R16, UR4, PT ;  /* 0x0000000410007c0c */ /* 0x000fe2000bf26270 */
[----:B------:R-:W2:Y:S01]  /*2dbb0*/  LDL.64 R78, [R1+0x540] ;  /* 0x00054000014e7983 */ /* 0x000ea20000100a00 */
[----:B------:R-:W-:Y:S02]  /*2dbc0*/  ISETP.NE.U32.AND P2, PT, R4, RZ, PT ;  /* 0x000000ff0400720c */ /* 0x000fe40003f45070 */
[----:B------:R-:W-:Y:S01]  /*2dbd0*/  ISETP.NE.U32.AND P5, PT, R2, RZ, PT ;  /* 0x000000ff0200720c */ /* 0x000fe20003fa5070 */
[----:B------:R-:W-:Y:S01]  /*2dbe0*/  LDGSTS.E [R20+0x4000], desc[UR22][R58.64], P6 ;  /* 0x040000003a147fae */ /* 0x000fe2000b1a1016 */
[----:B------:R-:W-:-:S02]  /*2dbf0*/  ISETP.GT.AND P6, PT, R8, 0xff, PT ;  /* 0x000000ff0800780c */ /* 0x000fc40003fc4270 */
[----:B------:R-:W-:Y:S01]  /*2dc00*/  SEL R2, RZ, 0x4, P1 ;  /* 0x00000004ff027807 */ /* 0x000fe20000800000 */
[----:B------:R-:W2:Y:S01]  /*2dc10*/  LDL.64 R234, [R1+0x500] ;  /* 0x0005000001ea7983 */ /* 0x000ea20000100a00 */
[----:B------:R-:W-:-:S03]  /*2dc20*/  ISETP.GE.AND P1, PT, R3, UR4, PT ;  /* 0x0000000403007c0c */ /* 0x000fc6000bf26270 */
[----:B------:R-:W2:Y:S01]  /*2dc30*/  LDL.64 R236, [R1+0x4c0] ;  /* 0x0004c00001ec7983 */ /* 0x000ea20000100a00 */
[----:B------:R-:W-:-:S03]  /*2dc40*/  SEL R2, R2, RZ, P6 ;  /* 0x000000ff02027207 */ /* 0x000fc60003000000 */
[----:B------:R-:W2:Y:S01]  /*2dc50*/  LDL.64 R48, [R1+0x480] ;  /* 0x0004800001307983 */ /* 0x000ea20000100a00 */
[----:B------:R-:W-:-:S03]  /*2dc60*/  SEL R4, RZ, 0x4, P1 ;  /* 0x00000004ff047807 */ /* 0x000fc60000800000 */
[----:B------:R-:W2:Y:S04]  /*2dc70*/  LDL.64 R232, [R1+0x440] ;  /* 0x0004400001e87983 */ /* 0x000ea80000100a00 */
[----:B------:R-:W2:Y:S04]  /*2dc80*/  LDL.64 R50, [R1+0x400] ;  /* 0x0004000001327983 */ /* 0x000ea80000100a00 */
[----:B------:R-:W2:Y:S01]  /*2dc90*/  LDL.64 R80, [R1+0x3c0] ;  /* 0x0003c00001507983 */ /* 0x000ea20000100a00 */
[----:B------:R-:W-:-:S03]  /*2dca0*/  ISETP.NE.U32.AND P1, PT, R2, RZ, PT ;  /* 0x000000ff0200720c */ /* 0x000fc60003f25070 */
[----:B------:R-:W2:Y:S01]  /*2dcb0*/  LDL.64 R82, [R1+0x380] ;  /* 0x0003800001527983 */ /* 0x000ea20000100a00 */
[----:B------:R-:W-:-:S03]  /*2dcc0*/  SEL R2, R4, RZ, P6 ;  /* 0x000000ff04027207 */ /* 0x000fc60003000000 */
[----:B------:R-:W2:Y:S04]  /*2dcd0*/  LDL.64 R238, [R1+0x340] ;  /* 0x0003400001ee7983 */ /* 0x000ea80000100a00 */
[----:B------:R-:W2:Y:S04]  /*2dce0*/  LDL.64 R240, [R1+0x300] ;  /* 0x0003000001f07983 */ /* 0x000ea80000100a00 */
[----:B------:R-:W2:Y:S04]  /*2dcf0*/  LDL.64 R52, [R1+0x2c0] ;  /* 0x0002c00001347983 */ /* 0x000ea80000100a00 */
[----:B------:R-:W-:Y:S01]  /*2dd00*/  LDGSTS.E [R20+0x4008], desc[UR22][R56.64], P4 ;  /* 0x0400800038147fae */ /* 0x000fe2000a1a1016 */
[----:B------:R-:W-:-:S03]  /*2dd10*/  ISETP.GE.AND P4, PT, R15, UR4, PT ;  /* 0x000000040f007c0c */ /* 0x000fc6000bf86270 */
[----:B------:R-:W2:Y:S04]  /*2dd20*/  LDL.64 R54, [R1+0x280] ;  /* 0x0002800001367983 */ /* 0x000ea80000100a00 */
[----:B------:R-:W2:Y:S04]  /*2dd30*/  LDL.64 R84, [R1+0x240] ;  /* 0x0002400001547983 */ /* 0x000ea80000100a00 */
[----:B------:R-:W2:Y:S04]  /*2dd40*/  LDL.64 R86, [R1+0x200] ;  /* 0x0002000001567983 */ /* 0x000ea80000100a00 */
[----:B------:R-:W-:Y:S01]  /*2dd50*/  LDGSTS.E [R20+0x6000], desc[UR22][R26.64], P2 ;  /* 0x060000001a147fae */ /* 0x000fe200091a1016 */
[----:B------:R-:W-:-:S03]  /*2dd60*/  ISETP.NE.U32.AND P2, PT, R2, RZ, PT ;  /* 0x000000ff0200720c */ /* 0x000fc60003f45070 */
[----:B------:R-:W2:Y:S01]  /*2dd70*/  LDL.64 R242, [R1+0x1c0] ;  /* 0x0001c00001f27983 */ /* 0x000ea20000100a00 */
[----:B------:R-:W-:-:S03]  /*2dd80*/  SEL R2, RZ, 0x4, P4 ;  /* 0x00000004ff027807 */ /* 0x000fc60002000000 */
[----:B------:R-:W2:Y:S01]  /*2dd90*/  LDL.64 R244, [R1+0x180] ;  /* 0x0001800001f47983 */ /* 0x000ea20000100a00 */
[----:B------:R-:W-:-:S03]  /*2dda0*/  ISETP.GE.AND P4, PT, R12, UR4, PT ;  /* 0x000000040c007c0c */ /* 0x000fc6000bf86270 */
[----:B------:R-:W2:Y:S04]  /*2ddb0*/  LDL.64 R16, [R1+0x140] ;  /* 0x0001400001107983 */ /* 0x000ea80000100a00 */
[----:B------:R-:W2:Y:S04]  /*2ddc0*/  LDL.64 R14, [R1+0x100] ;  /* 0x00010000010e7983 */ /* 0x000ea80000100a00 */
[----:B------:R-:W2:Y:S01]  /*2ddd0*/  LDL.64 R12, [R1+0xc0] ;  /* 0x0000c000010c7983 */ /* 0x000ea20000100a00 */
[----:B------:R-:W1:Y:S01]  /*2dde0*/  S2R R8, SR_TID.X ;  /* 0x0000000000087919 */ /* 0x000e620000002100 */
[----:B------:R-:W-:-:S02]  /*2ddf0*/  SEL R2, R2, RZ, P6 ;  /* 0x000000ff02027207 */ /* 0x000fc40003000000 */
[----:B------:R-:W-:Y:S01]  /*2de00*/  SEL R4, RZ, 0x4, P4 ;  /* 0x00000004ff047807 */ /* 0x000fe20002000000 */
[----:B------:R-:W-:Y:S01]  /*2de10*/  LDGSTS.E [R20+0x6008], desc[UR22][R24.64], P5 ;  /* 0x0600800018147fae */ /* 0x000fe2000a9a1016 */
[----:B------:R-:W-:Y:S02]  /*2de20*/  ISETP.NE.U32.AND P4, PT, R2, RZ, PT ;  /* 0x000000ff0200720c */ /* 0x000fe40003f85070 */
[----:B------:R-:W-:Y:S01]  /*2de30*/  SEL R2, R4, RZ, P6 ;  /* 0x000000ff04027207 */ /* 0x000fe20003000000 */
[----:B------:R-:W0:Y:S01]  /*2de40*/  LDGDEPBAR ;  /* 0x00000000000079af */ /* 0x000e220000000000 */
[----:B------:R-:W-:Y:S02]  /*2de50*/  ISETP.NE.U32.AND P3, PT, R7, RZ, PT ;  /* 0x000000ff0700720c */ /* 0x000fe40003f65070 */
[----:B------:R-:W-:Y:S01]  /*2de60*/  ISETP.NE.U32.AND P5, PT, R2, RZ, PT ;  /* 0x000000ff0200720c */ /* 0x000fe20003fa5070 */
[C---:B-1----:R-:W-:Y:S01]  /*2de70*/  IMAD.SHL.U32 R11, R8.reuse, 0x4, RZ ;  /* 0x00000004080b7824 */ /* 0x042fe200078e00ff */
[----:B------:R-:W-:-:S02]  /*2de80*/  LOP3.LUT R2, R8, 0x60, RZ, 0xc0, !PT ;  /* 0x0000006008027812 */ /* 0x000fc400078ec0ff */
[----:B------:R-:W2:Y:S02]  /*2de90*/  LDL.64 R8, [R1+0x80] ;  /* 0x0000800001087983 */ /* 0x000ea40000100a00 */
[----:B------:R-:W-:-:S05]  /*2dea0*/  LOP3.LUT R11, R11, 0x7c, RZ, 0xc0, !PT ;  /* 0x0000007c0b0b7812 */ /* 0x000fca00078ec0ff */
[----:B------:R-:W-:-:S04]  /*2deb0*/  IMAD R11, R2, 0x400, R11 ;  /* 0x00000400020b7824 */ /* 0x000fc800078e020b */
[----:B------:R-:W-:-:S05]  /*2dec0*/  VIADD R19, R11, UR7 ;  /* 0x000000070b137c36 */ /* 0x000fca0008000000 */
[----:B----4-:R-:W-:Y:S04]  /*2ded0*/  LDGSTS.E [R19], desc[UR22][R72.64], P3 ;  /* 0x0000000048137fae */ /* 0x010fe800099a1016 */
[----:B---3--:R-:W-:Y:S04]  /*2dee0*/  LDGSTS.E [R19+0x400], desc[UR22][R74.64], P3 ;  /* 0x004000004a137fae */ /* 0x008fe800099a1016 */
[----:B------:R-:W-:Y:S04]  /*2def0*/  LDGSTS.E [R19+0x800], desc[UR22][R104.64], P3 ;  /* 0x0080000068137fae */ /* 0x000fe800099a1016 */
[----:B--2---:R-:W-:Y:S04]  /*2df00*/  LDGSTS.E [R19+0xc00], desc[UR22][R106.64], P3 ;  /* 0x00c000006a137fae */ /* 0x004fe800099a1016 */
[----:B------:R-:W2:Y:S04]  /*2df10*/  LDL.64 R74, [R1+0x708] ;  /* 0x00070800014a7983 */ /* 0x000ea80000100a00 */
[----:B------:R-:W-:Y:S04]  /*2df20*/  LDGSTS.E [R19+0x1000], desc[UR22][R44.64], P3 ;  /* 0x010000002c137fae */ /* 0x000fe800099a1016 */
[----:B------:R-:W3:Y:S04]  /*2df30*/  LDL.64 R104, [R1+0x748] ;  /* 0x0007480001687983 */ /* 0x000ee80000100a00 */
[----:B------:R-:W-:Y:S04]  /*2df40*/  LDGSTS.E [R19+0x1400], desc[UR22][R46.64], P3 ;  /* 0x014000002e137fae */ /* 0x000fe800099a1016 */
[----:B------:R-:W4:Y:S04]  /*2df50*/  LDL.64 R106, [R1+0x788] ;  /* 0x00078800016a7983 */ /* 0x000f280000100a00 */
        /* <DEDUP_REMOVED lines=40> */
[----:B------:R-:W4:Y:S04]  /*2e1e0*/  LDL.64 R14, [R1+0xd40] ;  /* 0x000d4000010e7983 */ /* 0x000f280000100a00 */
[----:B------:R-:W4:Y:S04]  /*2e1f0*/  LDL.64 R12, [R1+0xd00] ;  /* 0x000d0000010c7983 */ /* 0x000f280000100a00 */
[----:B------:R-:W-:Y:S04]  /*2e200*/  LDGSTS.E [R19+0x6800], desc[UR22][R8.64], P3 ;  /* 0x0680000008137fae */ /* 0x000fe800099a1016 */
[----:B------:R-:W-:Y:S04]  /*2e210*/  LDGSTS.E [R19+0x6c00], desc[UR22][R220.64], P3 ;  /* 0x06c00000dc137fae */ /* 0x000fe800099a1016 */
[----:B------:R-:W-:Y:S04]  /*2e220*/  LDGSTS.E [R19+0x7000], desc[UR22][R204.64], P3 ;  /* 0x07000000cc137fae */ /* 0x000fe800099a1016 */
[----:B------:R-:W4:Y:S04]  /*2e230*/  LDL.64 R8, [R1+0xd80] ;  /* 0x000d800001087983 */ /* 0x000f280000100a00 */
[----:B------:R1:W-:Y:S04]  /*2e240*/  STL.64 [R1+0x1e10], R220 ;  /* 0x001e10dc01007387 */ /* 0x0003e80000100a00 */
[----:B------:R-:W-:Y:S04]  /*2e250*/  STL.64 [R1+0x1e08], R204 ;  /* 0x001e08cc01007387 */ /* 0x000fe80000100a00 */
[----:B------:R1:W-:Y:S04]  /*2e260*/  STL.64 [R1+0x1e18], R188 ;  /* 0x001e18bc01007387 */ /* 0x0003e80000100a00 */
[----:B------:R-:W-:Y:S04]  /*2e270*/  STL.64 [R1+0x1e20], R172 ;  /* 0x001e20ac01007387 */ /* 0x000fe80000100a00 */
[----:B------:R-:W-:Y:S04]  /*2e280*/  LDGSTS.E [R19+0x7400], desc[UR22][R188.64], P3 ;  /* 0x07400000bc137fae */ /* 0x000fe800099a1016 */
        /* <DEDUP_REMOVED lines=8> */
[----:B-1----:R-:W4:Y:S04]  /*2e310*/  LDL.64 R220, [R1+0xdc0] ;  /* 0x000dc00001dc7983 */ /* 0x002f280000100a00 */
[----:B------:R-:W-:Y:S04]  /*2e320*/  LDGSTS.E [R19+0x20800], desc[UR22][R108.64], P3 ;  /* 0x208000006c137fae */ /* 0x000fe800099a1016 */
[----:B------:R-:W4:Y:S04]  /*2e330*/  LDL.64 R4, [R1+0xe00] ;  /* 0x000e000001047983 */ /* 0x000f280000100a00 */
[----:B------:R-:W4:Y:S04]  /*2e340*/  LDL.64 R6, [R1+0xe48] ;  /* 0x000e480001067983 */ /* 0x000f280000100a00 */
[----:B------:R-:W4:Y:S04]  /*2e350*/  LDL.64 R72, [R1+0x6f8] ;  /* 0x0006f80001487983 */ /* 0x000f280000100a00 */
[----:B--2---:R-:W-:Y:S04]  /*2e360*/  LDGSTS.E [R19+0x20c00], desc[UR22][R74.64], P3 ;  /* 0x20c000004a137fae */ /* 0x004fe800099a1016 */
[----:B---3--:R-:W-:Y:S04]  /*2e370*/  LDGSTS.E [R19+0x21000], desc[UR22][R104.64], P3 ;  /* 0x2100000068137fae */ /* 0x008fe800099a1016 */
[----:B------:R-:W2:Y:S04]  /*2e380*/  LDL.64 R74, [R1+0x6b8] ;  /* 0x0006b800014a7983 */ /* 0x000ea80000100a00 */
[----:B----4-:R-:W-:Y:S04]  /*2e390*/  LDGSTS.E [R19+0x21400], desc[UR22][R106.64], P3 ;  /* 0x214000006a137fae */ /* 0x010fe800099a1016 */
        /* <DEDUP_REMOVED lines=41> */
[----:B------:R1:W-:Y:S04]  /*2e630*/  LDGSTS.E [R19+0x26800], desc[UR22][R12.64], P3 ;  /* 0x268000000c137fae */ /* 0x0003e800099a1016 */
[----:B------:R-:W-:Y:S04]  /*2e640*/  LDGSTS.E [R19+0x26c00], desc[UR22][R14.64], P3 ;  /* 0x26c000000e137fae */ /* 0x000fe800099a1016 */
[----:B------:R-:W4:Y:S04]  /*2e650*/  LDL.64 R16, [R1+0x138] ;  /* 0x0001380001107983 */ /* 0x000f280000100a00 */
[----:B------:R-:W4:Y:S01]  /*2e660*/  LDL.64 R14, [R1+0xf8] ;  /* 0x0000f800010e7983 */ /* 0x000f220000100a00 */
[----:B-1----:R-:W-:-:S03]  /*2e670*/  LOP3.LUT R12, R11, 0x10, RZ, 0x3c, !PT ;  /* 0x000000100b0c7812 */ /* 0x002fc600078e3cff */
[----:B------:R-:W-:Y:S02]  /*2e680*/  LDGSTS.E [R19+0x27000], desc[UR22][R8.64], P3 ;  /* 0x2700000008137fae */ /* 0x000fe400099a1016 */
[----:B------:R-:W-:Y:S02]  /*2e690*/  VIADD R10, R12, UR7 ;  /* 0x000000070c0a7c36 */ /* 0x000fe40008000000 */
[----:B------:R-:W4:Y:S04]  /*2e6a0*/  LDL.64 R8, [R1+0xb8] ;  /* 0x0000b80001087983 */ /* 0x000f280000100a00 */
[----:B------:R-:W4:Y:S04]  /*2e6b0*/  LDL.LU.64 R188, [R1+0x78] ;  /* 0x0000780001bc7983 */ /* 0x000f280000300a00 */
[----:B------:R-:W-:Y:S04]  /*2e6c0*/  LDGSTS.E [R19+0x27400], desc[UR22][R220.64], P3 ;  /* 0x27400000dc137fae */ /* 0x000fe800099a1016 */
[----:B------:R-:W-:Y:S04]  /*2e6d0*/  LDGSTS.E [R19+0x27800], desc[UR22][R4.64], P3 ;  /* 0x2780000004137fae */ /* 0x000fe800099a1016 */
[----:B------:R-:W-:Y:S04]  /*2e6e0*/  LDGSTS.E [R19+0x27c00], desc[UR22][R6.64], P3 ;  /* 0x27c0000006137fae */ /* 0x000fe800099a1016 */
[----:B------:R-:W-:Y:S04]  /*2e6f0*/  LDGSTS.E [R10+0x80], desc[UR22][R72.64], P3 ;  /* 0x00080000480a7fae */ /* 0x000fe800099a1016 */
        /* <DEDUP_REMOVED lines=50> */
[----:B------:R-:W-:Y:S04]  /*2ea20*/  LDGSTS.E [R10+0x6480], desc[UR22][R8.64], P3 ;  /* 0x06480000080a7fae */ /* 0x000fe800099a1016 */
[----:B------:R-:W-:Y:S04]  /*2ea30*/  LDGSTS.E [R10+0x6880], desc[UR22][R188.64], P3 ;  /* 0x06880000bc0a7fae */ /* 0x000fe800099a1016 */
[----:B------:R-:W-:Y:S04]  /*2ea40*/  LDGSTS.E [R10+0x6c80], desc[UR22][R218.64], P3 ;  /* 0x06c80000da0a7fae */ /* 0x000fe800099a1016 */
[----:B------:R-:W4:Y:S04]  /*2ea50*/  LDL.64 R8, [R1+0xd88] ;  /* 0x000d880001087983 */ /* 0x000f280000100a00 */
[----:B------:R-:W-:Y:S04]  /*2ea60*/  STL.64 [R1+0x1e48], R188 ;  /* 0x001e48bc01007387 */ /* 0x000fe80000100a00 */
        /* <DEDUP_REMOVED lines=10> */
[----:B------:R1:W-:Y:S04]  /*2eb10*/  STL.64 [R1+0x1e78], R138 ;  /* 0x001e788a01007387 */ /* 0x0003e80000100a00 */
[----:B------:R-:W-:Y:S04]  /*2eb20*/  LDGSTS.E [R10+0x20480], desc[UR22][R122.64], P3 ;  /* 0x204800007a0a7fae */ /* 0x000fe800099a1016 */
[----:B------:R-:W-:Y:S04]  /*2eb30*/  STL.64 [R1+0x1e80], R122 ;  /* 0x001e807a01007387 */ /* 0x000fe80000100a00 */
[----:B------:R-:W-:Y:S04]  /*2eb40*/  LDGSTS.E [R10+0x20880], desc[UR22][R6.64], P3 ;  /* 0x20880000060a7fae */ /* 0x000fe800099a1016 */
[----:B------:R-:W4:Y:S04]  /*2eb50*/  LDL.64 R4, [R1+0xdc8] ;  /* 0x000dc80001047983 */ /* 0x000f280000100a00 */
        /* <DEDUP_REMOVED lines=50> */
[----:B------:R-:W4:Y:S01]  /*2ee80*/  LDL.64 R14, [R1+0x130] ;  /* 0x00013000010e7983 */ /* 0x000f220000100a00 */
[----:B------:R-:W-:-:S03]  /*2ee90*/  LOP3.LUT R13, R11, 0x20, RZ, 0x3c, !PT ;  /* 0x000000200b0d7812 */ /* 0x000fc600078e3cff */
[----:B-1----:R-:W4:Y:S04]  /*2eea0*/  LDL.LU.64 R138, [R1+0xf0] ;  /* 0x0000f000018a7983 */ /* 0x002f280000300a00 */
[----:B------:R-:W4:Y:S04]  /*2eeb0*/  LDL.LU.64 R188, [R1+0xb0] ;  /* 0x0000b00001bc7983 */ /* 0x000f280000300a00 */
[----:B------:R-:W4:Y:S04]  /*2eec0*/  LDL.LU.64 R220, [R1+0x70] ;  /* 0x0000700001dc7983 */ /* 0x000f280000300a00 */
[----:B------:R1:W-:Y:S04]  /*2eed0*/  LDGSTS.E [R10+0x27080], desc[UR22][R8.64], P3 ;  /* 0x27080000080a7fae */ /* 0x0003e800099a1016 */
[----:B------:R-:W-:Y:S01]  /*2eee0*/  STL.64 [R1+0x1898], R12 ;  /* 0x0018980c01007387 */ /* 0x000fe20000100a00 */
[----:B-1----:R-:W-:-:S03]  /*2eef0*/  VIADD R9, R13, UR7 ;  /* 0x000000070d097c36 */ /* 0x002fc60008000000 */
[----:B------:R-:W-:Y:S04]  /*2ef00*/  LDGSTS.E [R10+0x27480], desc[UR22][R4.64], P3 ;  /* 0x27480000040a7fae */ /* 0x000fe800099a1016 */
        /* <DEDUP_REMOVED lines=120> */
[----:B------:R1:W-:Y:S04]  /*2f690*/  LDGSTS.E [R9+0x26900], desc[UR22][R14.64], P3 ;  /* 0x269000000e097fae */ /* 0x0003e800099a1016 */
[----:B------:R-:W-:Y:S04]  /*2f6a0*/  LDGSTS.E [R9+0x26d00], desc[UR22][R244.64], P3 ;  /* 0x26d00000f4097fae */ /* 0x000fe800099a1016 */
[----:B------:R-:W-:Y:S04]  /*2f6b0*/  LDGSTS.E [R9+0x27100], desc[UR22][R16.64], P3 ;  /* 0x2710000010097fae */ /* 0x000fe800099a1016 */
[----:B------:R-:W4:Y:S04]  /*2f6c0*/  LDL.64 R244, [R1+0x1e8] ;  /* 0x0001e80001f47983 */ /* 0x000f280000100a00 */
[----:B------:R-:W4:Y:S04]  /*2f6d0*/  LDL.64 R16, [R1+0x1a8] ;  /* 0x0001a80001107983 */ /* 0x000f280000100a00 */
[----:B-1----:R-:W4:Y:S04]  /*2f6e0*/  LDL.LU.64 R136, [R1+0x168] ;  /* 0x0001680001887983 */ /* 0x002f280000300a00 */
[----:B------:R-:W4:Y:S04]  /*2f6f0*/  LDL.LU.64 R216, [R1+0x128] ;  /* 0x0001280001d87983 */ /* 0x000f280000300a00 */
[----:B------:R-:W4:Y:S01]  /*2f700*/  LDL.LU.64 R154, [R1+0xe8] ;  /* 0x0000e800019a7983 */ /* 0x000f220000300a00 */
[----:B------:R-:W-:-:S03]  /*2f710*/  LOP3.LUT R14, R11, 0x30, RZ, 0x3c, !PT ;  /* 0x000000300b0e7812 */ /* 0x000fc600078e3cff */
[----:B------:R-:W4:Y:S04]  /*2f720*/  LDL.LU.64 R108, [R1+0xa8] ;  /* 0x0000a800016c7983 */ /* 0x000f280000300a00 */
[----:B------:R-:W4:Y:S01]  /*2f730*/  LDL.LU.64 R204, [R1+0x68] ;  /* 0x0000680001cc7983 */ /* 0x000f220000300a00 */
[----:B------:R-:W-:-:S03]  /*2f740*/  VIADD R8, R14, UR7 ;  /* 0x000000070e087c36 */ /* 0x000fc60008000000 */
[----:B------:R-:W4:Y:S04]  /*2f750*/  LDL.64 R172, [R1+0x730] ;  /* 0x0007300001ac7983 */ /* 0x000f280000100a00 */
[----:B------:R-:W4:Y:S04]  /*2f760*/  LDL.64 R4, [R1+0x770] ;  /* 0x0007700001047983 */ /* 0x000f280000100a00 */
        /* <DEDUP_REMOVED lines=50> */
[----:B------:R-:W4:Y:S04]  /*2fa90*/  LDL.64 R16, [R1+0xd98] ;  /* 0x000d980001107983 */ /* 0x000f280000100a00 */
[----:B------:R-:W-:Y:S04]  /*2faa0*/  LDGSTS.E [R8+0x5d80], desc[UR22][R216.64], P3 ;  /* 0x05d80000d8087fae */ /* 0x000fe800099a1016 */
[----:B------:R-:W-:Y:S04]  /*2fab0*/  LDGSTS.E [R8+0x6180], desc[UR22][R154.64], P3 ;  /* 0x061800009a087fae */ /* 0x000fe800099a1016 */
[----:B------:R-:W-:Y:S04]  /*2fac0*/  LDGSTS.E [R8+0x6580], desc[UR22][R108.64], P3 ;  /* 0x065800006c087fae */ /* 0x000fe800099a1016 */
        /* <DEDUP_REMOVED lines=19> */
[----:B------:R1:W-:Y:S04]  /*2fc00*/  LDGSTS.E [R8+0x21180], desc[UR22][R6.64], P3 ;  /* 0x2118000006087fae */ /* 0x0003e800099a1016 */
[----:B------:R-:W-:Y:S04]  /*2fc10*/  STL.64 [R1+0x1f20], R150 ;  /* 0x001f209601007387 */ /* 0x000fe80000100a00 */
[----:B------:R-:W-:Y:S04]  /*2fc20*/  LDGSTS.E [R8+0x21580], desc[UR22][R72.64], P3 ;  /* 0x2158000048087fae */ /* 0x000fe800099a1016 */
[----:B------:R1:W-:Y:S04]  /*2fc30*/  STL.64 [R1+0x1f28], R134 ;  /* 0x001f288601007387 */ /* 0x0003e80000100a00 */
[----:B--2---:R-:W-:Y:S04]  /*2fc40*/  LDGSTS.E [R8+0x21980], desc[UR22][R74.64], P3 ;  /* 0x219800004a087fae */ /* 0x004fe800099a1016 */
[----:B------:R-:W-:Y:S04]  /*2fc50*/  STL.64 [R1+0x1f30], R118 ;  /* 0x001f307601007387 */ /* 0x000fe80000100a00 */
[----:B---3--:R-:W-:Y:S04]  /*2fc60*/  LDGSTS.E [R8+0x21d80], desc[UR22][R104.64], P3 ;  /* 0x21d8000068087fae */ /* 0x008fe800099a1016 */
[----:B----4-:R-:W-:Y:S04]  /*2fc70*/  LDGSTS.E [R8+0x22180], desc[UR22][R106.64], P3 ;  /* 0x221800006a087fae */ /* 0x010fe800099a1016 */
        /* <DEDUP_REMOVED lines=40> */
[----:B------:R-:W4:Y:S04]  /*2ff00*/  LDL.64 R244, [R1+0x2a0] ;  /* 0x0002a00001f47983 */ /* 0x000f280000100a00 */
[----:B------:R-:W4:Y:S04]  /*2ff10*/  LDL.64 R16, [R1+0x260] ;  /* 0x0002600001107983 */ /* 0x000f280000100a00 */
[----:B-1----:R-:W4:Y:S04]  /*2ff20*/  LDL.LU.64 R134, [R1+0x220] ;  /* 0x0002200001867983 */ /* 0x002f280000300a00 */
[----:B------:R-:W4:Y:S04]  /*2ff30*/  LDL.LU.64 R198, [R1+0x1e0] ;  /* 0x0001e00001c67983 */ /* 0x000f280000300a00 */
[----:B------:R-:W4:Y:S04]  /*2ff40*/  LDL.LU.64 R154, [R1+0x1a0] ;  /* 0x0001a000019a7983 */ /* 0x000f280000300a00 */
[----:B------:R-:W4:Y:S04]  /*2ff50*/  LDL.LU.64 R152, [R1+0x160] ;  /* 0x0001600001987983 */ /* 0x000f280000300a00 */
[----:B------:R-:W4:Y:S01]  /*2ff60*/  LDL.LU.64 R138, [R1+0x120] ;  /* 0x00012000018a7983 */ /* 0x000f220000300a00 */
[----:B------:R-:W-:-:S03]  /*2ff70*/  LOP3.LUT R15, R11, 0x40, RZ, 0x3c, !PT ;  /* 0x000000400b0f7812 */ /* 0x000fc600078e3cff */
[----:B------:R-:W4:Y:S04]  /*2ff80*/  LDL.LU.64 R170, [R1+0xe0] ;  /* 0x0000e00001aa7983 */ /* 0x000f280000300a00 */
[----:B------:R-:W4:Y:S01]  /*2ff90*/  LDL.LU.64 R124, [R1+0xa0] ;  /* 0x0000a000017c7983 */ /* 0x000f220000300a00 */
[----:B------:R-:W-:-:S03]  /*2ffa0*/  VIADD R7, R15, UR7 ;  /* 0x000000070f077c36 */ /* 0x000fc60008000000 */
[----:B------:R-:W-:Y:S04]  /*2ffb0*/  STL.64 [R1+0x18a0], R14 ;  /* 0x0018a00e01007387 */ /* 0x000fe80000100a00 */
[----:B------:R-:W-:Y:S04]  /*2ffc0*/  STL.64 [R1+0x1d60], R8 ;  /* 0x001d600801007387 */ /* 0x000fe80000100a00 */
[----:B------:R-:W4:Y:S04]  /*2ffd0*/  LDL.64 R172, [R1+0x728] ;  /* 0x0007280001ac7983 */ /* 0x000f280000100a00 */
        /* <DEDUP_REMOVED lines=78> */
[----:B--2---:R-:W-:Y:S04]  /*304c0*/  LDGSTS.E [R7+0x21a00], desc[UR22][R104.64], P3 ;  /* 0x21a0000068077fae */ /* 0x004fe800099a1016 */
[----:B------:R-:W-:Y:S04]  /*304d0*/  STL.64 [R1+0x1f98], R148 ;  /* 0x001f989401007387 */ /* 0x000fe80000100a00 */
[----:B---3--:R-:W-:Y:S04]  /*304e0*/  LDGSTS.E [R7+0x21e00], desc[UR22][R106.64], P3 ;  /* 0x21e000006a077fae */ /* 0x008fe800099a1016 */
[----:B------:R1:W-:Y:S04]  /*304f0*/  STL.64 [R1+0x1fa0], R132 ;  /* 0x001fa08401007387 */ /* 0x0003e80000100a00 */
[----:B----4-:R-:W-:Y:S04]  /*30500*/  LDGSTS.E [R7+0x22200], desc[UR22][R44.64], P3 ;  /* 0x222000002c077fae */ /* 0x010fe800099a1016 */
[----:B------:R-:W-:Y:S04]  /*30510*/  STL.64 [R1+0x1fa8], R116 ;  /* 0x001fa87401007387 */ /* 0x000fe80000100a00 */
[----:B------:R-:W-:Y:S04]  /*30520*/  LDGSTS.E [R7+0x22600], desc[UR22][R46.64], P3 ;  /* 0x226000002e077fae */ /* 0x000fe800099a1016 */
[----:B------:R-:W-:Y:S04]  /*30530*/  LDGSTS.E [R7+0x22a00], desc[UR22][R76.64], P3 ;  /* 0x22a000004c077fae */ /* 0x000fe800099a1016 */
[----:B------:R-:W-:Y:S04]  /*30540*/  LDGSTS.E [R7+0x22e00], desc[UR22][R78.64], P3 ;  /* 0x22e000004e077fae */ /* 0x000fe800099a1016 */
[----:B------:R-:W2:Y:S04]  /*30550*/  LDL.64 R46, [R1+0xda0] ;  /* 0x000da000012e7983 */ /* 0x000ea80000100a00 */
        /* <DEDUP_REMOVED lines=32> */
[----:B------:R-:W4:Y:S04]  /*30760*/  LDL.64 R244, [R1+0x398] ;  /* 0x0003980001f47983 */ /* 0x000f280000100a00 */
[----:B-1----:R-:W4:Y:S04]  /*30770*/  LDL.LU.64 R132, [R1+0x358] ;  /* 0x0003580001847983 */ /* 0x002f280000300a00 */
[----:B------:R-:W4:Y:S04]  /*30780*/  LDL.LU.64 R180, [R1+0x318] ;  /* 0x0003180001b47983 */ /* 0x000f280000300a00 */
        /* <DEDUP_REMOVED lines=9> */
[----:B------:R-:W4:Y:S01]  /*30820*/  LDL.LU.64 R140, [R1+0x98] ;  /* 0x00009800018c7983 */ /* 0x000f220000300a00 */
[----:B------:R-:W-:-:S03]  /*30830*/  LOP3.LUT R16, R11, 0x50, RZ, 0x3c, !PT ;  /* 0x000000500b107812 */ /* 0x000fc600078e3cff */
[----:B------:R-:W4:Y:S04]  /*30840*/  LDL.64 R218, [R1+0x720] ;  /* 0x0007200001da7983 */ /* 0x000f280000100a00 */
[----:B------:R-:W4:Y:S04]  /*30850*/  LDL.64 R156, [R1+0x760] ;  /* 0x00076000019c7983 */ /* 0x000f280000100a00 */
[----:B------:R-:W4:Y:S04]  /*30860*/  LDL.64 R172, [R1+0x7a0] ;  /* 0x0007a00001ac7983 */ /* 0x000f280000100a00 */
[----:B------:R-:W4:Y:S01]  /*30870*/  LDL.64 R4, [R1+0x7e0] ;  /* 0x0007e00001047983 */ /* 0x000f220000100a00 */
[----:B------:R-:W-:-:S03]  /*30880*/  VIADD R6, R16, UR7 ;  /* 0x0000000710067c36 */ /* 0x000fc60008000000 */
[----:B------:R-:W4:Y:S04]  /*30890*/  LDL.64 R72, [R1+0x820] ;  /* 0x0008200001487983 */ /* 0x000f280000100a00 */
        /* <DEDUP_REMOVED lines=81> */
[----:B------:R-:W-:Y:S04]  /*30db0*/  STL.64 [R1+0x2000], R186 ;  /* 0x002000ba01007387 */ /* 0x000fe80000100a00 */
[----:B----4-:R-:W-:Y:S04]  /*30dc0*/  LDGSTS.E [R6+0x23680], desc[UR22][R78.64], P3 ;  /* 0x236800004e067fae */ /* 0x010fe800099a1016 */
        /* <DEDUP_REMOVED lines=30> */
[----:B------:R-:W4:Y:S04]  /*30fb0*/  LDL.64 R244, [R1+0x610] ;  /* 0x0006100001f47983 */ /* 0x000f280000100a00 */
[----:B--2---:R-:W2:Y:S04]  /*30fc0*/  LDL.LU.64 R130, [R1+0x5d0] ;  /* 0x0005d00001827983 */ /* 0x004ea80000300a00 */
[----:B------:R-:W2:Y:S04]  /*30fd0*/  LDL.LU.64 R162, [R1+0x590] ;  /* 0x0005900001a27983 */ /* 0x000ea80000300a00 */
        /* <DEDUP_REMOVED lines=13> */
[----:B------:R-:W2:Y:S01]  /*310b0*/  LDL.LU.64 R166, [R1+0x210] ;  /* 0x0002100001a67983 */ /* 0x000ea20000300a00 */
[----:B------:R-:W-:-:S03]  /*310c0*/  LOP3.LUT R17, R11, 0x60, RZ, 0x3c, !PT ;  /* 0x000000600b117812 */ /* 0x000fc600078e3cff */
[----:B------:R-:W2:Y:S04]  /*310d0*/  LDL.LU.64 R204, [R1+0x1d0] ;  /* 0x0001d00001cc7983 */ /* 0x000ea80000300a00 */
[----:B------:R-:W2:Y:S04]  /*310e0*/  LDL.LU.64 R136, [R1+0x190] ;  /* 0x0001900001887983 */ /* 0x000ea80000300a00 */
[----:B------:R-:W2:Y:S04]  /*310f0*/  LDL.LU.64 R184, [R1+0x150] ;  /* 0x0001500001b87983 */ /* 0x000ea80000300a00 */
[----:B------:R-:W2:Y:S04]  /*31100*/  LDL.LU.64 R188, [R1+0x110] ;  /* 0x0001100001bc7983 */ /* 0x000ea80000300a00 */
[----:B------:R-:W2:Y:S01]  /*31110*/  LDL.LU.64 R202, [R1+0xd0] ;  /* 0x0000d00001ca7983 */ /* 0x000ea20000300a00 */
[----:B-1----:R-:W-:-:S03]  /*31120*/  VIADD R5, R17, UR7 ;  /* 0x0000000711057c36 */ /* 0x002fc60008000000 */
[----:B------:R-:W2:Y:S04]  /*31130*/  LDL.LU.64 R156, [R1+0x90] ;  /* 0x00009000019c7983 */ /* 0x000ea80000300a00 */
[----:B------:R-:W-:Y:S04]  /*31140*/  STL.64 [R1+0x18a8], R16 ;  /* 0x0018a81001007387 */ /* 0x000fe80000100a00 */
[----:B------:R-:W2:Y:S04]  /*31150*/  LDL.LU.64 R8, [R1+0xa20] ;  /* 0x000a200001087983 */ /* 0x000ea80000300a00 */
[----:B------:R-:W-:Y:S04]  /*31160*/  STL.64 [R1+0x1c80], R6 ;  /* 0x001c800601007387 */ /* 0x000fe80000100a00 */
[----:B------:R-:W2:Y:S04]  /*31170*/  LDL.64 R172, [R1+0x798] ;  /* 0x0007980001ac7983 */ /* 0x000ea80000100a00 */
        /* <DEDUP_REMOVED lines=16> */
[----:B---3--:R-:W-:Y:S04]  /*31280*/  LDGSTS.E [R6+0x27680], desc[UR22][R240.64], P3 ;  /* 0x27680000f0067fae */ /* 0x008fe800099a1016 */
[----:B----4-:R-:W-:Y:S04]  /*31290*/  LDGSTS.E [R6+0x27a80], desc[UR22][R52.64], P3 ;  /* 0x27a8000034067fae */ /* 0x010fe800099a1016 */
[----:B------:R-:W3:Y:S04]  /*312a0*/  LDL.64 R240, [R1+0xcb0] ;  /* 0x000cb00001f07983 */ /* 0x000ee80000100a00 */
[----:B------:R-:W-:Y:S04]  /*312b0*/  LDGSTS.E [R6+0x27e80], desc[UR22][R54.64], P3 ;  /* 0x27e8000036067fae */ /* 0x000fe800099a1016 */
[----:B------:R-:W4:Y:S04]  /*312c0*/  LDL.64 R52, [R1+0xcf0] ;  /* 0x000cf00001347983 */ /* 0x000f280000100a00 */
[----:B------:R-:W-:Y:S04]  /*312d0*/  LDGSTS.E [R5+0x300], desc[UR22][R84.64], P3 ;  /* 0x0030000054057fae */ /* 0x000fe800099a1016 */
[----:B------:R-:W3:Y:S04]  /*312e0*/  LDL.64 R54, [R1+0xd30] ;  /* 0x000d300001367983 */ /* 0x000ee80000100a00 */
[----:B------:R-:W-:Y:S04]  /*312f0*/  LDGSTS.E [R5+0x700], desc[UR22][R86.64], P3 ;  /* 0x0070000056057fae */ /* 0x000fe800099a1016 */
[----:B------:R-:W3:Y:S04]  /*31300*/  LDL.64 R84, [R1+0x718] ;  /* 0x0007180001547983 */ /* 0x000ee80000100a00 */
[----:B------:R-:W-:Y:S04]  /*31310*/  LDGSTS.E [R5+0xb00], desc[UR22][R242.64], P3 ;  /* 0x00b00000f2057fae */ /* 0x000fe800099a1016 */
[----:B------:R-:W4:Y:S04]  /*31320*/  LDL.64 R86, [R1+0x758] ;  /* 0x0007580001567983 */ /* 0x000f280000100a00 */
[----:B------:R-:W4:Y:S04]  /*31330*/  LDL.64 R242, [R1+0x7d8] ;  /* 0x0007d80001f27983 */ /* 0x000f280000100a00 */
[----:B------:R-:W-:Y:S04]  /*31340*/  LDGSTS.E [R5+0xf00], desc[UR22][R244.64], P3 ;  /* 0x00f00000f4057fae */ /* 0x000fe800099a1016 */
[----:B--2---:R-:W-:Y:S04]  /*31350*/  LDGSTS.E [R5+0x1300], desc[UR22][R130.64], P3 ;  /* 0x0130000082057fae */ /* 0x004fe800099a1016 */
[----:B------:R-:W-:Y:S04]  /*31360*/  LDGSTS.E [R5+0x1700], desc[UR22][R162.64], P3 ;  /* 0x01700000a2057fae */ /* 0x000fe800099a1016 */
[----:B------:R-:W2:Y:S04]  /*31370*/  LDL.64 R244, [R1+0x818] ;  /* 0x0008180001f47983 */ /* 0x000ea80000100a00 */
        /* <DEDUP_REMOVED lines=30> */
[----:B------:R-:W-:Y:S04]  /*31560*/  STL.64 [R1+0x2060], R194 ;  /* 0x002060c201007387 */ /* 0x000fe80000100a00 */
[----:B---3--:R-:W-:Y:S04]  /*31570*/  LDGSTS.E [R5+0x20b00], desc[UR22][R84.64], P3 ;  /* 0x20b0000054057fae */ /* 0x008fe800099a1016 */
[----:B----4-:R-:W-:Y:S04]  /*31580*/  LDGSTS.E [R5+0x20f00], desc[UR22][R86.64], P3 ;  /* 0x20f0000056057fae */ /* 0x010fe800099a1016 */
[----:B------:R-:W3:Y:S04]  /*31590*/  LDL.64 R84, [R1+0xd70] ;  /* 0x000d700001547983 */ /* 0x000ee80000100a00 */
[----:B------:R-:W-:Y:S04]  /*315a0*/  LDGSTS.E [R5+0x21300], desc[UR22][R172.64], P3 ;  /* 0x21300000ac057fae */ /* 0x000fe800099a1016 */
[----:B------:R-:W4:Y:S04]  /*315b0*/  LDL.64 R86, [R1+0xdb0] ;  /* 0x000db00001567983 */ /* 0x000f280000100a00 */
[----:B------:R-:W-:Y:S04]  /*315c0*/  LDGSTS.E [R5+0x21700], desc[UR22][R242.64], P3 ;  /* 0x21700000f2057fae */ /* 0x000fe800099a1016 */
[----:B------:R-:W4:Y:S04]  /*315d0*/  LDL.64 R242, [R1+0xdf0] ;  /* 0x000df00001f27983 */ /* 0x000f280000100a00 */
[----:B--2---:R-:W-:Y:S04]  /*315e0*/  LDGSTS.E [R5+0x21b00], desc[UR22][R244.64], P3 ;  /* 0x21b00000f4057fae */ /* 0x004fe800099a1016 */
[----:B------:R-:W-:Y:S04]  /*315f0*/  LDGSTS.E [R5+0x21f00], desc[UR22][R72.64], P3 ;  /* 0x21f0000048057fae */ /* 0x000fe800099a1016 */
        /* <DEDUP_REMOVED lines=13> */
[----:B------:R-:W-:Y:S01]  /*316d0*/  LDGSTS.E [R5+0x25300], desc[UR22][R50.64], P3 ;  /* 0x2530000032057fae */ /* 0x000fe200099a1016 */
[----:B------:R-:W-:-:S03]  /*316e0*/  LOP3.LUT R18, R11, 0x70, RZ, 0x3c, !PT ;  /* 0x000000700b127812 */ /* 0x000fc600078e3cff */
[----:B------:R-:W-:Y:S04]  /*316f0*/  LDGSTS.E [R5+0x25700], desc[UR22][R80.64], P3 ;  /* 0x2570000050057fae */ /* 0x000fe800099a1016 */
[----:B------:R-:W-:Y:S04]  /*31700*/  LDGSTS.E [R5+0x25b00], desc[UR22][R82.64], P3 ;  /* 0x25b0000052057fae */ /* 0x000fe800099a1016 */
[----:B------:R-:W-:Y:S04]  /*31710*/  LDGSTS.E [R5+0x25f00], desc[UR22][R238.64], P3 ;  /* 0x25f00000ee057fae */ /* 0x000fe800099a1016 */
[----:B------:R-:W-:Y:S04]  /*31720*/  LDGSTS.E [R5+0x26300], desc[UR22][R240.64], P3 ;  /* 0x26300000f0057fae */ /* 0x000fe800099a1016 */
[----:B------:R-:W-:Y:S01]  /*31730*/  LDGSTS.E [R5+0x26700], desc[UR22][R52.64], P3 ;  /* 0x2670000034057fae */ /* 0x000fe200099a1016 */
[----:B------:R-:W-:-:S03]  /*31740*/  IADD3 R4, PT, PT, R18, UR7, RZ ;  /* 0x0000000712047c10 */ /* 0x000fc6000fffe0ff */
[----:B------:R-:W-:Y:S04]  /*31750*/  STL.64 [R1+0x1e00], R8 ;  /* 0x001e000801007387 */ /* 0x000fe80000100a00 */
[----:B------:R-:W-:Y:S04]  /*31760*/  LDGSTS.E [R5+0x26b00], desc[UR22][R54.64], P3 ;  /* 0x26b0000036057fae */ /* 0x000fe800099a1016 */
[----:B------:R1:W-:Y:S04]  /*31770*/  STL.64 [R1+0x1de8], R10 ;  /* 0x001de80a01007387 */ /* 0x0003e80000100a00 */
[----:B-1----:R-:W2:Y:S04]  /*31780*/  LDL.LU.64 R10, [R1+0xe80] ;  /* 0x000e8000010a7983 */ /* 0x002ea80000300a00 */
[----:B------:R1:W-:Y:S04]  /*31790*/  STL.64 [R1+0x1df0], R18 ;  /* 0x001df01201007387 */ /* 0x0003e80000100a00 */
[----:B-1----:R-:W2:Y:S04]  /*317a0*/  LDL.LU.64 R18, [R1+0xe70] ;  /* 0x000e700001127983 */ /* 0x002ea80000300a00 */
        /* <DEDUP_REMOVED lines=23> */
[----:B------:R-:W4:Y:S04]  /*31920*/  LDL.64 R86, [R1+0xdb8] ;  /* 0x000db80001567983 */ /* 0x000f280000100a00 */
[----:B------:R-:W-:Y:S04]  /*31930*/  LDGSTS.E [R5+0x27700], desc[UR22][R242.64], P3 ;  /* 0x27700000f2057fae */ /* 0x000fe800099a1016 */
[----:B------:R-:W3:Y:S04]  /*31940*/  LDL.64 R242, [R1+0xb38] ;  /* 0x000b380001f27983 */ /* 0x000ee80000100a00 */
[----:B--2---:R-:W-:Y:S04]  /*31950*/  LDGSTS.E [R5+0x27b00], desc[UR22][R244.64], P3 ;  /* 0x27b00000f4057fae */ /* 0x004fe800099a1016 */
[----:B------:R-:W2:Y:S04]  /*31960*/  LDL.64 R244, [R1+0xdf8] ;  /* 0x000df80001f47983 */ /* 0x000ea80000100a00 */
[----:B------:R-:W2:Y:S04]  /*31970*/  LDL.LU.64 R194, [R1+0x6c8] ;  /* 0x0006c80001c27983 */ /* 0x000ea80000300a00 */
[----:B------:R-:W3:Y:S04]  /*31980*/  LDL.LU.64 R162, [R1+0x688] ;  /* 0x0006880001a27983 */ /* 0x000ee80000300a00 */
        /* <DEDUP_REMOVED lines=28> */
[----:B------:R-:W-:Y:S04]  /*31b50*/  LDGSTS.E [R5+0x27f00], desc[UR22][R18.64], P3 ;  /* 0x27f0000012057fae */ /* 0x000fe800099a1016 */
[----:B------:R1:W-:Y:S04]  /*31b60*/  STL.64 [R1+0x1df8], R18 ;  /* 0x001df81201007387 */ /* 0x0003e80000100a00 */
[----:B-1----:R-:W4:Y:S04]  /*31b70*/  LDL.LU.64 R18, [R1+0xe38] ;  /* 0x000e380001127983 */ /* 0x002f280000300a00 */
[----:B--2---:R-:W-:Y:S04]  /*31b80*/  LDGSTS.E [R4+0x380], desc[UR22][R194.64], P3 ;  /* 0x00380000c2047fae */ /* 0x004fe800099a1016 */
[----:B---3--:R-:W-:Y:S04]  /*31b90*/  LDGSTS.E [R4+0x780], desc[UR22][R162.64], P3 ;  /* 0x00780000a2047fae */ /* 0x008fe800099a1016 */
[----:B----4-:R-:W-:Y:S04]  /*31ba0*/  LDGSTS.E [R4+0xb80], desc[UR22][R130.64], P3 ;  /* 0x00b8000082047fae */ /* 0x010fe800099a1016 */
        /* <DEDUP_REMOVED lines=34> */
[----:B------:R1:W-:Y:S04]  /*31dd0*/  LDGSTS.E [R4+0x21780], desc[UR22][R12.64], P3 ;  /* 0x217800000c047fae */ /* 0x0003e800099a1016 */
[----:B------:R-:W-:Y:S04]  /*31de0*/  LDGSTS.E [R4+0x21b80], desc[UR22][R16.64], P3 ;  /* 0x21b8000010047fae */ /* 0x000fe800099a1016 */
[----:B------:R-:W2:Y:S04]  /*31df0*/  LDL.LU.64 R72, [R1+0x2118] ;  /* 0x0021180001487983 */ /* 0x000ea80000300a00 */
[----:B------:R-:W-:Y:S04]  /*31e00*/  LDGSTS.E [R4+0x21f80], desc[UR22][R14.64], P3 ;  /* 0x21f800000e047fae */ /* 0x000fe800099a1016 */
[----:B------:R-:W3:Y:S04]  /*31e10*/  LDL.LU.64 R74, [R1+0x2110] ;  /* 0x00211000014a7983 */ /* 0x000ee80000300a00 */
[----:B------:R-:W-:Y:S04]  /*31e20*/  LDGSTS.E [R4+0x22380], desc[UR22][R106.64], P3 ;  /* 0x223800006a047fae */ /* 0x000fe800099a1016 */
[----:B------:R-:W4:Y:S04]  /*31e30*/  LDL.LU.64 R104, [R1+0x2108] ;  /* 0x0021080001687983 */ /* 0x000f280000300a00 */
[----:B------:R-:W-:Y:S04]  /*31e40*/  LDGSTS.E [R4+0x22780], desc[UR22][R44.64], P3 ;  /* 0x227800002c047fae */ /* 0x000fe800099a1016 */
[----:B------:R-:W1:Y:S04]  /*31e50*/  LDL.LU.64 R12, [R1+0x60] ;  /* 0x00006000010c7983 */ /* 0x000e680000300a00 */
[----:B------:R-:W-:Y:S04]  /*31e60*/  LDGSTS.E [R4+0x22b80], desc[UR22][R46.64], P3 ;  /* 0x22b800002e047fae */ /* 0x000fe800099a1016 */
[----:B------:R-:W2:Y:S04]  /*31e70*/  LDL.LU.64 R106, [R1+0x2100] ;  /* 0x00210000016a7983 */ /* 0x000ea80000300a00 */
        /* <DEDUP_REMOVED lines=13> */
[----:B------:R1:W-:Y:S04]  /*31f50*/  LDGSTS.E [R4+0x24b80], desc[UR22][R242.64], P3 ;  /* 0x24b80000f2047fae */ /* 0x0003e800099a1016 */
[----:B------:R-:W-:Y:S04]  /*31f60*/  LDGSTS.E [R4+0x24f80], desc[UR22][R48.64], P3 ;  /* 0x24f8000030047fae */ /* 0x000fe800099a1016 */
[----:B------:R-:W2:Y:S04]  /*31f70*/  LDL.LU.64 R232, [R1+0x20c8] ;  /* 0x0020c80001e87983 */ /* 0x000ea80000300a00 */
[----:B------:R-:W3:Y:S04]  /*31f80*/  LDL.LU.64 R242, [R1+0x58] ;  /* 0x0000580001f27983 */ /* 0x000ee80000300a00 */
        /* <DEDUP_REMOVED lines=12> */
[----:B------:R-:W0:Y:S04]  /*32050*/  LDGDEPBAR ;  /* 0x00000000000079af */ /* 0x000e280000000000 */
        /* <DEDUP_REMOVED lines=8> */
[----:B------:R-:W-:-:S03]  /*320e0*/  IMAD.U32 R2, RZ, RZ, UR13 ;  /* 0x0000000dff027e24 */ /* 0x000fc6000f8e00ff */
[----:B------:R-:W4:Y:S04]  /*320f0*/  LDL.LU.64 R84, [R1+0x2080] ;  /* 0x0020800001547983 */ /* 0x000f280000300a00 */
[----:B------:R-:W4:Y:S04]  /*32100*/  LDL.LU.64 R86, [R1+0x2078] ;  /* 0x0020780001567983 */ /* 0x000f280000300a00 */
[----:B------:R-:W4:Y:S04]  /*32110*/  LDL.LU.64 R244, [R1+0x2070] ;  /* 0x0020700001f47983 */ /* 0x000f280000300a00 */
[----:B------:R-:W-:Y:S01]  /*32120*/  STL.64 [R1+0x1b70], R4 ;  /* 0x001b700401007387 */ /* 0x000fe20000100a00 */
[C---:B-1----:R-:W-:Y:S01]  /*32130*/  IMAD.WIDE R12, R2.reuse, 0x4, R12 ;  /* 0x00000004020c7825 */ /* 0x042fe200078e020c */
[----:B------:R-:W-:Y:S06]  /*32140*/  BAR.SYNC.DEFER_BLOCKING 0x0 ;  /* 0x0000000000007b1d */ /* 0x000fec0000010000 */
[----:B------:R-:W-:Y:S04]  /*32150*/  STL.64 [R1+0x18b0], R12 ;  /* 0x0018b00c01007387 */ /* 0x000fe80000100a00 */
[----:B------:R-:W-:Y:S01]  /*32160*/  @!PT LDS RZ, [RZ] ;  /* 0x00000000fffff984 */ /* 0x000fe20000000800 */
[----:B------:R-:W-:Y:S01]  /*32170*/  @!PT LDS RZ, [RZ] ;  /* 0x00000000fffff984 */ /* 0x000fe20000000800 */
[----:B------:R-:W-:Y:S01]  /*32180*/  @!PT LDS RZ, [RZ] ;  /* 0x00000000fffff984 */ /* 0x000fe20000000800 */
[----:B--2---:R4:W-:Y:S01]  /*32190*/  LDGSTS.E [R233+0x8000], desc[UR22][R12.64], P2 ;  /* 0x080000000ce97fae */ /* 0x0049e200091a1016 */
[----:B---3--:R-:W-:-:S05]  /*321a0*/  IMAD.WIDE R242, R2, 0x4, R242 ;  /* 0x0000000402f27825 */ /* 0x008fca00078e02f2 */
[----:B------:R1:W-:Y:S04]  /*321b0*/  STL.64 [R1+0x1058], R242 ;  /* 0x001058f201007387 */ /* 0x0003e80000100a00 */
[----:B------:R2:W-:Y:S04]  /*321c0*/  LDGSTS.E [R233+0x8008], desc[UR22][R242.64], P4 ;  /* 0x08008000f2e97fae */ /* 0x0005e8000a1a1016 */
[----:B-1----:R-:W2:Y:S01]  /*321d0*/  LDL.LU.64 R242, [R1+0x2068] ;  /* 0x0020680001f27983 */ /* 0x002ea20000300a00 */
[----:B------:R-:W-:Y:S02]  /*321e0*/  ISETP.GE.AND P3, PT, R252, UR4, PT ;  /* 0x00000004fc007c0c */ /* 0x000fe4000bf66270 */
[----:B------:R-:W-:-:S02]  /*321f0*/  LOP3.LUT R5, R3, 0x40, RZ, 0xfc, !PT ;  /* 0x0000004003057812 */ /* 0x000fc400078efcff */
[----:B------:R-:W-:Y:S02]  /*32200*/  SEL R252, RZ, 0x4, P3 ;  /* 0x00000004fffc7807 */ /* 0x000fe40001800000 */
[----:B------:R-:W-:Y:S02]  /*32210*/  ISETP.GE.AND P3, PT, R5, UR4, PT ;  /* 0x0000000405007c0c */ /* 0x000fe4000bf66270 */
[----:B------:R-:W-:Y:S02]  /*32220*/  SEL R252, R252, RZ, P6 ;  /* 0x000000fffcfc7207 */ /* 0x000fe40003000000 */
[----:B------:R-:W-:Y:S02]  /*32230*/  LOP3.LUT R5, R3, 0x42, RZ, 0xfc, !PT ;  /* 0x0000004203057812 */ /* 0x000fe400078efcff */
[----:B------:R-:W-:Y:S02]  /*32240*/  ISETP.NE.U32.AND P2, PT, R252, RZ, PT ;  /* 0x000000fffc00720c */ /* 0x000fe40003f45070 */
[----:B------:R-:W-:-:S02]  /*32250*/  SEL R252, RZ, 0x4, P3 ;  /* 0x00000004fffc7807 */ /* 0x000fc40001800000 */
[----:B------:R-:W-:Y:S02]  /*32260*/  ISETP.GE.AND P3, PT, R5, UR4, PT ;  /* 0x0000000405007c0c */ /* 0x000fe4000bf66270 */
[----:B------:R-:W-:Y:S02]  /*32270*/  SEL R252, R252, RZ, P6 ;  /* 0x000000fffcfc7207 */ /* 0x000fe40003000000 */
[----:B------:R-:W-:Y:S02]  /*32280*/  SEL R4, RZ, 0x4, P3 ;  /* 0x00000004ff047807 */ /* 0x000fe40001800000 */
[----:B------:R-:W-:Y:S02]  /*32290*/  LOP3.LUT R5, R3, 0x60, RZ, 0xfc, !PT ;  /* 0x0000006003057812 */ /* 0x000fe400078efcff */
[----:B------:R-:W-:Y:S02]  /*322a0*/  ISETP.NE.U32.AND P3, PT, R252, RZ, PT ;  /* 0x000000fffc00720c */ /* 0x000fe40003f65070 */
[----:B------:R-:W-:-:S02]  /*322b0*/  ISETP.GE.AND P4, PT, R5, UR4, PT ;  /* 0x0000000405007c0c */ /* 0x000fc4000bf86270 */
[----:B------:R-:W-:Y:S01]  /*322c0*/  LOP3.LUT R5, R3, 0x62, RZ, 0xfc, !PT ;  /* 0x0000006203057812 */ /* 0x000fe200078efcff */
[----:B----4-:R-:W-:Y:S01]  /*322d0*/  IMAD.WIDE R12, R2, 0x4, R244 ;  /* 0x00000004020c7825 */ /* 0x010fe200078e02f4 */
[----:B------:R-:W-:-:S04]  /*322e0*/  SEL R244, R4, RZ, P6 ;  /* 0x000000ff04f47207 */ /* 0x000fc80003000000 */
[----:B------:R1:W-:Y:S04]  /*322f0*/  STL.64 [R1+0xfe0], R12 ;  /* 0x000fe00c01007387 */ /* 0x0003e80000100a00 */
[----:B------:R-:W-:Y:S01]  /*32300*/  LDGSTS.E [R233+0xa000], desc[UR22][R12.64], P5 ;  /* 0x0a0000000ce97fae */ /* 0x000fe2000a9a1016 */
[----:B------:R-:W-:Y:S02]  /*32310*/  ISETP.NE.U32.AND P5, PT, R244, RZ, PT ;  /* 0x000000fff400720c */ /* 0x000fe40003fa5070 */
[----:B------:R-:W-:Y:S02]  /*32320*/  SEL R244, RZ, 0x4, P4 ;  /* 0x00000004fff47807 */ /* 0x000fe40002000000 */
[----:B------:R-:W-:Y:S01]  /*32330*/  ISETP.GE.AND P4, PT, R5, UR4, PT ;  /* 0x0000000405007c0c */ /* 0x000fe2000bf86270 */
[----:B-1----:R-:W3:Y:S01]  /*32340*/  LDL.LU.64 R12, [R1+0x50] ;  /* 0x00005000010c7983 */ /* 0x002ee20000300a00 */
[----:B------:R-:W-:-:S04]  /*32350*/  IMAD.WIDE R4, R2, 0x4, R86 ;  /* 0x0000000402047825 */ /* 0x000fc800078e0256 */
[----:B--2---:R-:W-:-:S05]  /*32360*/  IMAD.WIDE R242, R2, 0x4, R242 ;  /* 0x0000000402f27825 */ /* 0x004fca00078e02f2 */
[----:B------:R-:W-:Y:S04]  /*32370*/  STL.64 [R1+0xfd8], R242 ;  /* 0x000fd8f201007387 */ /* 0x000fe80000100a00 */
[----:B------:R1:W-:Y:S04]  /*32380*/  LDGSTS.E [R233+0xa008], desc[UR22][R242.64], P2 ;  /* 0x0a008000f2e97fae */ /* 0x0003e800091a1016 */
[----:B------:R2:W-:Y:S04]  /*32390*/  STL.64 [R1+0xf60], R4 ;  /* 0x000f600401007387 */ /* 0x0005e80000100a00 */
[----:B------:R-:W-:Y:S04]  /*323a0*/  LDGSTS.E [R233+0xc000], desc[UR22][R4.64], P3 ;  /* 0x0c00000004e97fae */ /* 0x000fe800099a1016 */
[----:B--2---:R-:W2:Y:S01]  /*323b0*/  LDL.LU.64 R4, [R1+0x48] ;  /* 0x0000480001047983 */ /* 0x004ea20000300a00 */
[----:B------:R-:W-:-:S02]  /*323c0*/  SEL R245, RZ, 0x4, P4 ;  /* 0x00000004fff57807 */ /* 0x000fc40002000000 */
[----:B------:R-:W-:Y:S02]  /*323d0*/  LOP3.LUT R252, R3, 0x4, RZ, 0xfc, !PT ;  /* 0x0000000403fc7812 */ /* 0x000fe400078efcff */
[----:B------:R-:W-:Y:S02]  /*323e0*/  SEL R244, R244, RZ, P6 ;  /* 0x000000fff4f47207 */ /* 0x000fe40003000000 */
[----:B------:R-:W-:Y:S02]  /*323f0*/  SEL R86, R245, RZ, P6 ;  /* 0x000000fff5567207 */ /* 0x000fe40003000000 */
[----:B------:R-:W-:Y:S02]  /*32400*/  ISETP.GE.AND P2, PT, R252, UR4, PT ;  /* 0x00000004fc007c0c */ /* 0x000fe4000bf46270 */
[----:B------:R-:W-:Y:S02]  /*32410*/  LOP3.LUT R252, R3, 0x6, RZ, 0xfc, !PT ;  /* 0x0000000603fc7812 */ /* 0x000fe400078efcff */
[----:B------:R-:W-:-:S02]  /*32420*/  ISETP.NE.U32.AND P4, PT, R244, RZ, PT ;  /* 0x000000fff400720c */ /* 0x000fc40003f85070 */
[----:B------:R-:W-:Y:S02]  /*32430*/  ISETP.NE.U32.AND P3, PT, R86, RZ, PT ;  /* 0x000000ff5600720c */ /* 0x000fe40003f65070 */
[----:B------:R-:W-:Y:S02]  /*32440*/  SEL R86, RZ, 0x4, P2 ;  /* 0x00000004ff567807 */ /* 0x000fe40001000000 */
[----:B------:R-:W-:Y:S01]  /*32450*/  ISETP.GE.AND P2, PT, R252, UR4, PT ;  /* 0x00000004fc007c0c */ /* 0x000fe2000bf46270 */
[C---:B------:R-:W-:Y:S01]  /*32460*/  IMAD.WIDE R84, R2.reuse, 0x4, R84 ;  /* 0x0000000402547825 */ /* 0x040fe200078e0254 */
[----:B------:R-:W-:Y:S02]  /*32470*/  LOP3.LUT R252, R3, 0x24, RZ, 0xfc, !PT ;  /* 0x0000002403fc7812 */ /* 0x000fe400078efcff */
[----:B------:R-:W-:Y:S01]  /*32480*/  SEL R87, RZ, 0x4, P2 ;  /* 0x00000004ff577807 */ /* 0x000fe20001000000 */
[----:B------:R-:W-:Y:S01]  /*32490*/  IMAD.WIDE R244, R2, 0x4, R54 ;  /* 0x0000000402f47825 */ /* 0x000fe200078e0236 */
[----:B------:R-:W-:Y:S01]  /*324a0*/  SEL R86, R86, RZ, P6 ;  /* 0x000000ff56567207 */ /* 0x000fe20003000000 */
[----:B------:R3:W-:Y:S01]  /*324b0*/  LDGSTS.E [R233+0xc008], desc[UR22][R84.64], P5 ;  /* 0x0c00800054e97fae */ /* 0x0007e2000a9a1016 */
[----:B------:R-:W-:-:S02]  /*324c0*/  SEL R54, R87, RZ, P6 ;  /* 0x000000ff57367207 */ /* 0x000fc40003000000 */
[----:B------:R-:W-:Y:S01]  /*324d0*/  ISETP.GE.AND P5, PT, R252, UR4, PT ;  /* 0x00000004fc007c0c */ /* 0x000fe2000bfa6270 */
[----:B------:R-:W-:Y:S01]  /*324e0*/  LDGSTS.E [R233+0xe000], desc[UR22][R244.64], P4 ;  /* 0x0e000000f4e97fae */ /* 0x000fe2000a1a1016 */
[----:B------:R-:W-:Y:S02]  /*324f0*/  LOP3.LUT R252, R3, 0x26, RZ, 0xfc, !PT ;  /* 0x0000002603fc7812 */ /* 0x000fe400078efcff */
[----:B------:R-:W-:Y:S02]  /*32500*/  ISETP.NE.U32.AND P2, PT, R86, RZ, PT ;  /* 0x000000ff5600720c */ /* 0x000fe40003f45070 */
[----:B------:R-:W-:Y:S02]  /*32510*/  ISETP.NE.U32.AND P4, PT, R54, RZ, PT ;  /* 0x000000ff3600720c */ /* 0x000fe40003f85070 */
[----:B------:R-:W-:Y:S02]  /*32520*/  SEL R54, RZ, 0x4, P5 ;  /* 0x00000004ff367807 */ /* 0x000fe40002800000 */
[----:B------:R-:W-:Y:S01]  /*32530*/  ISETP.GE.AND P5, PT, R252, UR4, PT ;  /* 0x00000004fc007c0c */ /* 0x000fe2000bfa6270 */
[----:B------:R3:W-:Y:S01]  /*32540*/  STL.64 [R1+0xf58], R84 ;  /* 0x000f585401007387 */ /* 0x0007e20000100a00 */
[----:B-1----:R-:W-:-:S02]  /*32550*/  IMAD.WIDE R242, R2, 0x4, R52 ;  /* 0x0000000402f27825 */ /* 0x002fc400078e0234 */
[----:B------:R-:W-:Y:S02]  /*32560*/  SEL R55, RZ, 0x4, P5 ;  /* 0x00000004ff377807 */ /* 0x000fe40002800000 */
[----:B------:R-:W-:Y:S01]  /*32570*/  SEL R54, R54, RZ, P6 ;  /* 0x000000ff36367207 */ /* 0x000fe20003000000 */
[----:B------:R-:W-:Y:S01]  /*32580*/  LDGSTS.E [R233+0xe008], desc[UR22][R242.64], P3 ;  /* 0x0e008000f2e97fae */ /* 0x000fe200099a1016 */
[----:B------:R-:W-:Y:S02]  /*32590*/  SEL R52, R55, RZ, P6 ;  /* 0x000000ff37347207 */ /* 0x000fe40003000000 */
[----:B------:R-:W-:Y:S01]  /*325a0*/  ISETP.NE.U32.AND P5, PT, R54, RZ, PT ;  /* 0x000000ff3600720c */ /* 0x000fe20003fa5070 */
[----:B---3--:R-:W-:Y:S01]  /*325b0*/  IMAD.WIDE R84, R2, 0x4, R12 ;  /* 0x0000000402547825 */ /* 0x008fe200078e020c */
[----:B------:R-:W-:-:S04]  /*325c0*/  LOP3.LUT R13, R3, 0x44, RZ, 0xfc, !PT ;  /* 0x00000044030d7812 */ /* 0x000fc800078efcff */
[----:B------:R-:W-:Y:S01]  /*325d0*/  ISETP.GE.AND P3, PT, R13, UR4, PT ;  /* 0x000000040d007c0c */ /* 0x000fe2000bf66270 */
[----:B------:R1:W-:Y:S01]  /*325e0*/  LDGSTS.E [R232+0x8000], desc[UR22][R84.64], P2 ;  /* 0x0800000054e87fae */ /* 0x0003e200091a1016 */
[----:B------:R-:W-:Y:S02]  /*325f0*/  LOP3.LUT R13, R3, 0x46, RZ, 0xfc, !PT ;  /* 0x00000046030d7812 */ /* 0x000fe400078efcff */
[----:B------:R-:W-:Y:S02]  /*32600*/  ISETP.NE.U32.AND P2, PT, R52, RZ, PT ;  /* 0x000000ff3400720c */ /* 0x000fe40003f45070 */
[----:B------:R-:W-:Y:S02]  /*32610*/  SEL R52, RZ, 0x4, P3 ;  /* 0x00000004ff347807 */ /* 0x000fe40001800000 */
[----:B------:R-:W-:Y:S02]  /*32620*/  ISETP.GE.AND P3, PT, R13, UR4, PT ;  /* 0x000000040d007c0c */ /* 0x000fe4000bf66270 */
[----:B------:R-:W-:-:S02]  /*32630*/  SEL R52, R52, RZ, P6 ;  /* 0x000000ff34347207 */ /* 0x000fc40003000000 */
[----:B------:R-:W-:Y:S01]  /*32640*/  SEL R53, RZ, 0x4, P3 ;  /* 0x00000004ff357807 */ /* 0x000fe20001800000 */
[----:B------:R-:W-:Y:S01]  /*32650*/  IMAD.WIDE R12, R2, 0x4, R240 ;  /* 0x00000004020c7825 */ /* 0x000fe200078e02f0 */
[----:B------:R-:W-:Y:S02]  /*32660*/  ISETP.NE.U32.AND P3, PT, R52, RZ, PT ;  /* 0x000000ff3400720c */ /* 0x000fe40003f65070 */
[----:B------:R-:W-:Y:S01]  /*32670*/  SEL R52, R53, RZ, P6 ;  /* 0x000000ff35347207 */ /* 0x000fe20003000000 */
[----:B------:R-:W-:Y:S04]  /*32680*/  STL.64 [R1+0x18b8], R244 ;  /* 0x0018b8f401007387 */ /* 0x000fe80000100a00 */
[----:B------:R-:W-:Y:S04]  /*32690*/  STL.64 [R1+0x18c0], R242 ;  /* 0x0018c0f201007387 */ /* 0x000fe80000100a00 */
[----:B------:R1:W-:Y:S02]  /*326a0*/  STL.64 [R1+0x1050], R84 ;  /* 0x0010505401007387 */ /* 0x0003e40000100a00 */
[----:B-1----:R-:W-:-:S04]  /*326b0*/  IMAD.WIDE R84, R2, 0x4, R238 ;  /* 0x0000000402547825 */ /* 0x002fc800078e02ee */
[----:B--2---:R-:W-:Y:S01]  /*326c0*/  IMAD.WIDE R54, R2, 0x4, R4 ;  /* 0x0000000402367825 */ /* 0x004fe200078e0204 */
[----:B------:R-:W-:-:S04]  /*326d0*/  LOP3.LUT R5, R3, 0x64, RZ, 0xfc, !PT ;  /* 0x0000006403057812 */ /* 0x000fc800078efcff */
[----:B------:R1:W-:Y:S01]  /*326e0*/  LDGSTS.E [R232+0x8008], desc[UR22][R54.64], P4 ;  /* 0x0800800036e87fae */ /* 0x0003e2000a1a1016 */
[----:B------:R-:W-:Y:S02]  /*326f0*/  ISETP.GE.AND P4, PT, R5, UR4, PT ;  /* 0x0000000405007c0c */ /* 0x000fe4000bf86270 */
[----:B------:R-:W-:Y:S01]  /*32700*/  LOP3.LUT R5, R3, 0x66, RZ, 0xfc, !PT ;  /* 0x0000006603057812 */ /* 0x000fe200078efcff */
[----:B------:R-:W-:Y:S01]  /*32710*/  LDGSTS.E [R232+0xa000], desc[UR22][R12.64], P5 ;  /* 0x0a0000000ce87fae */ /* 0x000fe2000a9a1016 */
[----:B------:R-:W-:Y:S02]  /*32720*/  ISETP.NE.U32.AND P5, PT, R52, RZ, PT ;  /* 0x000000ff3400720c */ /* 0x000fe40003fa5070 */
[----:B------:R-:W-:Y:S01]  /*32730*/  SEL R52, RZ, 0x4, P4 ;  /* 0x00000004ff347807 */ /* 0x000fe20002000000 */
[----:B------:R1:W-:Y:S01]  /*32740*/  STL.64 [R1+0x1048], R54 ;  /* 0x0010483601007387 */ /* 0x0003e20000100a00 */
[----:B------:R-:W-:Y:S02]  /*32750*/  ISETP.GE.AND P4, PT, R5, UR4, PT ;  /* 0x0000000405007c0c */ /* 0x000fe4000bf86270 */
[----:B------:R-:W-:Y:S01]  /*32760*/  SEL R52, R52, RZ, P6 ;  /* 0x000000ff34347207 */ /* 0x000fe20003000000 */
[----:B------:R2:W-:Y:S01]  /*32770*/  STL.64 [R1+0xfd0], R12 ;  /* 0x000fd00c01007387 */ /* 0x0005e20000100a00 */
[----:B------:R-:W-:-:S02]  /*32780*/  SEL R53, RZ, 0x4, P4 ;  /* 0x00000004ff357807 */ /* 0x000fc40002000000 */
[----:B------:R-:W-:Y:S01]  /*32790*/  LOP3.LUT R5, R3, 0x8, RZ, 0xfc, !PT ;  /* 0x0000000803057812 */ /* 0x000fe200078efcff */
[----:B------:R-:W-:Y:S01]  /*327a0*/  LDGSTS.E [R232+0xa008], desc[UR22][R84.64], P2 ;  /* 0x0a00800054e87fae */ /* 0x000fe200091a1016 */
[----:B------:R-:W-:Y:S01]  /*327b0*/  ISETP.NE.U32.AND P4, PT, R52, RZ, PT ;  /* 0x000000ff3400720c */ /* 0x000fe20003f85070 */
[----:B-1----:R-:W-:Y:S02]  /*327c0*/  IMAD.WIDE R54, R2, 0x4, R82 ;  /* 0x0000000402367825 */ /* 0x002fe400078e0252 */
[----:B--2---:R-:W2:Y:S01]  /*327d0*/  LDL.LU.64 R12, [R1+0x40] ;  /* 0x00004000010c7983 */ /* 0x004ea20000300a00 */
[----:B------:R-:W-:Y:S02]  /*327e0*/  SEL R52, R53, RZ, P6 ;  /* 0x000000ff35347207 */ /* 0x000fe40003000000 */
[----:B------:R-:W-:Y:S01]  /*327f0*/  ISETP.GE.AND P2, PT, R5, UR4, PT ;  /* 0x0000000405007c0c */ /* 0x000fe2000bf46270 */
[----:B------:R1:W-:Y:S01]  /*32800*/  LDGSTS.E [R232+0xc000], desc[UR22][R54.64], P3 ;  /* 0x0c00000036e87fae */ /* 0x0003e200099a1016 */
[----:B------:R-:W-:-:S02]  /*32810*/  LOP3.LUT R5, R3, 0xa, RZ, 0xfc, !PT ;  /* 0x0000000a03057812 */ /* 0x000fc400078efcff */
[----:B------:R-:W-:Y:S01]  /*32820*/  ISETP.NE.U32.AND P3, PT, R52, RZ, PT ;  /* 0x000000ff3400720c */ /* 0x000fe20003f65070 */
[----:B------:R-:W-:Y:S01]  /*32830*/  STL.64 [R1+0xfc8], R84 ;  /* 0x000fc85401007387 */ /* 0x000fe20000100a00 */
[----:B------:R-:W-:Y:S02]  /*32840*/  SEL R52, RZ, 0x4, P2 ;  /* 0x00000004ff347807 */ /* 0x000fe40001000000 */
[----:B------:R-:W-:Y:S01]  /*32850*/  ISETP.GE.AND P2, PT, R5, UR4, PT ;  /* 0x0000000405007c0c */ /* 0x000fe2000bf46270 */
[----:B------:R1:W-:Y:S04]  /*32860*/  STL.64 [R1+0xf50], R54 ;  /* 0x000f503601007387 */ /* 0x0003e80000100a00 */
[----:B------:R-:W3:Y:S01]  /*32870*/  LDL.LU.64 R4, [R1+0x38] ;  /* 0x0000380001047983 */ /* 0x000ee20000300a00 */
[----:B------:R-:W-:Y:S01]  /*32880*/  SEL R53, RZ, 0x4, P2 ;  /* 0x00000004ff357807 */ /* 0x000fe20001000000 */
[----:B------:R-:W-:Y:S01]  /*32890*/  IMAD.WIDE R238, R2, 0x4, R50 ;  /* 0x0000000402ee7825 */ /* 0x000fe200078e0232 */
[----:B------:R-:W-:-:S03]  /*328a0*/  LOP3.LUT R252, R3, 0x28, RZ, 0xfc, !PT ;  /* 0x0000002803fc7812 */ /* 0x000fc600078efcff */
[----:B-1----:R-:W-:Y:S01]  /*328b0*/  IMAD.WIDE R54, R2, 0x4, R80 ;  /* 0x0000000402367825 */ /* 0x002fe200078e0250 */
[----:B------:R-:W-:Y:S02]  /*328c0*/  SEL R52, R52, RZ, P6 ;  /* 0x000000ff34347207 */ /* 0x000fe40003000000 */
[----:B------:R-:W-:Y:S02]  /*328d0*/  SEL R50, R53, RZ, P6 ;  /* 0x000000ff35327207 */ /* 0x000fe40003000000 */
[----:B------:R1:W-:Y:S01]  /*328e0*/  LDGSTS.E [R232+0xc008], desc[UR22][R54.64], P5 ;  /* 0x0c00800036e87fae */ /* 0x0003e2000a9a1016 */
[----:B------:R-:W-:Y:S02]  /*328f0*/  ISETP.GE.AND P5, PT, R252, UR4, PT ;  /* 0x00000004fc007c0c */ /* 0x000fe4000bfa6270 */
[----:B------:R-:W-:Y:S01]  /*32900*/  LOP3.LUT R252, R3, 0x2a, RZ, 0xfc, !PT ;  /* 0x0000002a03fc7812 */ /* 0x000fe200078efcff */
[----:B------:R-:W-:Y:S01]  /*32910*/  LDGSTS.E [R232+0xe000], desc[UR22][R238.64], P4 ;  /* 0x0e000000eee87fae */ /* 0x000fe2000a1a1016 */
[----:B------:R-:W-:-:S02]  /*32920*/  ISETP.NE.U32.AND P2, PT, R52, RZ, PT ;  /* 0x000000ff3400720c */ /* 0x000fc40003f45070 */
[----:B------:R-:W-:Y:S02]  /*32930*/  ISETP.NE.U32.AND P4, PT, R50, RZ, PT ;  /* 0x000000ff3200720c */ /* 0x000fe40003f85070 */
[----:B------:R-:W-:Y:S02]  /*32940*/  SEL R50, RZ, 0x4, P5 ;  /* 0x00000004ff327807 */ /* 0x000fe40002800000 */
[----:B------:R-:W-:Y:S01]  /*32950*/  ISETP.GE.AND P5, PT, R252, UR4, PT ;  /* 0x00000004fc007c0c */ /* 0x000fe2000bfa6270 */
[----:B------:R1:W-:Y:S01]  /*32960*/  STL.64 [R1+0xf48], R54 ;  /* 0x000f483601007387 */ /* 0x0003e20000100a00 */
[----:B------:R-:W-:Y:S02]  /*32970*/  SEL R50, R50, RZ, P6 ;  /* 0x000000ff32327207 */ /* 0x000fe40003000000 */
[----:B------:R-:W-:Y:S02]  /*32980*/  SEL R51, RZ, 0x4, P5 ;  /* 0x00000004ff337807 */ /* 0x000fe40002800000 */
[----:B------:R-:W-:Y:S01]  /*32990*/  ISETP.NE.U32.AND P5, PT, R50, RZ, PT ;  /* 0x000000ff3200720c */ /* 0x000fe20003fa5070 */
[----:B-1----:R-:W-:Y:S01]  /*329a0*/  IMAD.WIDE R54, R2, 0x4, R48 ;  /* 0x0000000402367825 */ /* 0x002fe200078e0230 */
[----:B------:R-:W-:-:S04]  /*329b0*/  SEL R48, R51, RZ, P6 ;  /* 0x000000ff33307207 */ /* 0x000fc80003000000 */
[----:B------:R-:W-:Y:S04]  /*329c0*/  LDGSTS.E [R232+0xe008], desc[UR22][R54.64], P3 ;  /* 0x0e00800036e87fae */ /* 0x000fe800099a1016 */
[----:B------:R-:W-:Y:S04]  /*329d0*/  STL.64 [R1+0x18c8], R238 ;  /* 0x0018c8ee01007387 */ /* 0x000fe80000100a00 */
[----:B------:R-:W-:Y:S01]  /*329e0*/  STL.64 [R1+0x18d8], R232 ;  /* 0x0018d8e801007387 */ /* 0x000fe20000100a00 */
[----:B--2---:R-:W-:Y:S01]  /*329f0*/  IMAD.WIDE R52, R2, 0x4, R12 ;  /* 0x0000000402347825 */ /* 0x004fe200078e020c */
[----:B------:R-:W-:-:S04]  /*32a00*/  LOP3.LUT R13, R3, 0x48, RZ, 0xfc, !PT ;  /* 0x00000048030d7812 */ /* 0x000fc800078efcff */
[----:B------:R-:W-:Y:S01]  /*32a10*/  ISETP.GE.AND P3, PT, R13, UR4, PT ;  /* 0x000000040d007c0c */ /* 0x000fe2000bf66270 */
[----:B------:R-:W-:Y:S01]  /*32a20*/  LDGSTS.E [R231+0x8000], desc[UR22][R52.64], P2 ;  /* 0x0800000034e77fae */ /* 0x000fe200091a1016 */
[----:B------:R-:W-:Y:S02]  /*32a30*/  LOP3.LUT R13, R3, 0x4a, RZ, 0xfc, !PT ;  /* 0x0000004a030d7812 */ /* 0x000fe400078efcff */
[----:B------:R-:W-:Y:S02]  /*32a40*/  ISETP.NE.U32.AND P2, PT, R48, RZ, PT ;  /* 0x000000ff3000720c */ /* 0x000fe40003f45070 */
[----:B------:R-:W-:Y:S02]  /*32a50*/  SEL R48, RZ, 0x4, P3 ;  /* 0x00000004ff307807 */ /* 0x000fe40001800000 */
[----:B------:R-:W-:Y:S01]  /*32a60*/  ISETP.GE.AND P3, PT, R13, UR4, PT ;  /* 0x000000040d007c0c */ /* 0x000fe2000bf66270 */
[----:B------:R-:W-:Y:S01]  /*32a70*/  IMAD.WIDE R12, R2, 0x4, R236 ;  /* 0x00000004020c7825 */ /* 0x000fe200078e02ec */
[----:B------:R-:W-:-:S03]  /*32a80*/  SEL R48, R48, RZ, P6 ;  /* 0x000000ff30307207 */ /* 0x000fc60003000000 */
[----:B---3--:R-:W-:Y:S01]  /*32a90*/  IMAD.WIDE R50, R2, 0x4, R4 ;  /* 0x0000000402327825 */ /* 0x008fe200078e0204 */
[----:B------:R-:W-:Y:S01]  /*32aa0*/  STL.64 [R1+0x1040], R52 ;  /* 0x0010403401007387 */ /* 0x000fe20000100a00 */
[----:B------:R-:W-:Y:S02]  /*32ab0*/  SEL R49, RZ, 0x4, P3 ;  /* 0x00000004ff317807 */ /* 0x000fe40001800000 */
[----:B------:R-:W-:Y:S01]  /*32ac0*/  LOP3.LUT R5, R3, 0x68, RZ, 0xfc, !PT ;  /* 0x0000006803057812 */ /* 0x000fe200078efcff */
[----:B------:R-:W-:Y:S01]  /*32ad0*/  STL.64 [R1+0x18d0], R54 ;  /* 0x0018d03601007387 */ /* 0x000fe20000100a00 */
[----:B------:R-:W-:-:S03]  /*32ae0*/  ISETP.NE.U32.AND P3, PT, R48, RZ, PT ;  /* 0x000000ff3000720c */ /* 0x000fc60003f65070 */
[----:B------:R1:W-:Y:S01]  /*32af0*/  STL.64 [R1+0x1038], R50 ;  /* 0x0010383201007387 */ /* 0x0003e20000100a00 */
[----:B------:R-:W-:-:S03]  /*32b00*/  SEL R48, R49, RZ, P6 ;  /* 0x000000ff31307207 */ /* 0x000fc60003000000 */
[----:B------:R1:W-:Y:S01]  /*32b10*/  LDGSTS.E [R231+0x8008], desc[UR22][R50.64], P4 ;  /* 0x0800800032e77fae */ /* 0x0003e2000a1a1016 */
[----:B------:R-:W-:-:S03]  /*32b20*/  ISETP.GE.AND P4, PT, R5, UR4, PT ;  /* 0x0000000405007c0c */ /* 0x000fc6000bf86270 */
[----:B------:R2:W-:Y:S01]  /*32b30*/  STL.64 [R1+0xfc0], R12 ;  /* 0x000fc00c01007387 */ /* 0x0005e20000100a00 */
[----:B------:R-:W-:-:S03]  /*32b40*/  LOP3.LUT R5, R3, 0x6a, RZ, 0xfc, !PT ;  /* 0x0000006a03057812 */ /* 0x000fc600078efcff */
[----:B------:R-:W-:Y:S01]  /*32b50*/  LDGSTS.E [R231+0xa000], desc[UR22][R12.64], P5 ;  /* 0x0a0000000ce77fae */ /* 0x000fe2000a9a1016 */
[----:B------:R-:W-:Y:S02]  /*32b60*/  ISETP.NE.U32.AND P5, PT, R48, RZ, PT ;  /* 0x000000ff3000720c */ /* 0x000fe40003fa5070 */
[----:B------:R-:W-:Y:S01]  /*32b70*/  SEL R48, RZ, 0x4, P4 ;  /* 0x00000004ff307807 */ /* 0x000fe20002000000 */
[C---:B-1----:R-:W-:Y:S01]  /*32b80*/  IMAD.WIDE R50, R2.reuse, 0x4, R234 ;  /* 0x0000000402327825 */ /* 0x042fe200078e02ea */
[----:B------:R-:W-:Y:S01]  /*32b90*/  ISETP.GE.AND P4, PT, R5, UR4, PT ;  /* 0x0000000405007c0c */ /* 0x000fe2000bf86270 */
[----:B--2---:R-:W2:Y:S02]  /*32ba0*/  LDL.LU.64 R12, [R1+0x30] ;  /* 0x00003000010c7983 */ /* 0x004ea40000300a00 */
[----:B------:R-:W-:Y:S02]  /*32bb0*/  IMAD.WIDE R4, R2, 0x4, R78 ;  /* 0x0000000402047825 */ /* 0x000fe400078e024e */
[----:B------:R-:W-:Y:S04]  /*32bc0*/  STL.64 [R1+0xfb8], R50 ;  /* 0x000fb83201007387 */ /* 0x000fe80000100a00 */
[----:B------:R1:W-:Y:S04]  /*32bd0*/  LDGSTS.E [R231+0xa008], desc[UR22][R50.64], P2 ;  /* 0x0a00800032e77fae */ /* 0x0003e800091a1016 */
[----:B------:R3:W-:Y:S04]  /*32be0*/  STL.64 [R1+0xf40], R4 ;  /* 0x000f400401007387 */ /* 0x0007e80000100a00 */
[----:B------:R-:W-:Y:S04]  /*32bf0*/  LDGSTS.E [R231+0xc000], desc[UR22][R4.64], P3 ;  /* 0x0c00000004e77fae */ /* 0x000fe800099a1016 */
[----:B---3--:R-:W3:Y:S01]  /*32c00*/  LDL.LU.64 R4, [R1+0x28] ;  /* 0x0000280001047983 */ /* 0x008ee20000300a00 */
[----:B------:R-:W-:-:S02]  /*32c10*/  SEL R48, R48, RZ, P6 ;  /* 0x000000ff30307207 */ /* 0x000fc40003000000 */
[----:B------:R-:W-:Y:S02]  /*32c20*/  SEL R49, RZ, 0x4, P4 ;  /* 0x00000004ff317807 */ /* 0x000fe40002000000 */
[----:B------:R-:W-:Y:S02]  /*32c30*/  LOP3.LUT R252, R3, 0xc, RZ, 0xfc, !PT ;  /* 0x0000000c03fc7812 */ /* 0x000fe400078efcff */
[----:B------:R-:W-:Y:S02]  /*32c40*/  ISETP.NE.U32.AND P4, PT, R48, RZ, PT ;  /* 0x000000ff3000720c */ /* 0x000fe40003f85070 */
[----:B------:R-:W-:Y:S02]  /*32c50*/  SEL R48, R49, RZ, P6 ;  /* 0x000000ff31307207 */ /* 0x000fe40003000000 */
[----:B------:R-:W-:Y:S02]  /*32c60*/  ISETP.GE.AND P2, PT, R252, UR4, PT ;  /* 0x00000004fc007c0c */ /* 0x000fe4000bf46270 */
[----:B------:R-:W-:-:S02]  /*32c70*/  LOP3.LUT R252, R3, 0xe, RZ, 0xfc, !PT ;  /* 0x0000000e03fc7812 */ /* 0x000fc400078efcff */
[----:B------:R-:W-:Y:S02]  /*32c80*/  ISETP.NE.U32.AND P3, PT, R48, RZ, PT ;  /* 0x000000ff3000720c */ /* 0x000fe40003f65070 */
[----:B------:R-:W-:Y:S02]  /*32c90*/  SEL R48, RZ, 0x4, P2 ;  /* 0x00000004ff307807 */ /* 0x000fe40001000000 */
[----:B------:R-:W-:Y:S02]  /*32ca0*/  ISETP.GE.AND P2, PT, R252, UR4, PT ;  /* 0x00000004fc007c0c */ /* 0x000fe4000bf46270 */
[----:B------:R-:W-:Y:S01]  /*32cb0*/  SEL R48, R48, RZ, P6 ;  /* 0x000000ff30307207 */ /* 0x000fe20003000000 */
[----:B------:R-:W-:Y:S01]  /*32cc0*/  IMAD.WIDE R52, R2, 0x4, R76 ;  /* 0x0000000402347825 */ /* 0x000fe200078e024c */
[----:B-1----:R-:W-:Y:S02]  /*32cd0*/  SEL R50, RZ, 0x4, P2 ;  /* 0x00000004ff327807 */ /* 0x002fe40001000000 */
[----:B------:R-:W-:Y:S01]  /*32ce0*/  ISETP.NE.U32.AND P2, PT, R48, RZ, PT ;  /* 0x000000ff3000720c */ /* 0x000fe20003f45070 */
[----:B------:R-:W-:Y:S01]  /*32cf0*/  IMAD.WIDE R48, R2, 0x4, R46 ;  /* 0x0000000402307825 */ /* 0x000fe200078e022e */
[----:B------:R-:W-:Y:S01]  /*32d00*/  LOP3.LUT R252, R3, 0x2c, RZ, 0xfc, !PT ;  /* 0x0000002c03fc7812 */ /* 0x000fe200078efcff */
[----:B------:R-:W-:Y:S01]  /*32d10*/  LDGSTS.E [R231+0xc008], desc[UR22][R52.64], P5 ;  /* 0x0c00800034e77fae */ /* 0x000fe2000a9a1016 */
[----:B------:R-:W-:-:S02]  /*32d20*/  SEL R46, R50, RZ, P6 ;  /* 0x000000ff322e7207 */ /* 0x000fc40003000000 */
[----:B------:R-:W-:Y:S01]  /*32d30*/  ISETP.GE.AND P5, PT, R252, UR4, PT ;  /* 0x00000004fc007c0c */ /* 0x000fe2000bfa6270 */
[----:B------:R2:W-:Y:S01]  /*32d40*/  LDGSTS.E [R231+0xe000], desc[UR22][R48.64], P4 ;  /* 0x0e00000030e77fae */ /* 0x0005e2000a1a1016 */
[----:B------:R-:W-:Y:S02]  /*32d50*/  LOP3.LUT R252, R3, 0x2e, RZ, 0xfc, !PT ;  /* 0x0000002e03fc7812 */ /* 0x000fe400078efcff */
[----:B------:R-:W-:Y:S02]  /*32d60*/  ISETP.NE.U32.AND P4, PT, R46, RZ, PT ;  /* 0x000000ff2e00720c */ /* 0x000fe40003f85070 */
[----:B------:R-:W-:Y:S02]  /*32d70*/  SEL R46, RZ, 0x4, P5 ;  /* 0x00000004ff2e7807 */ /* 0x000fe40002800000 */
[----:B------:R-:W-:Y:S02]  /*32d80*/  ISETP.GE.AND P5, PT, R252, UR4, PT ;  /* 0x00000004fc007c0c */ /* 0x000fe4000bfa6270 */
[----:B------:R-:W-:Y:S01]  /*32d90*/  SEL R46, R46, RZ, P6 ;  /* 0x000000ff2e2e7207 */ /* 0x000fe20003000000 */
[----:B------:R-:W-:Y:S01]  /*32da0*/  STL.64 [R1+0xf38], R52 ;  /* 0x000f383401007387 */ /* 0x000fe20000100a00 */
[----:B------:R-:W-:-:S02]  /*32db0*/  SEL R50, RZ, 0x4, P5 ;  /* 0x00000004ff327807 */ /* 0x000fc40002800000 */
[----:B------:R-:W-:Y:S01]  /*32dc0*/  ISETP.NE.U32.AND P5, PT, R46, RZ, PT ;  /* 0x000000ff2e00720c */ /* 0x000fe20003fa5070 */
[----:B------:R2:W-:Y:S01]  /*32dd0*/  STL.64 [R1+0x18e0], R48 ;  /* 0x0018e03001007387 */ /* 0x0005e20000100a00 */
[----:B------:R-:W-:Y:S01]  /*32de0*/  IMAD.WIDE R46, R2, 0x4, R44 ;  /* 0x00000004022e7825 */ /* 0x000fe200078e022c */
[----:B------:R-:W-:-:S04]  /*32df0*/  SEL R44, R50, RZ, P6 ;  /* 0x000000ff322c7207 */ /* 0x000fc80003000000 */
[----:B------:R3:W-:Y:S04]  /*32e00*/  LDGSTS.E [R231+0xe008], desc[UR22][R46.64], P3 ;  /* 0x0e0080002ee77fae */ /* 0x0007e800099a1016 */
[----:B------:R3:W-:Y:S01]  /*32e10*/  STL.64 [R1+0x18e8], R46 ;  /* 0x0018e82e01007387 */ /* 0x0007e20000100a00 */
[----:B--2---:R-:W-:Y:S01]  /*32e20*/  IMAD.WIDE R48, R2, 0x4, R12 ;  /* 0x0000000402307825 */ /* 0x004fe200078e020c */
        /* <DEDUP_REMOVED lines=12> */
[----:B---3--:R-:W-:Y:S01]  /*32ef0*/  IMAD.WIDE R46, R2, 0x4, R4 ;  /* 0x00000004022e7825 */ /* 0x008fe200078e0204 */
        /* <DEDUP_REMOVED lines=8> */
[----:B------:R-:W-:-:S03]  /*32f80*/  ISETP.GE.AND P4, PT, R5, UR4, PT ;  /* 0x0000000405007c0c */ /* 0x000fc6000bf86270 */
[----:B------:R2:W-:Y:S01]  /*32f90*/  STL.64 [R1+0x1028], R46 ;  /* 0x0010282e01007387 */ /* 0x0005e20000100a00 */
[----:B------:R-:W-:-:S03]  /*32fa0*/  SEL R44, R44, RZ, P6 ;  /* 0x000000ff2c2c7207 */ /* 0x000fc60003000000 */
[----:B------:R3:W-:Y:S01]  /*32fb0*/  STL.64 [R1+0xfb0], R12 ;  /* 0x000fb00c01007387 */ /* 0x0007e20000100a00 */
[----:B------:R-:W-:Y:S01]  /*32fc0*/  SEL R45, RZ, 0x4, P4 ;  /* 0x00000004ff2d7807 */ /* 0x000fe20002000000 */
[----:B-1----:R-:W-:Y:S01]  /*32fd0*/  IMAD.WIDE R48, R2, 0x4, R104 ;  /* 0x0000000402307825 */ /* 0x002fe200078e0268 */
[----:B------:R-:W-:Y:S02]  /*32fe0*/  LOP3.LUT R5, R3, 0x10, RZ, 0xfc, !PT ;  /* 0x0000001003057812 */ /* 0x000fe400078efcff */
[----:B------:R-:W-:Y:S01]  /*32ff0*/  ISETP.NE.U32.AND P4, PT, R44, RZ, PT ;  /* 0x000000ff2c00720c */ /* 0x000fe20003f85070 */
[----:B--2---:R-:W-:Y:S01]  /*33000*/  IMAD.WIDE R46, R2, 0x4, R74 ;  /* 0x00000004022e7825 */ /* 0x004fe200078e024a */
[----:B------:R-:W-:Y:S04]  /*33010*/  LDGSTS.E [R230+0xa008], desc[UR22][R48.64], P2 ;  /* 0x0a00800030e67fae */ /* 0x000fe800091a1016 */
[----:B---3--:R-:W2:Y:S01]  /*33020*/  LDL.LU.64 R12, [R1+0x20] ;  /* 0x00002000010c7983 */ /* 0x008ea20000300a00 */
[----:B------:R-:W-:-:S02]  /*33030*/  SEL R44, R45, RZ, P6 ;  /* 0x000000ff2d2c7207 */ /* 0x000fc40003000000 */
[----:B------:R-:W-:Y:S01]  /*33040*/  ISETP.GE.AND P2, PT, R5, UR4, PT ;  /* 0x0000000405007c0c */ /* 0x000fe2000bf46270 */
[----:B------:R1:W-:Y:S01]  /*33050*/  LDGSTS.E [R230+0xc000], desc[UR22][R46.64], P3 ;  /* 0x0c0000002ee67fae */ /* 0x0003e200099a1016 */
[----:B------:R-:W-:Y:S02]  /*33060*/  LOP3.LUT R5, R3, 0x12, RZ, 0xfc, !PT ;  /* 0x0000001203057812 */ /* 0x000fe400078efcff */
[----:B------:R-:W-:Y:S01]  /*33070*/  ISETP.NE.U32.AND P3, PT, R44, RZ, PT ;  /* 0x000000ff2c00720c */ /* 0x000fe20003f65070 */
[----:B------:R-:W-:Y:S01]  /*33080*/  STL.64 [R1+0xfa8], R48 ;  /* 0x000fa83001007387 */ /* 0x000fe20000100a00 */
[----:B------:R-:W-:Y:S02]  /*33090*/  SEL R44, RZ, 0x4, P2 ;  /* 0x00000004ff2c7807 */ /* 0x000fe40001000000 */
[----:B------:R-:W-:Y:S01]  /*330a0*/  ISETP.GE.AND P2, PT, R5, UR4, PT ;  /* 0x0000000405007c0c */ /* 0x000fe2000bf46270 */
[----:B------:R1:W-:Y:S04]  /*330b0*/  STL.64 [R1+0xf30], R46 ;  /* 0x000f302e01007387 */ /* 0x0003e80000100a00 */
[----:B------:R-:W3:Y:S01]  /*330c0*/  LDL.LU.64 R4, [R1+0x18] ;  /* 0x0000180001047983 */ /* 0x000ee20000300a00 */
[----:B------:R-:W-:-:S02]  /*330d0*/  SEL R44, R44, RZ, P6 ;  /* 0x000000ff2c2c7207 */ /* 0x000fc40003000000 */
[----:B------:R-:W-:Y:S01]  /*330e0*/  SEL R45, RZ, 0x4, P2 ;  /* 0x00000004ff2d7807 */ /* 0x000fe20001000000 */
[----:B------:R-:W-:Y:S01]  /*330f0*/  IMAD.WIDE R42, R2, 0x4, R42 ;  /* 0x00000004022a7825 */ /* 0x000fe200078e022a */
[----:B------:R-:W-:-:S03]  /*33100*/  LOP3.LUT R252, R3, 0x30, RZ, 0xfc, !PT ;  /* 0x0000003003fc7812 */ /* 0x000fc600078efcff */
[----:B-1----:R-:W-:Y:S01]  /*33110*/  IMAD.WIDE R46, R2, 0x4, R72 ;  /* 0x00000004022e7825 */ /* 0x002fe200078e0248 */
[----:B------:R-:W-:Y:S02]  /*33120*/  ISETP.NE.U32.AND P2, PT, R44, RZ, PT ;  /* 0x000000ff2c00720c */ /* 0x000fe40003f45070 */
[----:B------:R-:W-:Y:S02]  /*33130*/  SEL R44, R45, RZ, P6 ;  /* 0x000000ff2d2c7207 */ /* 0x000fe40003000000 */
[----:B------:R-:W-:Y:S01]  /*33140*/  LDGSTS.E [R230+0xc008], desc[UR22][R46.64], P5 ;  /* 0x0c0080002ee67fae */ /* 0x000fe2000a9a1016 */
[----:B------:R-:W-:Y:S02]  /*33150*/  ISETP.GE.AND P5, PT, R252, UR4, PT ;  /* 0x00000004fc007c0c */ /* 0x000fe4000bfa6270 */
[----:B------:R-:W-:Y:S01]  /*33160*/  LOP3.LUT R252, R3, 0x32, RZ, 0xfc, !PT ;  /* 0x0000003203fc7812 */ /* 0x000fe200078efcff */
[----:B------:R2:W-:Y:S01]  /*33170*/  LDGSTS.E [R230+0xe000], desc[UR22][R42.64], P4 ;  /* 0x0e0000002ae67fae */ /* 0x0005e2000a1a1016 */
[----:B------:R-:W-:-:S02]  /*33180*/  ISETP.NE.U32.AND P4, PT, R44, RZ, PT ;  /* 0x000000ff2c00720c */ /* 0x000fc40003f85070 */
[----:B------:R-:W-:Y:S02]  /*33190*/  SEL R44, RZ, 0x4, P5 ;  /* 0x00000004ff2c7807 */ /* 0x000fe40002800000 */
[----:B------:R-:W-:Y:S02]  /*331a0*/  ISETP.GE.AND P5, PT, R252, UR4, PT ;  /* 0x00000004fc007c0c */ /* 0x000fe4000bfa6270 */
[----:B------:R-:W-:Y:S01]  /*331b0*/  SEL R44, R44, RZ, P6 ;  /* 0x000000ff2c2c7207 */ /* 0x000fe20003000000 */
[----:B------:R-:W-:Y:S01]  /*331c0*/  STL.64 [R1+0x58], R46 ;  /* 0x0000582e01007387 */ /* 0x000fe20000100a00 */
[----:B------:R-:W-:Y:S02]  /*331d0*/  SEL R50, RZ, 0x4, P5 ;  /* 0x00000004ff327807 */ /* 0x000fe40002800000 */
[----:B------:R-:W-:Y:S01]  /*331e0*/  ISETP.NE.U32.AND P5, PT, R44, RZ, PT ;  /* 0x000000ff2c00720c */ /* 0x000fe20003fa5070 */
[----:B------:R2:W-:Y:S01]  /*331f0*/  STL.64 [R1+0x18f0], R42 ;  /* 0x0018f02a01007387 */ /* 0x0005e20000100a00 */
[----:B------:R-:W-:Y:S01]  /*33200*/  IMAD.WIDE R44, R2, 0x4, R40 ;  /* 0x00000004022c7825 */ /* 0x000fe200078e0228 */
[----:B------:R-:W-:-:S04]  /*33210*/  SEL R40, R50, RZ, P6 ;  /* 0x000000ff32287207 */ /* 0x000fc80003000000 */
[----:B------:R-:W-:Y:S04]  /*33220*/  LDGSTS.E [R230+0xe008], desc[UR22][R44.64], P3 ;  /* 0x0e0080002ce67fae */ /* 0x000fe800099a1016 */
[----:B------:R-:W-:Y:S01]  /*33230*/  STL.64 [R1+0x1900], R230 ;  /* 0x001900e601007387 */ /* 0x000fe20000100a00 */
[----:B--2---:R-:W-:Y:S01]  /*33240*/  IMAD.WIDE R42, R2, 0x4, R12 ;  /* 0x00000004022a7825 */ /* 0x004fe200078e020c */
[----:B------:R-:W-:-:S04]  /*33250*/  LOP3.LUT R13, R3, 0x50, RZ, 0xfc, !PT ;  /* 0x00000050030d7812 */ /* 0x000fc800078efcff */
[----:B------:R-:W-:Y:S01]  /*33260*/  ISETP.GE.AND P3, PT, R13, UR4, PT ;  /* 0x000000040d007c0c */ /* 0x000fe2000bf66270 */
[----:B------:R3:W-:Y:S01]  /*33270*/  LDGSTS.E [R23+0x8000], desc[UR22][R42.64], P2 ;  /* 0x080000002a177fae */ /* 0x0007e200091a1016 */
[----:B------:R-:W-:Y:S02]  /*33280*/  LOP3.LUT R13, R3, 0x52, RZ, 0xfc, !PT ;  /* 0x00000052030d7812 */ /* 0x000fe400078efcff */
[----:B------:R-:W-:Y:S02]  /*33290*/  ISETP.NE.U32.AND P2, PT, R40, RZ, PT ;  /* 0x000000ff2800720c */ /* 0x000fe40003f45070 */
[----:B------:R-:W-:Y:S01]  /*332a0*/  SEL R40, RZ, 0x4, P3 ;  /* 0x00000004ff287807 */ /* 0x000fe20001800000 */
[----:B------:R3:W-:Y:S01]  /*332b0*/  STL.64 [R1+0x1020], R42 ;  /* 0x0010202a01007387 */ /* 0x0007e20000100a00 */
[----:B------:R-:W-:Y:S01]  /*332c0*/  ISETP.GE.AND P3, PT, R13, UR4, PT ;  /* 0x000000040d007c0c */ /* 0x000fe2000bf66270 */
[----:B------:R-:W-:Y:S01]  /*332d0*/  IMAD.WIDE R12, R2, 0x4, R102 ;  /* 0x00000004020c7825 */ /* 0x000fe200078e0266 */
[----:B------:R-:W-:-:S02]  /*332e0*/  SEL R40, R40, RZ, P6 ;  /* 0x000000ff28287207 */ /* 0x000fc40003000000 */
[----:B------:R-:W-:Y:S01]  /*332f0*/  SEL R41, RZ, 0x4, P3 ;  /* 0x00000004ff297807 */ /* 0x000fe20001800000 */
[----:B------:R-:W-:Y:S01]  /*33300*/  STL.64 [R1+0x18f8], R44 ;  /* 0x0018f82c01007387 */ /* 0x000fe20000100a00 */
[----:B------:R-:W-:Y:S01]  /*33310*/  ISETP.NE.U32.AND P3, PT, R40, RZ, PT ;  /* 0x000000ff2800720c */ /* 0x000fe20003f65070 */
[----:B---3--:R-:W-:Y:S01]  /*33320*/  IMAD.WIDE R42, R2, 0x4, R4 ;  /* 0x00000004022a7825 */ /* 0x008fe200078e0204 */
[----:B------:R-:W-:Y:S02]  /*33330*/  LOP3.LUT R5, R3, 0x70, RZ, 0xfc, !PT ;  /* 0x0000007003057812 */ /* 0x000fe400078efcff */
[----:B------:R-:W-:Y:S02]  /*33340*/  SEL R40, R41, RZ, P6 ;  /* 0x000000ff29287207 */ /* 0x000fe40003000000 */
[----:B------:R1:W-:Y:S04]  /*33350*/  STL.64 [R1+0x1018], R42 ;  /* 0x0010182a01007387 */ /* 0x0003e80000100a00 */
        /* <DEDUP_REMOVED lines=14> */
[----:B------:R4:W-:Y:S04]  /*33440*/  LDGSTS.E [R23+0xc000], desc[UR22][R4.64], P3 ;  /* 0x0c00000004177fae */ /* 0x0009e800099a1016 */
        /* <DEDUP_REMOVED lines=10> */
[----:B------:R-:W-:Y:S01]  /*334f0*/  ISETP.GE.AND P2, PT, R252, UR4, PT ;  /* 0x00000004fc007c0c */ /* 0x000fe2000bf46270 */
[C---:B-1----:R-:W-:Y:S01]  /*33500*/  IMAD.WIDE R42, R2.reuse, 0x4, R68 ;  /* 0x00000004022a7825 */ /* 0x042fe200078e0244 */
[----:B------:R-:W-:Y:S02]  /*33510*/  LOP3.LUT R252, R3, 0x34, RZ, 0xfc, !PT ;  /* 0x0000003403fc7812 */ /* 0x000fe400078efcff */
[----:B------:R-:W-:Y:S01]  /*33520*/  SEL R41, RZ, 0x4, P2 ;  /* 0x00000004ff297807 */ /* 0x000fe20001000000 */
[----:B------:R-:W-:Y:S01]  /*33530*/  IMAD.WIDE R50, R2, 0x4, R38 ;  /* 0x0000000402327825 */ /* 0x000fe200078e0226 */
[----:B------:R-:W-:Y:S01]  /*33540*/  SEL R40, R40, RZ, P6 ;  /* 0x000000ff28287207 */ /* 0x000fe20003000000 */
[----:B------:R-:W-:Y:S01]  /*33550*/  LDGSTS.E [R23+0xc008], desc[UR22][R42.64], P5 ;  /* 0x0c0080002a177fae */ /* 0x000fe2000a9a1016 */
        /* <DEDUP_REMOVED lines=8> */
[----:B------:R-:W-:-:S03]  /*335e0*/  IMAD.WIDE R52, R2, 0x4, R36 ;  /* 0x0000000402347825 */ /* 0x000fc600078e0224 */
[----:B------:R-:W-:Y:S02]  /*335f0*/  SEL R39, RZ, 0x4, P5 ;  /* 0x00000004ff277807 */ /* 0x000fe40002800000 */
[----:B------:R-:W-:Y:S01]  /*33600*/  SEL R38, R38, RZ, P6 ;  /* 0x000000ff26267207 */ /* 0x000fe20003000000 */
[----:B------:R-:W-:Y:S01]  /*33610*/  LDGSTS.E [R23+0xe008], desc[UR22][R52.64], P3 ;  /* 0x0e00800034177fae */ /* 0x000fe200099a1016 */
[----:B------:R-:W-:Y:S02]  /*33620*/  SEL R36, R39, RZ, P6 ;  /* 0x000000ff27247207 */ /* 0x000fe40003000000 */
[----:B------:R-:W-:Y:S01]  /*33630*/  ISETP.NE.U32.AND P5, PT, R38, RZ, PT ;  /* 0x000000ff2600720c */ /* 0x000fe20003fa5070 */
[----:B------:R-:W-:Y:S04]  /*33640*/  STL.64 [R1+0x48], R42 ;  /* 0x0000482a01007387 */ /* 0x000fe80000100a00 */
[----:B------:R-:W-:Y:S04]  /*33650*/  STL.64 [R1+0x1908], R50 ;  /* 0x0019083201007387 */ /* 0x000fe80000100a00 */
[----:B------:R-:W-:Y:S01]  /*33660*/  STL.64 [R1+0x1910], R52 ;  /* 0x0019103401007387 */ /* 0x000fe20000100a00 */
        /* <DEDUP_REMOVED lines=14> */
[----:B----4-:R-:W-:-:S04]  /*33750*/  LOP3.LUT R5, R3, 0x74, RZ, 0xfc, !PT ;  /* 0x0000007403057812 */ /* 0x010fc800078efcff */
[----:B------:R2:W-:Y:S01]  /*33760*/  LDGSTS.E [R22+0x8008], desc[UR22][R38.64], P4 ;  /* 0x0800800026167fae */ /* 0x0005e2000a1a1016 */
[----:B------:R-:W-:Y:S02]  /*33770*/  ISETP.GE.AND P4, PT, R5, UR4, PT ;  /* 0x0000000405007c0c */ /* 0x000fe4000bf86270 */
[----:B------:R-:W-:Y:S01]  /*33780*/  LOP3.LUT R5, R3, 0x76, RZ, 0xfc, !PT ;  /* 0x0000007603057812 */ /* 0x000fe200078efcff */
[----:B------:R3:W-:Y:S01]  /*33790*/  LDGSTS.E [R22+0xa000], desc[UR22][R12.64], P5 ;  /* 0x0a0000000c167fae */ /* 0x0007e2000a9a1016 */
[----:B------:R-:W-:Y:S02]  /*337a0*/  ISETP.NE.U32.AND P5, PT, R36, RZ, PT ;  /* 0x000000ff2400720c */ /* 0x000fe40003fa5070 */
[----:B------:R-:W-:Y:S01]  /*337b0*/  SEL R36, RZ, 0x4, P4 ;  /* 0x00000004ff247807 */ /* 0x000fe20002000000 */
[----:B------:R1:W-:Y:S01]  /*337c0*/  STL.64 [R1+0x1010], R40 ;  /* 0x0010102801007387 */ /* 0x0003e20000100a00 */
[----:B------:R-:W-:-:S03]  /*337d0*/  ISETP.GE.AND P4, PT, R5, UR4, PT ;  /* 0x0000000405007c0c */ /* 0x000fc6000bf86270 */
[----:B------:R2:W-:Y:S04]  /*337e0*/  STL.64 [R1+0x1008], R38 ;  /* 0x0010082601007387 */ /* 0x0005e80000100a00 */
[----:B------:R3:W-:Y:S04]  /*337f0*/  STL.64 [R1+0xf90], R12 ;  /* 0x000f900c01007387 */ /* 0x0007e80000100a00 */
[----:B------:R-:W4:Y:S01]  /*33800*/  LDL.LU.64 R4, [R1] ;  /* 0x0000000001047983 */ /* 0x000f220000300a00 */
[----:B------:R-:W-:Y:S01]  /*33810*/  SEL R36, R36, RZ, P6 ;  /* 0x000000ff24247207 */ /* 0x000fe20003000000 */
[----:B-1----:R-:W-:Y:S01]  /*33820*/  IMAD.WIDE R40, R2, 0x4, R96 ;  /* 0x0000000402287825 */ /* 0x002fe200078e0260 */
[----:B------:R-:W-:-:S02]  /*33830*/  SEL R37, RZ, 0x4, P4 ;  /* 0x00000004ff257807 */ /* 0x000fc40002000000 */
[----:B------:R-:W-:Y:S01]  /*33840*/  ISETP.NE.U32.AND P4, PT, R36, RZ, PT ;  /* 0x000000ff2400720c */ /* 0x000fe20003f85070 */
[----:B--2---:R-:W-:Y:S01]  /*33850*/  IMAD.WIDE R38, R2, 0x4, R66 ;  /* 0x0000000402267825 */ /* 0x004fe200078e0242 */
[----:B---3--:R-:W-:Y:S01]  /*33860*/  LOP3.LUT R13, R3, 0x18, RZ, 0xfc, !PT ;  /* 0x00000018030d7812 */ /* 0x008fe200078efcff */
[----:B------:R-:W-:Y:S01]  /*33870*/  LDGSTS.E [R22+0xa008], desc[UR22][R40.64], P2 ;  /* 0x0a00800028167fae */ /* 0x000fe200091a1016 */
[----:B------:R-:W-:Y:S02]  /*33880*/  SEL R36, R37, RZ, P6 ;  /* 0x000000ff25247207 */ /* 0x000fe40003000000 */
[----:B------:R-:W-:Y:S01]  /*33890*/  ISETP.GE.AND P2, PT, R13, UR4, PT ;  /* 0x000000040d007c0c */ /* 0x000fe2000bf46270 */
[----:B------:R-:W-:Y:S01]  /*338a0*/  LDGSTS.E [R22+0xc000], desc[UR22][R38.64], P3 ;  /* 0x0c00000026167fae */ /* 0x000fe200099a1016 */
[----:B------:R-:W-:Y:S02]  /*338b0*/  LOP3.LUT R13, R3, 0x1a, RZ, 0xfc, !PT ;  /* 0x0000001a030d7812 */ /* 0x000fe400078efcff */
[----:B------:R-:W-:-:S02]  /*338c0*/  ISETP.NE.U32.AND P3, PT, R36, RZ, PT ;  /* 0x000000ff2400720c */ /* 0x000fc40003f65070 */
[----:B------:R-:W-:Y:S02]  /*338d0*/  SEL R36, RZ, 0x4, P2 ;  /* 0x00000004ff247807 */ /* 0x000fe40001000000 */
[----:B------:R-:W-:Y:S01]  /*338e0*/  ISETP.GE.AND P2, PT, R13, UR4, PT ;  /* 0x000000040d007c0c */ /* 0x000fe2000bf46270 */
[C---:B------:R-:W-:Y:S01]  /*338f0*/  IMAD.WIDE R240, R2.reuse, 0x4, R64 ;  /* 0x0000000402f07825 */ /* 0x040fe200078e0240 */
        /* <DEDUP_REMOVED lines=16> */
[----:B------:R1:W-:Y:S01]  /*33a00*/  LDGSTS.E [R22+0xe008], desc[UR22][R64.64], P3 ;  /* 0x0e00800040167fae */ /* 0x0003e200099a1016 */
[----:B------:R-:W-:Y:S02]  /*33a10*/  SEL R32, R35, RZ, P6 ;  /* 0x000000ff23207207 */ /* 0x000fe40003000000 */
[----:B------:R-:W-:Y:S01]  /*33a20*/  ISETP.NE.U32.AND P5, PT, R34, RZ, PT ;  /* 0x000000ff2200720c */ /* 0x000fe20003fa5070 */
[----:B------:R-:W-:Y:S04]  /*33a30*/  STL.64 [R1+0xf88], R40 ;  /* 0x000f882801007387 */ /* 0x000fe80000100a00 */
[----:B------:R-:W-:Y:S04]  /*33a40*/  STL.64 [R1+0x40], R38 ;  /* 0x0000402601007387 */ /* 0x000fe80000100a00 */
[----:B------:R-:W-:Y:S04]  /*33a50*/  STL.64 [R1+0x1918], R240 ;  /* 0x001918f001007387 */ /* 0x000fe80000100a00 */
[----:B------:R-:W-:Y:S04]  /*33a60*/  STL.64 [R1+0x1920], R70 ;  /* 0x0019204601007387 */ /* 0x000fe80000100a00 */
[----:B------:R1:W-:Y:S02]  /*33a70*/  STL.64 [R1+0x1930], R22 ;  /* 0x0019301601007387 */ /* 0x0003e40000100a00 */
[----:B-1----:R-:W-:-:S04]  /*33a80*/  IMAD.WIDE R22, R2, 0x4, R250 ;  /* 0x0000000402167825 */ /* 0x002fc800078e02fa */
[----:B------:R-:W-:-:S04]  /*33a90*/  IMAD.WIDE R62, R2, 0x4, R62 ;  /* 0x00000004023e7825 */ /* 0x000fc800078e023e */
[----:B------:R-:W-:-:S04]  /*33aa0*/  IMAD.WIDE R236, R2, 0x4, R60 ;  /* 0x0000000402ec7825 */ /* 0x000fc800078e023c */
[----:B------:R-:W-:-:S04]  /*33ab0*/  IMAD.WIDE R66, R2, 0x4, R30 ;  /* 0x0000000402427825 */ /* 0x000fc800078e021e */
[----:B------:R-:W-:Y:S01]  /*33ac0*/  IMAD.WIDE R68, R2, 0x4, R28 ;  /* 0x0000000402447825 */ /* 0x000fe200078e021c */
[----:B------:R-:W-:-:S03]  /*33ad0*/  UIADD3 UR5, UPT, UPT, UR5, -0x100, URZ ;  /* 0xffffff0005057890 */ /* 0x000fc6000fffe0ff */
[----:B------:R-:W-:-:S04]  /*33ae0*/  IMAD.WIDE R78, R2, 0x4, R58 ;  /* 0x00000004024e7825 */ /* 0x000fc800078e023a */
[----:B------:R-:W-:-:S04]  /*33af0*/  IMAD.WIDE R72, R2, 0x4, R56 ;  /* 0x0000000402487825 */ /* 0x000fc800078e0238 */
[----:B----4-:R-:W-:Y:S01]  /*33b00*/  IMAD.WIDE R12, R2, 0x4, R4 ;  /* 0x00000004020c7825 */ /* 0x010fe200078e0204 */
[----:B------:R-:W-:-:S04]  /*33b10*/  LOP3.LUT R5, R3, 0x58, RZ, 0xfc, !PT ;  /* 0x0000005803057812 */ /* 0x000fc800078efcff */
[----:B------:R-:W-:Y:S01]  /*33b20*/  ISETP.GE.AND P3, PT, R5, UR4, PT ;  /* 0x0000000405007c0c */ /* 0x000fe2000bf66270 */
[----:B------:R1:W-:Y:S01]  /*33b30*/  LDGSTS.E [R21+0x8000], desc[UR22][R12.64], P2 ;  /* 0x080000000c157fae */ /* 0x0003e200091a1016 */
[----:B------:R-:W-:Y:S02]  /*33b40*/  LOP3.LUT R5, R3, 0x5a, RZ, 0xfc, !PT ;  /* 0x0000005a03057812 */ /* 0x000fe400078efcff */
[----:B------:R-:W-:Y:S01]  /*33b50*/  ISETP.NE.U32.AND P2, PT, R32, RZ, PT ;  /* 0x000000ff2000720c */ /* 0x000fe20003f45070 */
[----:B------:R1:W-:Y:S01]  /*33b60*/  STL.64 [R1+0x1000], R12 ;  /* 0x0010000c01007387 */ /* 0x0003e20000100a00 */
[----:B------:R-:W-:Y:S02]  /*33b70*/  SEL R32, RZ, 0x4, P3 ;  /* 0x00000004ff207807 */ /* 0x000fe40001800000 */
[----:B------:R-:W-:Y:S01]  /*33b80*/  ISETP.GE.AND P3, PT, R5, UR4, PT ;  /* 0x0000000405007c0c */ /* 0x000fe2000bf66270 */
[----:B------:R-:W-:Y:S01]  /*33b90*/  LDGSTS.E [R21+0x8008], desc[UR22][R22.64], P4 ;  /* 0x0800800016157fae */ /* 0x000fe2000a1a1016 */
[----:B------:R-:W-:-:S02]  /*33ba0*/  SEL R32, R32, RZ, P6 ;  /* 0x000000ff20207207 */ /* 0x000fc40003000000 */
[----:B------:R-:W-:Y:S02]  /*33bb0*/  SEL R33, RZ, 0x4, P3 ;  /* 0x00000004ff217807 */ /* 0x000fe40001800000 */
[----:B------:R-:W-:Y:S02]  /*33bc0*/  LOP3.LUT R5, R3, 0x78, RZ, 0xfc, !PT ;  /* 0x0000007803057812 */ /* 0x000fe400078efcff */
[----:B------:R-:W-:Y:S01]  /*33bd0*/  ISETP.NE.U32.AND P3, PT, R32, RZ, PT ;  /* 0x000000ff2000720c */ /* 0x000fe20003f65070 */
[----:B-1----:R-:W-:Y:S01]  /*33be0*/  IMAD.WIDE R12, R2, 0x4, R94 ;  /* 0x00000004020c7825 */ /* 0x002fe200078e025e */
[----:B------:R-:W-:Y:S02]  /*33bf0*/  SEL R32, R33, RZ, P6 ;  /* 0x000000ff21207207 */ /* 0x000fe40003000000 */
[----:B------:R-:W-:Y:S02]  /*33c00*/  ISETP.GE.AND P4, PT, R5, UR4, PT ;  /* 0x0000000405007c0c */ /* 0x000fe4000bf86270 */
[----:B------:R-:W-:Y:S01]  /*33c10*/  LOP3.LUT R5, R3, 0x7a, RZ, 0xfc, !PT ;  /* 0x0000007a03057812 */ /* 0x000fe200078efcff */
[----:B------:R1:W-:Y:S01]  /*33c20*/  LDGSTS.E [R21+0xa000], desc[UR22][R12.64], P5 ;  /* 0x0a0000000c157fae */ /* 0x0003e2000a9a1016 */
[----:B------:R-:W-:-:S02]  /*33c30*/  ISETP.NE.U32.AND P5, PT, R32, RZ, PT ;  /* 0x000000ff2000720c */ /* 0x000fc40003fa5070 */
[----:B------:R-:W-:Y:S01]  /*33c40*/  SEL R32, RZ, 0x4, P4 ;  /* 0x00000004ff207807 */ /* 0x000fe20002000000 */
[----:B------:R-:W-:Y:S01]  /*33c50*/  STL.64 [R1+0x1928], R64 ;  /* 0x0019284001007387 */ /* 0x000fe20000100a00 */
[----:B------:R-:W-:-:S03]  /*33c60*/  ISETP.GE.AND P4, PT, R5, UR4, PT ;  /* 0x0000000405007c0c */ /* 0x000fc6000bf86270 */
[----:B------:R-:W-:Y:S01]  /*33c70*/  STL.64 [R1+0xff8], R22 ;  /* 0x000ff81601007387 */ /* 0x000fe20000100a00 */
[----:B------:R-:W-:-:S03]  /*33c80*/  SEL R32, R32, RZ, P6 ;  /* 0x000000ff20207207 */ /* 0x000fc60003000000 */
[----:B------:R1:W-:Y:S01]  /*33c90*/  STL.64 [R1+0xf80], R12 ;  /* 0x000f800c01007387 */ /* 0x0003e20000100a00 */
[----:B------:R-:W-:Y:S02]  /*33ca0*/  SEL R33, RZ, 0x4, P4 ;  /* 0x00000004ff217807 */ /* 0x000fe40002000000 */
[----:B------:R-:W-:Y:S02]  /*33cb0*/  LOP3.LUT R5, R3, 0x1c, RZ, 0xfc, !PT ;  /* 0x0000001c03057812 */ /* 0x000fe400078efcff */
[----:B------:R-:W-:Y:S02]  /*33cc0*/  ISETP.NE.U32.AND P4, PT, R32, RZ, PT ;  /* 0x000000ff2000720c */ /* 0x000fe40003f85070 */
[----:B------:R-:W-:Y:S01]  /*33cd0*/  SEL R32, R33, RZ, P6 ;  /* 0x000000ff21207207 */ /* 0x000fe20003000000 */
[----:B-1----:R-:W-:-:S05]  /*33ce0*/  IMAD.WIDE R12, R2, 0x4, R92 ;  /* 0x00000004020c7825 */ /* 0x002fca00078e025c */
[----:B------:R1:W-:Y:S01]  /*33cf0*/  LDGSTS.E [R21+0xa008], desc[UR22][R12.64], P2 ;  /* 0x0a0080000c157fae */ /* 0x0003e200091a1016 */
[----:B------:R-:W-:Y:S02]  /*33d00*/  ISETP.GE.AND P2, PT, R5, UR4, PT ;  /* 0x0000000405007c0c */ /* 0x000fe4000bf46270 */
[----:B------:R-:W-:Y:S01]  /*33d10*/  LOP3.LUT R5, R3, 0x1e, RZ, 0xfc, !PT ;  /* 0x0000001e03057812 */ /* 0x000fe200078efcff */
[----:B------:R-:W-:Y:S01]  /*33d20*/  LDGSTS.E [R21+0xc000], desc[UR22][R62.64], P3 ;  /* 0x0c0000003e157fae */ /* 0x000fe200099a1016 */
[----:B------:R-:W-:Y:S02]  /*33d30*/  ISETP.NE.U32.AND P3, PT, R32, RZ, PT ;  /* 0x000000ff2000720c */ /* 0x000fe40003f65070 */
[----:B------:R-:W-:Y:S01]  /*33d40*/  SEL R32, RZ, 0x4, P2 ;  /* 0x00000004ff207807 */ /* 0x000fe20001000000 */
[----:B------:R-:W-:Y:S01]  /*33d50*/  LDGSTS.E [R21+0xc008], desc[UR22][R236.64], P5 ;  /* 0x0c008000ec157fae */ /* 0x000fe2000a9a1016 */
[----:B------:R-:W-:Y:S02]  /*33d60*/  ISETP.GE.AND P2, PT, R5, UR4, PT ;  /* 0x0000000405007c0c */ /* 0x000fe4000bf46270 */
[----:B------:R-:W-:Y:S01]  /*33d70*/  LOP3.LUT R5, R3, 0x3c, RZ, 0xfc, !PT ;  /* 0x0000003c03057812 */ /* 0x000fe200078efcff */
[----:B------:R-:W-:Y:S01]  /*33d80*/  LDGSTS.E [R21+0xe000], desc[UR22][R66.64], P4 ;  /* 0x0e00000042157fae */ /* 0x000fe2000a1a1016 */
[----:B------:R-:W-:-:S02]  /*33d90*/  SEL R33, RZ, 0x4, P2 ;  /* 0x00000004ff217807 */ /* 0x000fc40001000000 */
[----:B------:R-:W-:Y:S02]  /*33da0*/  SEL R32, R32, RZ, P6 ;  /* 0x000000ff20207207 */ /* 0x000fe40003000000 */
[----:B------:R-:W-:Y:S01]  /*33db0*/  SEL R30, R33, RZ, P6 ;  /* 0x000000ff211e7207 */ /* 0x000fe20003000000 */
[----:B------:R1:W-:Y:S01]  /*33dc0*/  STL.64 [R1+0xf78], R12 ;  /* 0x000f780c01007387 */ /* 0x0003e20000100a00 */
[----:B------:R-:W-:Y:S02]  /*33dd0*/  ISETP.GE.AND P5, PT, R5, UR4, PT ;  /* 0x0000000405007c0c */ /* 0x000fe4000bfa6270 */
[----:B------:R-:W-:Y:S01]  /*33de0*/  LOP3.LUT R5, R3, 0x3e, RZ, 0xfc, !PT ;  /* 0x0000003e03057812 */ /* 0x000fe200078efcff */
[----:B------:R-:W-:Y:S01]  /*33df0*/  LDGSTS.E [R21+0xe008], desc[UR22][R68.64], P3 ;  /* 0x0e00800044157fae */ /* 0x000fe200099a1016 */
[----:B------:R-:W-:Y:S02]  /*33e00*/  ISETP.NE.U32.AND P2, PT, R32, RZ, PT ;  /* 0x000000ff2000720c */ /* 0x000fe40003f45070 */
[----:B------:R-:W-:-:S02]  /*33e10*/  ISETP.NE.U32.AND P4, PT, R30, RZ, PT ;  /* 0x000000ff1e00720c */ /* 0x000fc40003f85070 */
[----:B------:R-:W-:Y:S02]  /*33e20*/  SEL R30, RZ, 0x4, P5 ;  /* 0x00000004ff1e7807 */ /* 0x000fe40002800000 */
[----:B------:R-:W-:Y:S01]  /*33e30*/  ISETP.GE.AND P5, PT, R5, UR4, PT ;  /* 0x0000000405007c0c */ /* 0x000fe2000bfa6270 */
[----:B-1----:R-:W-:Y:S01]  /*33e40*/  IMAD.WIDE R12, R2, 0x4, R248 ;  /* 0x00000004020c7825 */ /* 0x002fe200078e02f8 */
[----:B------:R-:W-:Y:S02]  /*33e50*/  LOP3.LUT R5, R3, 0x5c, RZ, 0xfc, !PT ;  /* 0x0000005c03057812 */ /* 0x000fe400078efcff */
[----:B------:R-:W-:Y:S02]  /*33e60*/  SEL R31, RZ, 0x4, P5 ;  /* 0x00000004ff1f7807 */ /* 0x000fe40002800000 */
[----:B------:R-:W-:Y:S01]  /*33e70*/  ISETP.GE.AND P3, PT, R5, UR4, PT ;  /* 0x0000000405007c0c */ /* 0x000fe2000bf66270 */
[----:B------:R-:W-:Y:S01]  /*33e80*/  LDGSTS.E [R20+0x8000], desc[UR22][R12.64], P2 ;  /* 0x080000000c147fae */ /* 0x000fe200091a1016 */
[----:B------:R-:W-:-:S02]  /*33e90*/  SEL R28, R31, RZ, P6 ;  /* 0x000000ff1f1c7207 */ /* 0x000fc40003000000 */
[----:B------:R-:W-:Y:S02]  /*33ea0*/  LOP3.LUT R5, R3, 0x5e, RZ, 0xfc, !PT ;  /* 0x0000005e03057812 */ /* 0x000fe400078efcff */
[----:B------:R-:W-:Y:S02]  /*33eb0*/  ISETP.NE.U32.AND P2, PT, R28, RZ, PT ;  /* 0x000000ff1c00720c */ /* 0x000fe40003f45070 */
[----:B------:R-:W-:Y:S01]  /*33ec0*/  SEL R28, RZ, 0x4, P3 ;  /* 0x00000004ff1c7807 */ /* 0x000fe20001800000 */
[----:B------:R-:W-:Y:S01]  /*33ed0*/  STL.64 [R1+0x1938], R62 ;  /* 0x0019383e01007387 */ /* 0x000fe20000100a00 */
[----:B------:R-:W-:Y:S01]  /*33ee0*/  ISETP.GE.AND P3, PT, R5, UR4, PT ;  /* 0x0000000405007c0c */ /* 0x000fe2000bf66270 */
[----:B------:R-:W-:Y:S02]  /*33ef0*/  IMAD.WIDE R4, R2, 0x4, R246 ;  /* 0x0000000402047825 */ /* 0x000fe400078e02f6 */
[----:B------:R-:W-:Y:S04]  /*33f00*/  STL.64 [R1+0x1940], R236 ;  /* 0x001940ec01007387 */ /* 0x000fe80000100a00 */
[----:B------:R-:W-:Y:S04]  /*33f10*/  STL.64 [R1+0x1948], R66 ;  /* 0x0019484201007387 */ /* 0x000fe80000100a00 */
[----:B------:R-:W-:Y:S04]  /*33f20*/  STL.64 [R1+0x1950], R68 ;  /* 0x0019504401007387 */ /* 0x000fe80000100a00 */
[----:B------:R-:W-:Y:S04]  /*33f30*/  STL.64 [R1+0xff0], R12 ;  /* 0x000ff00c01007387 */ /* 0x000fe80000100a00 */
[----:B------:R1:W-:Y:S04]  /*33f40*/  STL.64 [R1+0xfe8], R4 ;  /* 0x000fe80401007387 */ /* 0x0003e80000100a00 */
[----:B------:R1:W-:Y:S01]  /*33f50*/  LDGSTS.E [R20+0x8008], desc[UR22][R4.64], P4 ;  /* 0x0800800004147fae */ /* 0x0003e2000a1a1016 */
[----:B------:R-:W-:Y:S01]  /*33f60*/  SEL R30, R30, RZ, P6 ;  /* 0x000000ff1e1e7207 */ /* 0x000fe20003000000 */
[----:B-1----:R-:W1:Y:S03]  /*33f70*/  LDC R5, c[0x0][0x3a0] ;  /* 0x0000e800ff057b82 */ /* 0x002e660000000800 */
[----:B------:R-:W-:-:S02]  /*33f80*/  ISETP.NE.U32.AND P5, PT, R30, RZ, PT ;  /* 0x000000ff1e00720c */ /* 0x000fc40003fa5070 */
[----:B------:R-:W-:Y:S02]  /*33f90*/  SEL R28, R28, RZ, P6 ;  /* 0x000000ff1c1c7207 */ /* 0x000fe40003000000 */
[----:B------:R-:W-:Y:S01]  /*33fa0*/  SEL R29, RZ, 0x4, P3 ;  /* 0x00000004ff1d7807 */ /* 0x000fe20001800000 */
[----:B------:R-:W-:Y:S01]  /*33fb0*/  IMAD.WIDE R12, R2, 0x4, R90 ;  /* 0x00000004020c7825 */ /* 0x000fe200078e025a */
[----:B------:R-:W-:Y:S02]  /*33fc0*/  ISETP.NE.U32.AND P3, PT, R28, RZ, PT ;  /* 0x000000ff1c00720c */ /* 0x000fe40003f65070 */
[----:B------:R-:W-:Y:S02]  /*33fd0*/  SEL R28, R29, RZ, P6 ;  /* 0x000000ff1d1c7207 */ /* 0x000fe40003000000 */
[----:B------:R-:W-:-:S03]  /*33fe0*/  ISETP.GE.AND P4, PT, R3, UR5, PT ;  /* 0x0000000503007c0c */ /* 0x000fc6000bf86270 */
[----:B------:R-:W-:Y:S01]  /*33ff0*/  LDGSTS.E [R20+0xa000], desc[UR22][R12.64], P5 ;  /* 0x0a0000000c147fae */ /* 0x000fe2000a9a1016 */
[----:B------:R-:W-:Y:S02]  /*34000*/  ISETP.NE.U32.AND P5, PT, R28, RZ, PT ;  /* 0x000000ff1c00720c */ /* 0x000fe40003fa5070 */
[----:B------:R-:W-:Y:S01]  /*34010*/  SEL R28, RZ, 0x4, P4 ;  /* 0x00000004ff1c7807 */ /* 0x000fe20002000000 */
[----:B-1----:R-:W-:-:S05]  /*34020*/  VIADD R5, R5, 0x7f ;  /* 0x0000007f05057836 */ /* 0x002fca0000000000 */
[----:B------:R-:W-:Y:S01]  /*34030*/  ISETP.GT.AND P4, PT, R5, 0x17f, PT ;  /* 0x0000017f0500780c */ /* 0x000fe20003f84270 */
[----:B------:R-:W-:Y:S01]  /*34040*/  IMAD.WIDE R4, R2, 0x4, R88 ;  /* 0x0000000402047825 */ /* 0x000fe200078e0258 */
[----:B------:R1:W-:Y:S04]  /*34050*/  STL.64 [R1+0xf70], R12 ;  /* 0x000f700c01007387 */ /* 0x0003e80000100a00 */
[----:B------:R2:W-:Y:S04]  /*34060*/  STL.64 [R1+0xf68], R4 ;  /* 0x000f680401007387 */ /* 0x0005e80000100a00 */
[----:B------:R-:W-:Y:S04]  /*34070*/  STL.64 [R1+0x1958], R78 ;  /* 0x0019584e01007387 */ /* 0x000fe80000100a00 */
[----:B------:R-:W-:Y:S04]  /*34080*/  STL.64 [R1+0x1960], R72 ;  /* 0x0019604801007387 */ /* 0x000fe80000100a00 */
[----:B------:R-:W3:Y:S04]  /*34090*/  LDL.LU.64 R82, [R1+0x700] ;  /* 0x0007000001527983 */ /* 0x000ee80000300a00 */
[----:B-1----:R-:W4:Y:S04]  /*340a0*/  LDL.LU.64 R12, [R1+0x6f8] ;  /* 0x0006f800010c7983 */ /* 0x002f280000300a00 */
[----:B------:R-:W3:Y:S04]  /*340b0*/  LDL.LU.64 R46, [R1+0x6f0] ;  /* 0x0006f000012e7983 */ /* 0x000ee80000300a00 */
[----:B------:R-:W3:Y:S04]  /*340c0*/  LDL.LU.64 R234, [R1+0x6e8] ;  /* 0x0006e80001ea7983 */ /* 0x000ee80000300a00 */
[----:B------:R-:W3:Y:S04]  /*340d0*/  LDL.LU.64 R54, [R1+0x6e0] ;  /* 0x0006e00001367983 */ /* 0x000ee80000300a00 */
[----:B------:R2:W-:Y:S04]  /*340e0*/  LDGSTS.E [R20+0xa008], desc[UR22][R4.64], P2 ;  /* 0x0a00800004147fae */ /* 0x0005e800091a1016 */
[----:B------:R-:W-:Y:S01]  /*340f0*/  LDGSTS.E [R20+0xc000], desc[UR22][R78.64], P3 ;  /* 0x0c0000004e147fae */ /* 0x000fe200099a1016 */
[----:B------:R-:W-:-:S03]  /*34100*/  SEL R28, R28, RZ, P4 ;  /* 0x000000ff1c1c7207 */ /* 0x000fc60002000000 */
[----:B------:R-:W3:Y:S01]  /*34110*/  LDL.LU.64 R80, [R1+0x6d8] ;  /* 0x0006d80001507983 */ /* 0x000ee20000300a00 */
[----:B--2---:R-:W-:-:S03]  /*34120*/  LOP3.LUT R5, R3, 0x7c, RZ, 0xfc, !PT ;  /* 0x0000007c03057812 */ /* 0x004fc600078efcff */
[----:B------:R-:W2:Y:S01]  /*34130*/  LDL.LU.64 R84, [R1+0x6d0] ;  /* 0x0006d00001547983 */ /* 0x000ea20000300a00 */
[----:B------:R-:W-:Y:S01]  /*34140*/  ISETP.GE.AND P3, PT, R5, UR4, PT ;  /* 0x0000000405007c0c */ /* 0x000fe2000bf66270 */
[----:B------:R-:W-:Y:S01]  /*34150*/  IMAD.WIDE R74, R2, 0x4, R26 ;  /* 0x00000004024a7825 */ /* 0x000fe200078e021a */
[----:B------:R-:W1:Y:S01]  /*34160*/  S2R R5, SR_TID.X ;  /* 0x0000000000057919 */ /* 0x000e620000002100 */
[----:B------:R-:W-:Y:S02]  /*34170*/  LOP3.LUT R4, R3, 0x7e, RZ, 0xfc, !PT ;  /* 0x0000007e03047812 */ /* 0x000fe400078efcff */
[----:B------:R-:W-:Y:S01]  /*34180*/  ISETP.NE.U32.AND P2, PT, R28, RZ, PT ;  /* 0x000000ff1c00720c */ /* 0x000fe20003f45070 */
[----:B------:R-:W-:Y:S01]  /*34190*/  LDGSTS.E [R20+0xc008], desc[UR22][R72.64], P5 ;  /* 0x0c00800048147fae */ /* 0x000fe2000a9a1016 */
[----:B------:R-:W-:Y:S01]  /*341a0*/  SEL R28, RZ, 0x4, P3 ;  /* 0x00000004ff1c7807 */ /* 0x000fe20001800000 */
[----:B------:R-:W-:Y:S01]  /*341b0*/  IMAD.WIDE R22, R2, 0x4, R24 ;  /* 0x0000000402167825 */ /* 0x000fe200078e0218 */
[----:B------:R-:W-:Y:S01]  /*341c0*/  ISETP.GE.AND P3, PT, R4, UR4, PT ;  /* 0x0000000404007c0c */ /* 0x000fe2000bf66270 */
[----:B------:R-:W1:Y:S02]  /*341d0*/  S2R R86, SR_TID.X ;  /* 0x0000000000567919 */ /* 0x000e640000002100 */
[----:B-1----:R-:W-:-:S02]  /*341e0*/  LOP3.LUT R5, R5, 0x7f, RZ, 0xc0, !PT ;  /* 0x0000007f05057812 */ /* 0x002fc400078ec0ff */
[----:B------:R-:W-:Y:S02]  /*341f0*/  SEL R28, R28, RZ, P6 ;  /* 0x000000ff1c1c7207 */ /* 0x000fe40003000000 */
[----:B------:R-:W-:Y:S01]  /*34200*/  LOP3.LUT R252, R3, 0x2, RZ, 0xfc, !PT ;  /* 0x0000000203fc7812 */ /* 0x000fe200078efcff */
[----:B------:R-:W-:Y:S01]  /*34210*/  IMAD.U32 R25, RZ, RZ, UR15 ;  /* 0x0000000fff197e24 */ /* 0x000fe2000f8e00ff */
[----:B------:R-:W-:Y:S01]  /*34220*/  ISETP.GE.AND P5, PT, R5, UR5, PT ;  /* 0x0000000505007c0c */ /* 0x000fe2000bfa6270 */
[----:B------:R-:W1:Y:S01]  /*34230*/  LDCU UR4, c[0x0][0x3a0] ;  /* 0x00007400ff0477ac */ /* 0x000e620008000800 */
[----:B------:R-:W2:Y:S04]  /*34240*/  LDL.LU.64 R4, [R1+0x6c0] ;  /* 0x0006c00001047983 */ /* 0x000ea80000300a00 */
[----:B------:R-:W-:Y:S04]  /*34250*/  STL.64 [R1+0x1968], R74 ;  /* 0x0019684a01007387 */ /* 0x000fe80000100a00 */
[----:B------:R4:W-:Y:S04]  /*34260*/  STL.64 [R1+0x1970], R2 ;  /* 0x0019700201007387 */ /* 0x0009e80000100a00 */
[----:B------:R1:W-:Y:S04]  /*34270*/  STL.64 [R1+0x1060], R22 ;  /* 0x0010601601007387 */ /* 0x0003e80000100a00 */
[----:B------:R-:W2:Y:S04]  /*34280*/  LDL.LU.64 R48, [R1+0x6b8] ;  /* 0x0006b80001307983 */ /* 0x000ea80000300a00 */
[----:B------:R-:W2:Y:S04]  /*34290*/  LDL.LU.64 R232, [R1+0x6b0] ;  /* 0x0006b00001e87983 */ /* 0x000ea80000300a00 */
[----:B------:R-:W2:Y:S01]  /*342a0*/  LDL.LU.64 R238, [R1+0x6a8] ;  /* 0x0006a80001ee7983 */ /* 0x000ea20000300a00 */
[----:B------:R-:W-:-:S02]  /*342b0*/  SEL R29, RZ, 0x4, P3 ;  /* 0x00000004ff1d7807 */ /* 0x000fc40001800000 */
[----:B------:R-:W-:Y:S02]  /*342c0*/  ISETP.NE.U32.AND P3, PT, R28, RZ, PT ;  /* 0x000000ff1c00720c */ /* 0x000fe40003f65070 */
[----:B------:R-:W-:Y:S02]  /*342d0*/  SEL R28, RZ, 0x4, P5 ;  /* 0x00000004ff1c7807 */ /* 0x000fe40002800000 */
[----:B------:R-:W-:Y:S02]  /*342e0*/  ISETP.GE.AND P5, PT, R252, UR5, PT ;  /* 0x00000005fc007c0c */ /* 0x000fe4000bfa6270 */
[----:B------:R-:W-:Y:S02]  /*342f0*/  SEL R28, R28, RZ, P4 ;  /* 0x000000ff1c1c7207 */ /* 0x000fe40002000000 */
[----:B------:R-:W-:Y:S02]  /*34300*/  SEL R29, R29, RZ, P6 ;  /* 0x000000ff1d1d7207 */ /* 0x000fe40003000000 */
[----:B------:R-:W-:-:S02]  /*34310*/  ISETP.NE.U32.AND P6, PT, R28, RZ, PT ;  /* 0x000000ff1c00720c */ /* 0x000fc40003fc5070 */
[----:B------:R-:W-:Y:S02]  /*34320*/  SEL R28, RZ, 0x4, P5 ;  /* 0x00000004ff1c7807 */ /* 0x000fe40002800000 */
[--C-:B------:R-:W-:Y:S01]  /*34330*/  SHF.R.U32.HI R87, RZ, 0x6, R86.reuse ;  /* 0x00000006ff577819 */ /* 0x100fe20000011656 */
[----:B------:R1:W-:Y:S01]  /*34340*/  STL.64 [R1+0x1978], R20 ;  /* 0x0019781401007387 */ /* 0x0003e20000100a00 */
[----:B------:R-:W-:Y:S02]  /*34350*/  ISETP.NE.U32.AND P5, PT, R29, RZ, PT ;  /* 0x000000ff1d00720c */ /* 0x000fe40003fa5070 */
[----:B------:R-:W-:Y:S01]  /*34360*/  SGXT.U32 R87, R87, 0x1 ;  /* 0x000000015757781a */ /* 0x000fe20000000000 */
[----:B------:R-:W-:Y:S03]  /*34370*/  LDGSTS.E [R20+0xe000], desc[UR22][R74.64], P3 ;  /* 0x0e0000004a147fae */ /* 0x000fe600099a1016 */
[----:B------:R-:W-:Y:S01]  /*34380*/  LOP3.LUT R87, R87, 0x20, RZ, 0xfc, !PT ;  /* 0x0000002057577812 */ /* 0x000fe200078efcff */
[----:B------:R-:W2:Y:S01]  /*34390*/  LDL.LU.64 R242, [R1+0x6a0] ;  /* 0x0006a00001f27983 */ /* 0x000ea20000300a00 */
[----:B------:R-:W-:-:S03]  /*343a0*/  SHF.R.U32.HI R77, RZ, 0x6, R86 ;  /* 0x00000006ff4d7819 */ /* 0x000fc60000011656 */
[----:B------:R-:W2:Y:S04]  /*343b0*/  LDL.LU.64 R244, [R1+0x698] ;  /* 0x0006980001f47983 */ /* 0x000ea80000300a00 */
[----:B------:R1:W-:Y:S01]  /*343c0*/  LDGSTS.E [R20+0xe008], desc[UR22][R22.64], P5 ;  /* 0x0e00800016147fae */ /* 0x0003e2000a9a1016 */
[----:B------:R-:W-:-:S03]  /*343d0*/  ISETP.GE.AND P5, PT, R87, UR5, PT ;  /* 0x0000000557007c0c */ /* 0x000fc6000bfa6270 */
[----:B------:R-:W2:Y:S01]  /*343e0*/  LDL.LU.64 R86, [R1+0x690] ;  /* 0x0006900001567983 */ /* 0x000ea20000300a00 */
[----:B------:R-:W-:Y:S01]  /*343f0*/  SGXT.U32 R77, R77, 0x1 ;  /* 0x000000014d4d781a */ /* 0x000fe20000000000 */
[----:B----4-:R-:W-:-:S03]  /*34400*/  IMAD.WIDE R2, R25, 0x4, R12 ;  /* 0x0000000419027825 */ /* 0x010fc600078e020c */
[----:B------:R-:W-:Y:S01]  /*34410*/  LOP3.LUT R77, R77, 0x22, RZ, 0xfc, !PT ;  /* 0x000000224d4d7812 */ /* 0x000fe200078efcff */
[----:B------:R-:W0:Y:S01]  /*34420*/  LDGDEPBAR ;  /* 0x00000000000079af */ /* 0x000e220000000000 */
[----:B------:R-:W-:Y:S02]  /*34430*/  SEL R24, RZ, 0x4, P5 ;  /* 0x00000004ff187807 */ /* 0x000fe40002800000 */
[----:B------:R-:W-:Y:S01]  /*34440*/  ISETP.GE.AND P5, PT, R77, UR5, PT ;  /* 0x000000054d007c0c */ /* 0x000fe2000bfa6270 */
[C---:B---3--:R-:W-:Y:S02]  /*34450*/  IMAD.WIDE R76, R25.reuse, 0x4, R82 ;  /* 0x00000004194c7825 */ /* 0x048fe400078e0252 */
[----:B------:R-:W3:Y:S02]  /*34460*/  LDL.LU.64 R82, [R1+0x680] ;  /* 0x0006800001527983 */ /* 0x000ee40000300a00 */
[C---:B-1----:R-:W-:Y:S02]  /*34470*/  IMAD.WIDE R22, R25.reuse, 0x4, R46 ;  /* 0x0000000419167825 */ /* 0x042fe400078e022e */
[----:B------:R-:W4:Y:S02]  /*34480*/  LDL.LU.64 R42, [R1+0x678] ;  /* 0x00067800012a7983 */ /* 0x000f240000300a00 */
[----:B------:R-:W-:-:S02]  /*34490*/  IMAD.WIDE R20, R25, 0x4, R234 ;  /* 0x0000000419147825 */ /* 0x000fc400078e02ea */
[----:B------:R1:W-:Y:S04]  /*344a0*/  STL.64 [R1+0x6f8], R2 ;  /* 0x0006f80201007387 */ /* 0x0003e80000100a00 */
[----:B------:R-:W3:Y:S04]  /*344b0*/  LDL.LU.64 R12, [R1+0x670] ;  /* 0x00067000010c7983 */ /* 0x000ee80000300a00 */
[----:B------:R2:W-:Y:S01]  /*344c0*/  STL.64 [R1+0x12a8], R22 ;  /* 0x0012a81601007387 */ /* 0x0005e20000100a00 */
[----:B-1----:R-:W-:-:S03]  /*344d0*/  IMAD.WIDE R2, R25, 0x4, R54 ;  /* 0x0000000419027825 */ /* 0x002fc600078e0236 */
[----:B------:R-:W3:Y:S04]  /*344e0*/  LDL.LU.64 R44, [R1+0x668] ;  /* 0x00066800012c7983 */ /* 0x000ee80000300a00 */
[----:B------:R1:W-:Y:S04]  /*344f0*/  STL.64 [R1+0x1410], R20 ;  /* 0x0014101401007387 */ /* 0x0003e80000100a00 */
[----:B------:R-:W3:Y:S04]  /*34500*/  LDL.LU.64 R104, [R1+0x660] ;  /* 0x0006600001687983 */ /* 0x000ee80000300a00 */
[----:B------:R2:W-:Y:S04]  /*34510*/  STL.64 [R1+0x1530], R2 ;  /* 0x0015300201007387 */ /* 0x0005e80000100a00 */
[----:B------:R-:W3:Y:S01]  /*34520*/  LDL.LU.64 R46, [R1+0x658] ;  /* 0x00065800012e7983 */ /* 0x000ee20000300a00 */
[----:B--2---:R-:W-:-:S03]  /*34530*/  IMAD.WIDE R22, R25, 0x4, R80 ;  /* 0x0000000419167825 */ /* 0x004fc600078e0250 */
[----:B------:R-:W2:Y:S01]  /*34540*/  LDL.LU.64 R234, [R1+0x650] ;  /* 0x0006500001ea7983 */ /* 0x000ea20000300a00 */
[----:B-1----:R-:W-:-:S03]  /*34550*/  IMAD.WIDE R20, R25, 0x4, R84 ;  /* 0x0000000419147825 */ /* 0x002fc600078e0254 */
[----:B------:R1:W-:Y:S01]  /*34560*/  STL.64 [R1+0x1608], R22 ;  /* 0x0016081601007387 */ /* 0x0003e20000100a00 */
[----:B------:R-:W-:-:S03]  /*34570*/  IMAD.WIDE R2, R25, 0x4, R194 ;  /* 0x0000000419027825 */ /* 0x000fc600078e02c2 */
[----:B------:R-:W2:Y:S04]  /*34580*/  LDL.LU.64 R194, [R1+0x2060] ;  /* 0x0020600001c27983 */ /* 0x000ea80000300a00 */
[----:B------:R1:W-:Y:S04]  /*34590*/  STL.64 [R1+0x1698], R20 ;  /* 0x0016981401007387 */ /* 0x0003e80000100a00 */
[----:B------:R-:W2:Y:S04]  /*345a0*/  LDL.LU.64 R84, [R1+0x640] ;  /* 0x0006400001547983 */ /* 0x000ea80000300a00 */
[----:B------:R1:W-:Y:S04]  /*345b0*/  STL.64 [R1+0x16e0], R2 ;  /* 0x0016e00201007387 */ /* 0x0003e80000100a00 */
[----:B------:R-:W2:Y:S01]  /*345c0*/  LDL.LU.64 R54, [R1+0x638] ;  /* 0x0006380001367983 */ /* 0x000ea20000300a00 */
[----:B------:R-:W-:-:S03]  /*345d0*/  IMAD.WIDE R80, R25, 0x4, R4 ;  /* 0x0000000419507825 */ /* 0x000fc600078e0204 */
[----:B------:R-:W2:Y:S01]  /*345e0*/  LDL.LU.64 R4, [R1+0x630] ;  /* 0x0006300001047983 */ /* 0x000ea20000300a00 */
[----:B-1----:R-:W-:-:S04]  /*345f0*/  IMAD.WIDE R22, R25, 0x4, R48 ;  /* 0x0000000419167825 */ /* 0x002fc800078e0230 */
[C---:B------:R-:W-:Y:S01]  /*34600*/  IMAD.WIDE R20, R25.reuse, 0x4, R232 ;  /* 0x0000000419147825 */ /* 0x040fe200078e02e8 */
[----:B------:R-:W-:Y:S03]  /*34610*/  STL.64 [R1+0x6e8], R22 ;  /* 0x0006e81601007387 */ /* 0x000fe60000100a00 */
[C---:B------:R-:W-:Y:S01]  /*34620*/  IMAD.WIDE R2, R25.reuse, 0x4, R238 ;  /* 0x0000000419027825 */ /* 0x040fe200078e02ee */
[----:B------:R-:W2:Y:S04]  /*34630*/  LDL.LU.64 R106, [R1+0x628] ;  /* 0x00062800016a7983 */ /* 0x000ea80000300a00 */
[----:B------:R-:W-:Y:S04]  /*34640*/  STL.64 [R1+0x1280], R20 ;  /* 0x0012801401007387 */ /* 0x000fe80000100a00 */
[----:B------:R-:W2:Y:S04]  /*34650*/  LDL.LU.64 R48, [R1+0x620] ;  /* 0x0006200001307983 */ /* 0x000ea80000300a00 */
[----:B------:R1:W-:Y:S04]  /*34660*/  STL.64 [R1+0x13e8], R2 ;  /* 0x0013e80201007387 */ /* 0x0003e80000100a00 */
[----:B------:R-:W2:Y:S04]  /*34670*/  LDL.LU.64 R232, [R1+0x618] ;  /* 0x0006180001e87983 */ /* 0x000ea80000300a00 */
[----:B------:R-:W2:Y:S01]  /*34680*/  LDL.LU.64 R238, [R1+0x610] ;  /* 0x0006100001ee7983 */ /* 0x000ea20000300a00 */
[----:B-1----:R-:W-:-:S04]  /*34690*/  IMAD.WIDE R2, R25, 0x4, R242 ;  /* 0x0000000419027825 */ /* 0x002fc800078e02f2 */
[C---:B------:R-:W-:Y:S01]  /*346a0*/  IMAD.WIDE R22, R25.reuse, 0x4, R244 ;  /* 0x0000000419167825 */ /* 0x040fe200078e02f4 */
[----:B------:R1:W-:Y:S04]  /*346b0*/  STL.64 [R1+0x1510], R2 ;  /* 0x0015100201007387 */ /* 0x0003e80000100a00 */
[----:B------:R-:W-:Y:S01]  /*346c0*/  STL.64 [R1+0x15f0], R22 ;  /* 0x0015f01601007387 */ /* 0x000fe20000100a00 */
[----:B------:R-:W-:-:S04]  /*346d0*/  IMAD.WIDE R20, R25, 0x4, R86 ;  /* 0x0000000419147825 */ /* 0x000fc800078e0256 */
[C---:B-1----:R-:W-:Y:S02]  /*346e0*/  IMAD.WIDE R2, R25.reuse, 0x4, R162 ;  /* 0x0000000419027825 */ /* 0x042fe400078e02a2 */
[----:B------:R-:W2:Y:S04]  /*346f0*/  LDL.LU.64 R162, [R1+0x2058] ;  /* 0x0020580001a27983 */ /* 0x000ea80000300a00 */
[----:B------:R4:W-:Y:S04]  /*34700*/  STL.64 [R1+0x1688], R20 ;  /* 0x0016881401007387 */ /* 0x0009e80000100a00 */
[----:B------:R-:W2:Y:S04]  /*34710*/  LDL.LU.64 R86, [R1+0x600] ;  /* 0x0006000001567983 */ /* 0x000ea80000300a00 */
[----:B------:R-:W2:Y:S04]  /*34720*/  LDL.LU.64 R242, [R1+0x5f8] ;  /* 0x0005f80001f27983 */ /* 0x000ea80000300a00 */
[----:B------:R3:W-:Y:S04]  /*34730*/  STL.64 [R1+0x16d8], R2 ;  /* 0x0016d80201007387 */ /* 0x0007e80000100a00 */
[----:B------:R-:W2:Y:S04]  /*34740*/  LDL.LU.64 R244, [R1+0x5f0] ;  /* 0x0005f00001f47983 */ /* 0x000ea80000300a00 */
[----:B------:R-:W2:Y:S01]  /*34750*/  LDL.LU.64 R230, [R1+0x5e8] ;  /* 0x0005e80001e67983 */ /* 0x000ea20000300a00 */
[----:B----4-:R-:W-:-:S05]  /*34760*/  IMAD.WIDE R20, R25, 0x4, R42 ;  /* 0x0000000419147825 */ /* 0x010fca00078e022a */
[----:B------:R1:W-:Y:S01]  /*34770*/  STL.64 [R1+0x6e0], R20 ;  /* 0x0006e01401007387 */ /* 0x0003e20000100a00 */
[----:B---3--:R-:W-:-:S03]  /*34780*/  IMAD.WIDE R2, R25, 0x4, R12 ;  /* 0x0000000419027825 */ /* 0x008fc600078e020c */
[----:B------:R-:W3:Y:S04]  /*34790*/  LDL.LU.64 R42, [R1+0x5e0] ;  /* 0x0005e000012a7983 */ /* 0x000ee80000300a00 */
[----:B------:R4:W-:Y:S01]  /*347a0*/  STL.64 [R1+0x1250], R2 ;  /* 0x0012500201007387 */ /* 0x0009e20000100a00 */
[----:B-1----:R-:W-:-:S03]  /*347b0*/  IMAD.WIDE R20, R25, 0x4, R44 ;  /* 0x0000000419147825 */ /* 0x002fc600078e022c */
[----:B------:R-:W3:Y:S01]  /*347c0*/  LDL.LU.64 R12, [R1+0x5d8] ;  /* 0x0005d800010c7983 */ /* 0x000ee20000300a00 */
[----:B----4-:R-:W-:-:S03]  /*347d0*/  IMAD.WIDE R2, R25, 0x4, R104 ;  /* 0x0000000419027825 */ /* 0x010fc600078e0268 */
[----:B------:R-:W-:Y:S01]  /*347e0*/  STL.64 [R1+0x13c0], R20 ;  /* 0x0013c01401007387 */ /* 0x000fe20000100a00 */
[----:B------:R-:W-:-:S03]  /*347f0*/  IMAD.WIDE R22, R25, 0x4, R46 ;  /* 0x0000000419167825 */ /* 0x000fc600078e022e */
[----:B------:R1:W-:Y:S04]  /*34800*/  STL.64 [R1+0x14f0], R2 ;  /* 0x0014f00201007387 */ /* 0x0003e80000100a00 */
[----:B------:R-:W-:Y:S01]  /*34810*/  STL.64 [R1+0x15d8], R22 ;  /* 0x0015d81601007387 */ /* 0x000fe20000100a00 */
[----:B-1----:R-:W-:-:S03]  /*34820*/  IMAD.WIDE R2, R25, 0x4, R130 ;  /* 0x0000000419027825 */ /* 0x002fc600078e0282 */
[----:B------:R-:W4:Y:S01]  /*34830*/  LDL.LU.64 R130, [R1+0x2050] ;  /* 0x0020500001827983 */ /* 0x000f220000300a00 */
[----:B--2---:R-:W-:-:S05]  /*34840*/  IMAD.WIDE R20, R25, 0x4, R234 ;  /* 0x0000000419147825 */ /* 0x004fca00078e02ea */
[----:B------:R1:W-:Y:S04]  /*34850*/  STL.64 [R1+0x1678], R20 ;  /* 0x0016781401007387 */ /* 0x0003e80000100a00 */
[----:B------:R-:W2:Y:S04]  /*34860*/  LDL.LU.64 R44, [R1+0x5c0] ;  /* 0x0005c000012c7983 */ /* 0x000ea80000300a00 */
[----:B------:R-:W2:Y:S04]  /*34870*/  LDL.LU.64 R104, [R1+0x5b8] ;  /* 0x0005b80001687983 */ /* 0x000ea80000300a00 */
[----:B------:R1:W-:Y:S02]  /*34880*/  STL.64 [R1+0x16d0], R2 ;  /* 0x0016d00201007387 */ /* 0x0003e40000100a00 */
[----:B-1----:R-:W-:-:S02]  /*34890*/  IMAD.WIDE R20, R25, 0x4, R54 ;  /* 0x0000000419147825 */ /* 0x002fc400078e0236 */
[----:B------:R-:W2:Y:S04]  /*348a0*/  LDL.LU.64 R234, [R1+0x5b0] ;  /* 0x0005b00001ea7983 */ /* 0x000ea80000300a00 */
[----:B------:R-:W2:Y:S01]  /*348b0*/  LDL.LU.64 R46, [R1+0x5a8] ;  /* 0x0005a800012e7983 */ /* 0x000ea20000300a00 */
[----:B------:R-:W-:-:S03]  /*348c0*/  IMAD.WIDE R2, R25, 0x4, R4 ;  /* 0x0000000419027825 */ /* 0x000fc600078e0204 */
[----:B------:R1:W-:Y:S04]  /*348d0*/  STL.64 [R1+0x6d8], R20 ;  /* 0x0006d81401007387 */ /* 0x0003e80000100a00 */
[----:B------:R-:W2:Y:S04]  /*348e0*/  LDL.LU.64 R54, [R1+0x5a0] ;  /* 0x0005a00001367983 */ /* 0x000ea80000300a00 */
[----:B------:R1:W-:Y:S04]  /*348f0*/  STL.64 [R1+0x1228], R2 ;  /* 0x0012280201007387 */ /* 0x0003e80000100a00 */
[----:B------:R-:W2:Y:S01]  /*34900*/  LDL.LU.64 R4, [R1+0x598] ;  /* 0x0005980001047983 */ /* 0x000ea20000300a00 */
[----:B-1----:R-:W-:-:S05]  /*34910*/  IMAD.WIDE R20, R25, 0x4, R106 ;  /* 0x0000000419147825 */ /* 0x002fca00078e026a */
[----:B------:R1:W-:Y:S01]  /*34920*/  STL.64 [R1+0x1398], R20 ;  /* 0x0013981401007387 */ /* 0x0003e20000100a00 */
[----:B------:R-:W-:-:S04]  /*34930*/  IMAD.WIDE R2, R25, 0x4, R48 ;  /* 0x0000000419027825 */ /* 0x000fc800078e0230 */
[C---:B------:R-:W-:Y:S01]  /*34940*/  IMAD.WIDE R22, R25.reuse, 0x4, R232 ;  /* 0x0000000419167825 */ /* 0x040fe200078e02e8 */
[----:B------:R1:W-:Y:S03]  /*34950*/  STL.64 [R1+0x14d0], R2 ;  /* 0x0014d00201007387 */ /* 0x0003e60000100a00 */
[C---:B-1----:R-:W-:Y:S01]  /*34960*/  IMAD.WIDE R20, R25.reuse, 0x4, R238 ;  /* 0x0000000419147825 */ /* 0x042fe200078e02ee */
[----:B------:R-:W-:Y:S03]  /*34970*/  STL.64 [R1+0x15c0], R22 ;  /* 0x0015c01601007387 */ /* 0x000fe60000100a00 */
[C---:B------:R-:W-:Y:S02]  /*34980*/  IMAD.WIDE R2, R25.reuse, 0x4, R114 ;  /* 0x0000000419027825 */ /* 0x040fe400078e0272 */
[----:B------:R-:W2:Y:S04]  /*34990*/  LDL.LU.64 R114, [R1+0x2048] ;  /* 0x0020480001727983 */ /* 0x000ea80000300a00 */
[----:B------:R1:W-:Y:S04]  /*349a0*/  STL.64 [R1+0x1668], R20 ;  /* 0x0016681401007387 */ /* 0x0003e80000100a00 */
[----:B------:R-:W2:Y:S04]  /*349b0*/  LDL.LU.64 R106, [R1+0x580] ;  /* 0x00058000016a7983 */ /* 0x000ea80000300a00 */
[----:B------:R-:W2:Y:S04]  /*349c0*/  LDL.LU.64 R48, [R1+0x578] ;  /* 0x0005780001307983 */ /* 0x000ea80000300a00 */
[----:B------:R1:W-:Y:S04]  /*349d0*/  STL.64 [R1+0x16c8], R2 ;  /* 0x0016c80201007387 */ /* 0x0003e80000100a00 */
[----:B------:R-:W2:Y:S01]  /*349e0*/  LDL.LU.64 R232, [R1+0x570] ;  /* 0x0005700001e87983 */ /* 0x000ea20000300a00 */
[----:B-1----:R-:W-:-:S03]  /*349f0*/  IMAD.WIDE R20, R25, 0x4, R242 ;  /* 0x0000000419147825 */ /* 0x002fc600078e02f2 */
[----:B------:R-:W2:Y:S04]  /*34a00*/  LDL.LU.64 R238, [R1+0x568] ;  /* 0x0005680001ee7983 */ /* 0x000ea80000300a00 */
[----:B------:R3:W-:Y:S01]  /*34a10*/  STL.64 [R1+0x6d0], R20 ;  /* 0x0006d01401007387 */ /* 0x0007e20000100a00 */
[----:B------:R-:W-:-:S03]  /*34a20*/  IMAD.WIDE R2, R25, 0x4, R244 ;  /* 0x0000000419027825 */ /* 0x000fc600078e02f4 */
[----:B------:R-:W2:Y:S04]  /*34a30*/  LDL.LU.64 R242, [R1+0x560] ;  /* 0x0005600001f27983 */ /* 0x000ea80000300a00 */
[----:B------:R1:W-:Y:S04]  /*34a40*/  STL.64 [R1+0x1200], R2 ;  /* 0x0012000201007387 */ /* 0x0003e80000100a00 */
[----:B------:R-:W2:Y:S01]  /*34a50*/  LDL.LU.64 R244, [R1+0x558] ;  /* 0x0005580001f47983 */ /* 0x000ea20000300a00 */
[----:B------:R-:W-:-:S05]  /*34a60*/  IMAD.WIDE R22, R25, 0x4, R230 ;  /* 0x0000000419167825 */ /* 0x000fca00078e02e6 */
[----:B------:R-:W-:Y:S01]  /*34a70*/  STL.64 [R1+0x1370], R22 ;  /* 0x0013701601007387 */ /* 0x000fe20000100a00 */
[----:B---3--:R-:W-:-:S05]  /*34a80*/  IMAD.WIDE R20, R25, 0x4, R42 ;  /* 0x0000000419147825 */ /* 0x008fca00078e022a */
[----:B------:R-:W-:Y:S01]  /*34a90*/  STL.64 [R1+0x14b0], R20 ;  /* 0x0014b01401007387 */ /* 0x000fe20000100a00 */
[----:B-1----:R-:W-:-:S04]  /*34aa0*/  IMAD.WIDE R2, R25, 0x4, R12 ;  /* 0x0000000419027825 */ /* 0x002fc800078e020c */
[C---:B----4-:R-:W-:Y:S02]  /*34ab0*/  IMAD.WIDE R12, R25.reuse, 0x4, R130 ;  /* 0x00000004190c7825 */ /* 0x050fe400078e0282 */
[----:B------:R-:W3:Y:S04]  /*34ac0*/  LDL.LU.64 R130, [R1+0x2040] ;  /* 0x0020400001827983 */ /* 0x000ee80000300a00 */
[----:B------:R1:W-:Y:S02]  /*34ad0*/  STL.64 [R1+0x15a8], R2 ;  /* 0x0015a80201007387 */ /* 0x0003e40000100a00 */
[C---:B-1----:R-:W-:Y:S02]  /*34ae0*/  IMAD.WIDE R2, R25.reuse, 0x4, R146 ;  /* 0x0000000419027825 */ /* 0x042fe400078e0292 */
[----:B------:R-:W4:Y:S04]  /*34af0*/  LDL.LU.64 R146, [R1+0x2038] ;  /* 0x0020380001927983 */ /* 0x000f280000300a00 */
[----:B------:R1:W-:Y:S04]  /*34b00*/  STL.64 [R1+0x1658], R12 ;  /* 0x0016580c01007387 */ /* 0x0003e80000100a00 */
[----:B------:R-:W3:Y:S04]  /*34b10*/  LDL.LU.64 R230, [R1+0x540] ;  /* 0x0005400001e67983 */ /* 0x000ee80000300a00 */
[----:B------:R-:W4:Y:S04]  /*34b20*/  LDL.LU.64 R42, [R1+0x538] ;  /* 0x00053800012a7983 */ /* 0x000f280000300a00 */
[----:B------:R2:W-:Y:S04]  /*34b30*/  STL.64 [R1+0x16c0], R2 ;  /* 0x0016c00201007387 */ /* 0x0005e80000100a00 */
[----:B-1----:R-:W4:Y:S01]  /*34b40*/  LDL.LU.64 R12, [R1+0x530] ;  /* 0x00053000010c7983 */ /* 0x002f220000300a00 */
[----:B--2---:R-:W-:-:S04]  /*34b50*/  IMAD.WIDE R20, R25, 0x4, R104 ;  /* 0x0000000419147825 */ /* 0x004fc800078e0268 */
[C---:B------:R-:W-:Y:S02]  /*34b60*/  IMAD.WIDE R88, R25.reuse, 0x4, R44 ;  /* 0x0000000419587825 */ /* 0x040fe400078e022c */
[----:B------:R-:W2:Y:S02]  /*34b70*/  LDL.LU.64 R44, [R1+0x528] ;  /* 0x00052800012c7983 */ /* 0x000ea40000300a00 */
[C---:B------:R-:W-:Y:S02]  /*34b80*/  IMAD.WIDE R2, R25.reuse, 0x4, R234 ;  /* 0x0000000419027825 */ /* 0x040fe400078e02ea */
[----:B------:R1:W-:Y:S02]  /*34b90*/  STL.64 [R1+0x6c8], R20 ;  /* 0x0006c81401007387 */ /* 0x0003e40000100a00 */
[C---:B------:R-:W-:Y:S02]  /*34ba0*/  IMAD.WIDE R22, R25.reuse, 0x4, R46 ;  /* 0x0000000419167825 */ /* 0x040fe400078e022e */
[----:B------:R-:W2:Y:S04]  /*34bb0*/  LDL.LU.64 R104, [R1+0x520] ;  /* 0x0005200001687983 */ /* 0x000ea80000300a00 */
[----:B------:R1:W-:Y:S04]  /*34bc0*/  STL.64 [R1+0x11d8], R2 ;  /* 0x0011d80201007387 */ /* 0x0003e80000100a00 */
[----:B------:R-:W2:Y:S01]  /*34bd0*/  LDL.LU.64 R234, [R1+0x518] ;  /* 0x0005180001ea7983 */ /* 0x000ea20000300a00 */
[----:B-1----:R-:W-:-:S03]  /*34be0*/  IMAD.WIDE R20, R25, 0x4, R4 ;  /* 0x0000000419147825 */ /* 0x002fc600078e0204 */
[----:B------:R-:W-:Y:S01]  /*34bf0*/  STL.64 [R1+0x1348], R22 ;  /* 0x0013481601007387 */ /* 0x000fe20000100a00 */
[----:B------:R-:W-:-:S03]  /*34c00*/  IMAD.WIDE R2, R25, 0x4, R54 ;  /* 0x0000000419027825 */ /* 0x000fc600078e0236 */
[----:B------:R-:W2:Y:S04]  /*34c10*/  LDL.LU.64 R4, [R1+0x500] ;  /* 0x0005000001047983 */ /* 0x000ea80000300a00 */
[----:B------:R1:W-:Y:S04]  /*34c20*/  STL.64 [R1+0x1490], R2 ;  /* 0x0014900201007387 */ /* 0x0003e80000100a00 */
[----:B------:R1:W-:Y:S02]  /*34c30*/  STL.64 [R1+0x1590], R20 ;  /* 0x0015901401007387 */ /* 0x0003e40000100a00 */
[----:B-1----:R-:W-:-:S02]  /*34c40*/  IMAD.WIDE R2, R25, 0x4, R162 ;  /* 0x0000000419027825 */ /* 0x002fc400078e02a2 */
[----:B------:R-:W2:Y:S04]  /*34c50*/  LDL.LU.64 R162, [R1+0x2030] ;  /* 0x0020300001a27983 */ /* 0x000ea80000300a00 */
[----:B------:R-:W2:Y:S04]  /*34c60*/  LDL.LU.64 R46, [R1+0x4f8] ;  /* 0x0004f800012e7983 */ /* 0x000ea80000300a00 */
[----:B------:R-:W2:Y:S04]  /*34c70*/  LDL.LU.64 R54, [R1+0x4f0] ;  /* 0x0004f00001367983 */ /* 0x000ea80000300a00 */
[----:B------:R1:W-:Y:S01]  /*34c80*/  STL.64 [R1+0x1648], R2 ;  /* 0x0016480201007387 */ /* 0x0003e20000100a00 */
[----:B------:R-:W-:-:S04]  /*34c90*/  IMAD.WIDE R20, R25, 0x4, R48 ;  /* 0x0000000419147825 */ /* 0x000fc800078e0230 */
[----:B------:R-:W-:-:S04]  /*34ca0*/  IMAD.WIDE R90, R25, 0x4, R106 ;  /* 0x00000004195a7825 */ /* 0x000fc800078e026a */
[C---:B-1----:R-:W-:Y:S02]  /*34cb0*/  IMAD.WIDE R2, R25.reuse, 0x4, R178 ;  /* 0x0000000419027825 */ /* 0x042fe400078e02b2 */
[----:B------:R-:W2:Y:S04]  /*34cc0*/  LDL.LU.64 R178, [R1+0x2028] ;  /* 0x0020280001b27983 */ /* 0x000ea80000300a00 */
[----:B------:R1:W-:Y:S04]  /*34cd0*/  STL.64 [R1+0x16b8], R2 ;  /* 0x0016b80201007387 */ /* 0x0003e80000100a00 */
[----:B------:R-:W2:Y:S04]  /*34ce0*/  LDL.LU.64 R106, [R1+0x4e8] ;  /* 0x0004e800016a7983 */ /* 0x000ea80000300a00 */
[----:B------:R1:W-:Y:S02]  /*34cf0*/  STL.64 [R1+0x590], R20 ;  /* 0x0005901401007387 */ /* 0x0003e40000100a00 */
[----:B-1----:R-:W-:-:S02]  /*34d00*/  IMAD.WIDE R2, R25, 0x4, R232 ;  /* 0x0000000419027825 */ /* 0x002fc400078e02e8 */
[----:B------:R-:W2:Y:S04]  /*34d10*/  LDL.LU.64 R48, [R1+0x4e0] ;  /* 0x0004e00001307983 */ /* 0x000ea80000300a00 */
[----:B------:R1:W-:Y:S04]  /*34d20*/  STL.64 [R1+0x11b0], R2 ;  /* 0x0011b00201007387 */ /* 0x0003e80000100a00 */
[----:B------:R-:W2:Y:S01]  /*34d30*/  LDL.LU.64 R232, [R1+0x4d8] ;  /* 0x0004d80001e87983 */ /* 0x000ea20000300a00 */
[----:B------:R-:W-:-:S04]  /*34d40*/  IMAD.WIDE R22, R25, 0x4, R238 ;  /* 0x0000000419167825 */ /* 0x000fc800078e02ee */
[C---:B------:R-:W-:Y:S01]  /*34d50*/  IMAD.WIDE R20, R25.reuse, 0x4, R242 ;  /* 0x0000000419147825 */ /* 0x040fe200078e02f2 */
[----:B------:R-:W-:Y:S03]  /*34d60*/  STL.64 [R1+0x1320], R22 ;  /* 0x0013201601007387 */ /* 0x000fe60000100a00 */
[C---:B-1----:R-:W-:Y:S01]  /*34d70*/  IMAD.WIDE R2, R25.reuse, 0x4, R244 ;  /* 0x0000000419027825 */ /* 0x042fe200078e02f4 */
[----:B------:R-:W2:Y:S04]  /*34d80*/  LDL.LU.64 R238, [R1+0x4c0] ;  /* 0x0004c00001ee7983 */ /* 0x000ea80000300a00 */
[----:B------:R1:W-:Y:S04]  /*34d90*/  STL.64 [R1+0x1470], R20 ;  /* 0x0014701401007387 */ /* 0x0003e80000100a00 */
[----:B------:R1:W-:Y:S02]  /*34da0*/  STL.64 [R1+0x1578], R2 ;  /* 0x0015780201007387 */ /* 0x0003e40000100a00 */
[----:B-1----:R-:W-:-:S02]  /*34db0*/  IMAD.WIDE R20, R25, 0x4, R194 ;  /* 0x0000000419147825 */ /* 0x002fc400078e02c2 */
[----:B------:R-:W2:Y:S02]  /*34dc0*/  LDL.LU.64 R194, [R1+0x2020] ;  /* 0x0020200001c27983 */ /* 0x000ea40000300a00 */
[C---:B------:R-:W-:Y:S02]  /*34dd0*/  IMAD.WIDE R2, R25.reuse, 0x4, R210 ;  /* 0x0000000419027825 */ /* 0x040fe400078e02d2 */
[----:B------:R-:W2:Y:S04]  /*34de0*/  LDL.LU.64 R210, [R1+0x2018] ;  /* 0x0020180001d27983 */ /* 0x000ea80000300a00 */
[----:B------:R4:W-:Y:S04]  /*34df0*/  STL.64 [R1+0x1638], R20 ;  /* 0x0016381401007387 */ /* 0x0009e80000100a00 */
[----:B------:R-:W2:Y:S04]  /*34e00*/  LDL.LU.64 R242, [R1+0x4b8] ;  /* 0x0004b80001f27983 */ /* 0x000ea80000300a00 */
[----:B------:R-:W2:Y:S04]  /*34e10*/  LDL.LU.64 R244, [R1+0x4b0] ;  /* 0x0004b00001f47983 */ /* 0x000ea80000300a00 */
[----:B------:R1:W-:Y:S01]  /*34e20*/  STL.64 [R1+0x16b0], R2 ;  /* 0x0016b00201007387 */ /* 0x0003e20000100a00 */
[----:B---3--:R-:W-:-:S03]  /*34e30*/  IMAD.WIDE R92, R25, 0x4, R230 ;  /* 0x00000004195c7825 */ /* 0x008fc600078e02e6 */
[----:B------:R-:W3:Y:S01]  /*34e40*/  LDL.LU.64 R230, [R1+0x4a8] ;  /* 0x0004a80001e67983 */ /* 0x000ee20000300a00 */
[----:B----4-:R-:W-:-:S05]  /*34e50*/  IMAD.WIDE R20, R25, 0x4, R42 ;  /* 0x0000000419147825 */ /* 0x010fca00078e022a */
[----:B------:R2:W-:Y:S01]  /*34e60*/  STL.64 [R1+0x588], R20 ;  /* 0x0005881401007387 */ /* 0x0005e20000100a00 */
[----:B-1----:R-:W-:-:S03]  /*34e70*/  IMAD.WIDE R2, R25, 0x4, R12 ;  /* 0x0000000419027825 */ /* 0x002fc600078e020c */
[----:B------:R-:W4:Y:S04]  /*34e80*/  LDL.LU.64 R42, [R1+0x4a0] ;  /* 0x0004a000012a7983 */ /* 0x000f280000300a00 */
[----:B------:R1:W-:Y:S04]  /*34e90*/  STL.64 [R1+0x1188], R2 ;  /* 0x0011880201007387 */ /* 0x0003e80000100a00 */
[----:B------:R-:W4:Y:S01]  /*34ea0*/  LDL.LU.64 R12, [R1+0x498] ;  /* 0x00049800010c7983 */ /* 0x000f220000300a00 */
[----:B--2---:R-:W-:-:S04]  /*34eb0*/  IMAD.WIDE R20, R25, 0x4, R44 ;  /* 0x0000000419147825 */ /* 0x004fc800078e022c */
[C---:B------:R-:W-:Y:S01]  /*34ec0*/  IMAD.WIDE R22, R25.reuse, 0x4, R104 ;  /* 0x0000000419167825 */ /* 0x040fe200078e0268 */
[----:B------:R2:W-:Y:S04]  /*34ed0*/  STL.64 [R1+0x12f8], R20 ;  /* 0x0012f81401007387 */ /* 0x0005e80000100a00 */
[----:B------:R-:W-:Y:S01]  /*34ee0*/  STL.64 [R1+0x1450], R22 ;  /* 0x0014501601007387 */ /* 0x000fe20000100a00 */
[----:B-1----:R-:W-:-:S04]  /*34ef0*/  IMAD.WIDE R2, R25, 0x4, R234 ;  /* 0x0000000419027825 */ /* 0x002fc800078e02ea */
[C---:B--2---:R-:W-:Y:S02]  /*34f00*/  IMAD.WIDE R20, R25.reuse, 0x4, R226 ;  /* 0x0000000419147825 */ /* 0x044fe400078e02e2 */
[----:B------:R-:W2:Y:S04]  /*34f10*/  LDL.LU.64 R226, [R1+0x2010] ;  /* 0x0020100001e27983 */ /* 0x000ea80000300a00 */
[----:B------:R1:W-:Y:S01]  /*34f20*/  STL.64 [R1+0x1560], R2 ;  /* 0x0015600201007387 */ /* 0x0003e20000100a00 */
[----:B------:R-:W-:-:S03]  /*34f30*/  IMAD.WIDE R94, R25, 0x4, R4 ;  /* 0x00000004195e7825 */ /* 0x000fc600078e0204 */
[----:B------:R-:W2:Y:S04]  /*34f40*/  LDL.LU.64 R234, [R1+0x480] ;  /* 0x0004800001ea7983 */ /* 0x000ea80000300a00 */
[----:B------:R1:W-:Y:S02]  /*34f50*/  STL.64 [R1+0x1628], R20 ;  /* 0x0016281401007387 */ /* 0x0003e40000100a00 */
[C---:B-1----:R-:W-:Y:S02]  /*34f60*/  IMAD.WIDE R2, R25.reuse, 0x4, R140 ;  /* 0x0000000419027825 */ /* 0x042fe400078e028c */
[----:B------:R-:W2:Y:S04]  /*34f70*/  LDL.LU.64 R140, [R1+0x2008] ;  /* 0x00200800018c7983 */ /* 0x000ea80000300a00 */
[----:B------:R-:W2:Y:S01]  /*34f80*/  LDL.LU.64 R4, [R1+0x478] ;  /* 0x0004780001047983 */ /* 0x000ea20000300a00 */
[----:B------:R-:W-:-:S03]  /*34f90*/  IMAD.WIDE R20, R25, 0x4, R46 ;  /* 0x0000000419147825 */ /* 0x000fc600078e022e */
[----:B------:R1:W-:Y:S04]  /*34fa0*/  STL.64 [R1+0x16a8], R2 ;  /* 0x0016a80201007387 */ /* 0x0003e80000100a00 */
[----:B------:R-:W2:Y:S04]  /*34fb0*/  LDL.LU.64 R102, [R1+0x470] ;  /* 0x0004700001667983 */ /* 0x000ea80000300a00 */
[----:B------:R1:W-:Y:S02]  /*34fc0*/  STL.64 [R1+0x580], R20 ;  /* 0x0005801401007387 */ /* 0x0003e40000100a00 */
[----:B-1----:R-:W-:-:S02]  /*34fd0*/  IMAD.WIDE R2, R25, 0x4, R54 ;  /* 0x0000000419027825 */ /* 0x002fc400078e0236 */
[----:B------:R-:W2:Y:S04]  /*34fe0*/  LDL.LU.64 R104, [R1+0x468] ;  /* 0x0004680001687983 */ /* 0x000ea80000300a00 */
[----:B------:R1:W-:Y:S04]  /*34ff0*/  STL.64 [R1+0x700], R2 ;  /* 0x0007000201007387 */ /* 0x0003e80000100a00 */
[----:B------:R-:W2:Y:S04]  /*35000*/  LDL.LU.64 R46, [R1+0x460] ;  /* 0x00046000012e7983 */ /* 0x000ea80000300a00 */
[----:B------:R-:W2:Y:S01]  /*35010*/  LDL.LU.64 R54, [R1+0x458] ;  /* 0x0004580001367983 */ /* 0x000ea20000300a00 */
[----:B------:R-:W-:-:S05]  /*35020*/  IMAD.WIDE R20, R25, 0x4, R106 ;  /* 0x0000000419147825 */ /* 0x000fca00078e026a */
[----:B------:R1:W-:Y:S01]  /*35030*/  STL.64 [R1+0x12d0], R20 ;  /* 0x0012d01401007387 */ /* 0x0003e20000100a00 */
[----:B------:R-:W-:-:S05]  /*35040*/  IMAD.WIDE R22, R25, 0x4, R48 ;  /* 0x0000000419167825 */ /* 0x000fca00078e0230 */
[----:B------:R-:W-:Y:S01]  /*35050*/  STL.64 [R1+0x1430], R22 ;  /* 0x0014301601007387 */ /* 0x000fe20000100a00 */
[----:B-1----:R-:W-:-:S04]  /*35060*/  IMAD.WIDE R2, R25, 0x4, R232 ;  /* 0x0000000419027825 */ /* 0x002fc800078e02e8 */
[C---:B------:R-:W-:Y:S02]  /*35070*/  IMAD.WIDE R20, R25.reuse, 0x4, R186 ;  /* 0x0000000419147825 */ /* 0x040fe400078e02ba */
[----:B------:R-:W2:Y:S04]  /*35080*/  LDL.LU.64 R186, [R1+0x2000] ;  /* 0x0020000001ba7983 */ /* 0x000ea80000300a00 */
[----:B------:R1:W-:Y:S02]  /*35090*/  STL.64 [R1+0x1548], R2 ;  /* 0x0015480201007387 */ /* 0x0003e40000100a00 */
[C---:B-1----:R-:W-:Y:S02]  /*350a0*/  IMAD.WIDE R2, R25.reuse, 0x4, R220 ;  /* 0x0000000419027825 */ /* 0x042fe400078e02dc */
[----:B------:R-:W2:Y:S04]  /*350b0*/  LDL.LU.64 R220, [R1+0x1ff8] ;  /* 0x001ff80001dc7983 */ /* 0x000ea80000300a00 */
[----:B------:R1:W-:Y:S04]  /*350c0*/  STL.64 [R1+0x1618], R20 ;  /* 0x0016181401007387 */ /* 0x0003e80000100a00 */
[----:B------:R-:W2:Y:S04]  /*350d0*/  LDL.LU.64 R48, [R1+0x440] ;  /* 0x0004400001307983 */ /* 0x000ea80000300a00 */
[----:B------:R1:W-:Y:S04]  /*350e0*/  STL.64 [R1+0x16a0], R2 ;  /* 0x0016a00201007387 */ /* 0x0003e80000100a00 */
[----:B------:R-:W2:Y:S01]  /*350f0*/  LDL.LU.64 R106, [R1+0x438] ;  /* 0x00043800016a7983 */ /* 0x000ea20000300a00 */
[----:B-1----:R-:W-:-:S03]  /*35100*/  IMAD.WIDE R20, R25, 0x4, R242 ;  /* 0x0000000419147825 */ /* 0x002fc600078e02f2 */
[----:B------:R-:W2:Y:S01]  /*35110*/  LDL.LU.64 R232, [R1+0x430] ;  /* 0x0004300001e87983 */ /* 0x000ea20000300a00 */
[----:B------:R-:W-:-:S03]  /*35120*/  IMAD.WIDE R96, R25, 0x4, R238 ;  /* 0x0000000419607825 */ /* 0x000fc600078e02ee */
[----:B------:R-:W2:Y:S01]  /*35130*/  LDL.LU.64 R238, [R1+0x428] ;  /* 0x0004280001ee7983 */ /* 0x000ea20000300a00 */
[----:B------:R-:W-:-:S03]  /*35140*/  IMAD.WIDE R2, R25, 0x4, R244 ;  /* 0x0000000419027825 */ /* 0x000fc600078e02f4 */
[----:B------:R4:W-:Y:S04]  /*35150*/  STL.64 [R1+0x578], R20 ;  /* 0x0005781401007387 */ /* 0x0009e80000100a00 */
[----:B------:R-:W2:Y:S04]  /*35160*/  LDL.LU.64 R242, [R1+0x420] ;  /* 0x0004200001f27983 */ /* 0x000ea80000300a00 */
[----:B------:R1:W-:Y:S04]  /*35170*/  STL.64 [R1+0x6f0], R2 ;  /* 0x0006f00201007387 */ /* 0x0003e80000100a00 */
[----:B------:R-:W2:Y:S01]  /*35180*/  LDL.LU.64 R244, [R1+0x418] ;  /* 0x0004180001f47983 */ /* 0x000ea20000300a00 */
[----:B---3--:R-:W-:-:S05]  /*35190*/  IMAD.WIDE R22, R25, 0x4, R230 ;  /* 0x0000000419167825 */ /* 0x008fca00078e02e6 */
[----:B------:R-:W-:Y:S01]  /*351a0*/  STL.64 [R1+0x12a0], R22 ;  /* 0x0012a01601007387 */ /* 0x000fe20000100a00 */
[----:B----4-:R-:W-:-:S05]  /*351b0*/  IMAD.WIDE R20, R25, 0x4, R42 ;  /* 0x0000000419147825 */ /* 0x010fca00078e022a */
[----:B------:R-:W-:Y:S01]  /*351c0*/  STL.64 [R1+0x1408], R20 ;  /* 0x0014081401007387 */ /* 0x000fe20000100a00 */
[----:B-1----:R-:W-:-:S04]  /*351d0*/  IMAD.WIDE R2, R25, 0x4, R12 ;  /* 0x0000000419027825 */ /* 0x002fc800078e020c */
[C---:B------:R-:W-:Y:S02]  /*351e0*/  IMAD.WIDE R12, R25.reuse, 0x4, R168 ;  /* 0x00000004190c7825 */ /* 0x040fe400078e02a8 */
[----:B------:R-:W3:Y:S04]  /*351f0*/  LDL.LU.64 R168, [R1+0x1ff0] ;  /* 0x001ff00001a87983 */ /* 0x000ee80000300a00 */
[----:B------:R1:W-:Y:S02]  /*35200*/  STL.64 [R1+0x1528], R2 ;  /* 0x0015280201007387 */ /* 0x0003e40000100a00 */
[C---:B-1----:R-:W-:Y:S02]  /*35210*/  IMAD.WIDE R2, R25.reuse, 0x4, R216 ;  /* 0x0000000419027825 */ /* 0x042fe400078e02d8 */
[----:B------:R-:W4:Y:S04]  /*35220*/  LDL.LU.64 R216, [R1+0x1fe8] ;  /* 0x001fe80001d87983 */ /* 0x000f280000300a00 */
[----:B------:R1:W-:Y:S04]  /*35230*/  STL.64 [R1+0x1600], R12 ;  /* 0x0016000c01007387 */ /* 0x0003e80000100a00 */
[----:B------:R-:W3:Y:S04]  /*35240*/  LDL.LU.64 R44, [R1+0x400] ;  /* 0x00040000012c7983 */ /* 0x000ee80000300a00 */
[----:B-1----:R-:W3:Y:S01]  /*35250*/  LDL.LU.64 R12, [R1+0x3f8] ;  /* 0x0003f800010c7983 */ /* 0x002ee20000300a00 */
[----:B--2---:R-:W-:-:S03]  /*35260*/  IMAD.WIDE R98, R25, 0x4, R234 ;  /* 0x0000000419627825 */ /* 0x004fc600078e02ea */
[----:B------:R1:W-:Y:S04]  /*35270*/  STL.64 [R1+0x1690], R2 ;  /* 0x0016900201007387 */ /* 0x0003e80000100a00 */
[----:B------:R-:W2:Y:S04]  /*35280*/  LDL.LU.64 R230, [R1+0x3f0] ;  /* 0x0003f00001e67983 */ /* 0x000ea80000300a00 */
[----:B------:R-:W4:Y:S01]  /*35290*/  LDL.LU.64 R42, [R1+0x3e8] ;  /* 0x0003e800012a7983 */ /* 0x000f220000300a00 */
[----:B-1----:R-:W-:-:S03]  /*352a0*/  IMAD.WIDE R2, R25, 0x4, R4 ;  /* 0x0000000419027825 */ /* 0x002fc600078e0204 */
[----:B------:R-:W4:Y:S04]  /*352b0*/  LDL.LU.64 R234, [R1+0x3e0] ;  /* 0x0003e00001ea7983 */ /* 0x000f280000300a00 */
[----:B------:R-:W4:Y:S01]  /*352c0*/  LDL.LU.64 R4, [R1+0x3d8] ;  /* 0x0003d80001047983 */ /* 0x000f220000300a00 */
[----:B------:R-:W-:-:S03]  /*352d0*/  IMAD.WIDE R22, R25, 0x4, R104 ;  /* 0x0000000419167825 */ /* 0x000fc600078e0268 */
[----:B------:R1:W-:Y:S01]  /*352e0*/  STL.64 [R1+0x570], R2 ;  /* 0x0005700201007387 */ /* 0x0003e20000100a00 */
[----:B------:R-:W-:-:S04]  /*352f0*/  IMAD.WIDE R20, R25, 0x4, R46 ;  /* 0x0000000419147825 */ /* 0x000fc800078e022e */
[----:B-1----:R-:W-:-:S05]  /*35300*/  IMAD.WIDE R2, R25, 0x4, R102 ;  /* 0x0000000419027825 */ /* 0x002fca00078e0266 */
[----:B------:R1:W-:Y:S04]  /*35310*/  STL.64 [R1+0x598], R2 ;  /* 0x0005980201007387 */ /* 0x0003e80000100a00 */
[----:B------:R-:W-:Y:S04]  /*35320*/  STL.64 [R1+0x1278], R22 ;  /* 0x0012781601007387 */ /* 0x000fe80000100a00 */
[----:B------:R-:W4:Y:S01]  /*35330*/  LDL.LU.64 R104, [R1+0x3c0] ;  /* 0x0003c00001687983 */ /* 0x000f220000300a00 */
[----:B-1----:R-:W-:-:S03]  /*35340*/  IMAD.WIDE R2, R25, 0x4, R54 ;  /* 0x0000000419027825 */ /* 0x002fc600078e0236 */
[----:B------:R1:W-:Y:S04]  /*35350*/  STL.64 [R1+0x13e0], R20 ;  /* 0x0013e01401007387 */ /* 0x0003e80000100a00 */
[----:B------:R-:W4:Y:S04]  /*35360*/  LDL.LU.64 R54, [R1+0x3b8] ;  /* 0x0003b80001367983 */ /* 0x000f280000300a00 */
[----:B------:R1:W-:Y:S02]  /*35370*/  STL.64 [R1+0x1508], R2 ;  /* 0x0015080201007387 */ /* 0x0003e40000100a00 */
[----:B-1----:R-:W-:-:S02]  /*35380*/  IMAD.WIDE R20, R25, 0x4, R214 ;  /* 0x0000000419147825 */ /* 0x002fc400078e02d6 */
[----:B------:R-:W4:Y:S04]  /*35390*/  LDL.LU.64 R214, [R1+0x1fe0] ;  /* 0x001fe00001d67983 */ /* 0x000f280000300a00 */
[----:B------:R-:W4:Y:S01]  /*353a0*/  LDL.LU.64 R46, [R1+0x3b0] ;  /* 0x0003b000012e7983 */ /* 0x000f220000300a00 */
[----:B------:R-:W-:-:S03]  /*353b0*/  IMAD.WIDE R2, R25, 0x4, R150 ;  /* 0x0000000419027825 */ /* 0x000fc600078e0296 */
[----:B------:R1:W-:Y:S04]  /*353c0*/  STL.64 [R1+0x15e8], R20 ;  /* 0x0015e81401007387 */ /* 0x0003e80000100a00 */
[----:B------:R-:W4:Y:S01]  /*353d0*/  LDL.LU.64 R150, [R1+0x1fd8] ;  /* 0x001fd80001967983 */ /* 0x000f220000300a00 */
[----:B------:R-:W-:-:S03]  /*353e0*/  IMAD.WIDE R100, R25, 0x4, R48 ;  /* 0x0000000419647825 */ /* 0x000fc600078e0230 */
[----:B------:R-:W4:Y:S04]  /*353f0*/  LDL.LU.64 R48, [R1+0x3a8] ;  /* 0x0003a80001307983 */ /* 0x000f280000300a00 */
[----:B------:R1:W-:Y:S02]  /*35400*/  STL.64 [R1+0x1680], R2 ;  /* 0x0016800201007387 */ /* 0x0003e40000100a00 */
[C---:B-1----:R-:W-:Y:S02]  /*35410*/  IMAD.WIDE R20, R25.reuse, 0x4, R106 ;  /* 0x0000000419147825 */ /* 0x042fe400078e026a */
[----:B------:R-:W4:Y:S04]  /*35420*/  LDL.LU.64 R106, [R1+0x3a0] ;  /* 0x0003a000016a7983 */ /* 0x000f280000300a00 */
[----:B------:R1:W-:Y:S01]  /*35430*/  STL.64 [R1+0x568], R20 ;  /* 0x0005681401007387 */ /* 0x0003e20000100a00 */
[----:B------:R-:W-:-:S03]  /*35440*/  IMAD.WIDE R2, R25, 0x4, R232 ;  /* 0x0000000419027825 */ /* 0x000fc600078e02e8 */
[----:B------:R-:W4:Y:S01]  /*35450*/  LDL.LU.64 R232, [R1+0x398] ;  /* 0x0003980001e87983 */ /* 0x000f220000300a00 */
[----:B------:R-:W-:-:S03]  /*35460*/  IMAD.WIDE R22, R25, 0x4, R238 ;  /* 0x0000000419167825 */ /* 0x000fc600078e02ee */
[----:B------:R1:W-:Y:S02]  /*35470*/  STL.64 [R1+0x5a0], R2 ;  /* 0x0005a00201007387 */ /* 0x0003e40000100a00 */
[C---:B-1----:R-:W-:Y:S02]  /*35480*/  IMAD.WIDE R20, R25.reuse, 0x4, R242 ;  /* 0x0000000419147825 */ /* 0x042fe400078e02f2 */
[----:B------:R-:W-:Y:S04]  /*35490*/  STL.64 [R1+0x1248], R22 ;  /* 0x0012481601007387 */ /* 0x000fe80000100a00 */
[----:B------:R-:W4:Y:S01]  /*354a0*/  LDL.LU.64 R238, [R1+0x380] ;  /* 0x0003800001ee7983 */ /* 0x000f220000300a00 */
[----:B------:R-:W-:-:S03]  /*354b0*/  IMAD.WIDE R2, R25, 0x4, R244 ;  /* 0x0000000419027825 */ /* 0x000fc600078e02f4 */
[----:B------:R1:W-:Y:S04]  /*354c0*/  STL.64 [R1+0x13b8], R20 ;  /* 0x0013b81401007387 */ /* 0x0003e80000100a00 */
[----:B------:R1:W-:Y:S02]  /*354d0*/  STL.64 [R1+0x14e8], R2 ;  /* 0x0014e80201007387 */ /* 0x0003e40000100a00 */
[C---:B-1----:R-:W-:Y:S02]  /*354e0*/  IMAD.WIDE R20, R25.reuse, 0x4, R198 ;  /* 0x0000000419147825 */ /* 0x042fe400078e02c6 */
[----:B------:R-:W4:Y:S04]  /*354f0*/  LDL.LU.64 R198, [R1+0x1fd0] ;  /* 0x001fd00001c67983 */ /* 0x000f280000300a00 */
[----:B------:R-:W4:Y:S01]  /*35500*/  LDL.LU.64 R242, [R1+0x378] ;  /* 0x0003780001f27983 */ /* 0x000f220000300a00 */
[----:B------:R-:W-:-:S03]  /*35510*/  IMAD.WIDE R2, R25, 0x4, R138 ;  /* 0x0000000419027825 */ /* 0x000fc600078e028a */
[----:B------:R-:W-:Y:S04]  /*35520*/  STL.64 [R1+0x15d0], R20 ;  /* 0x0015d01401007387 */ /* 0x000fe80000100a00 */
[----:B------:R-:W4:Y:S04]  /*35530*/  LDL.LU.64 R138, [R1+0x1fc8] ;  /* 0x001fc800018a7983 */ /* 0x000f280000300a00 */
[----:B------:R-:W4:Y:S04]  /*35540*/  LDL.LU.64 R244, [R1+0x370] ;  /* 0x0003700001f47983 */ /* 0x000f280000300a00 */
[----:B------:R3:W-:Y:S02]  /*35550*/  STL.64 [R1+0x1670], R2 ;  /* 0x0016700201007387 */ /* 0x0007e40000100a00 */
[----:B---3--:R-:W-:-:S02]  /*35560*/  IMAD.WIDE R2, R25, 0x4, R12 ;  /* 0x0000000419027825 */ /* 0x008fc400078e020c */
[----:B------:R-:W3:Y:S04]  /*35570*/  LDL.LU.64 R12, [R1+0x368] ;  /* 0x00036800010c7983 */ /* 0x000ee80000300a00 */
[----:B------:R4:W-:Y:S01]  /*35580*/  STL.64 [R1+0x560], R2 ;  /* 0x0005600201007387 */ /* 0x0009e20000100a00 */
[----:B--2---:R-:W-:-:S04]  /*35590*/  IMAD.WIDE R20, R25, 0x4, R230 ;  /* 0x0000000419147825 */ /* 0x004fc800078e02e6 */
[C---:B----4-:R-:W-:Y:S02]  /*355a0*/  IMAD.WIDE R2, R25.reuse, 0x4, R42 ;  /* 0x0000000419027825 */ /* 0x050fe400078e022a */
[----:B------:R-:W2:Y:S04]  /*355b0*/  LDL.LU.64 R42, [R1+0x360] ;  /* 0x00036000012a7983 */ /* 0x000ea80000300a00 */
[----:B------:R1:W-:Y:S01]  /*355c0*/  STL.64 [R1+0x5a8], R20 ;  /* 0x0005a81401007387 */ /* 0x0003e20000100a00 */
[----:B------:R-:W-:-:S03]  /*355d0*/  IMAD.WIDE R4, R25, 0x4, R4 ;  /* 0x0000000419047825 */ /* 0x000fc600078e0204 */
[----:B------:R4:W-:Y:S01]  /*355e0*/  STL.64 [R1+0x1220], R2 ;  /* 0x0012200201007387 */ /* 0x0009e20000100a00 */
[----:B-1----:R-:W-:-:S04]  /*355f0*/  IMAD.WIDE R20, R25, 0x4, R234 ;  /* 0x0000000419147825 */ /* 0x002fc800078e02ea */
[C---:B----4-:R-:W-:Y:S01]  /*35600*/  IMAD.WIDE R2, R25.reuse, 0x4, R228 ;  /* 0x0000000419027825 */ /* 0x050fe200078e02e4 */
[----:B------:R1:W-:Y:S04]  /*35610*/  STL.64 [R1+0x1390], R20 ;  /* 0x0013901401007387 */ /* 0x0003e80000100a00 */
[----:B------:R-:W4:Y:S04]  /*35620*/  LDL.LU.64 R228, [R1+0x1fc0] ;  /* 0x001fc00001e47983 */ /* 0x000f280000300a00 */
[----:B------:R1:W-:Y:S04]  /*35630*/  STL.64 [R1+0x14c8], R4 ;  /* 0x0014c80401007387 */ /* 0x0003e80000100a00 */
[----:B------:R-:W4:Y:S01]  /*35640*/  LDL.LU.64 R234, [R1+0x340] ;  /* 0x0003400001ea7983 */ /* 0x000f220000300a00 */
[----:B-1----:R-:W-:-:S04]  /*35650*/  IMAD.WIDE R20, R25, 0x4, R180 ;  /* 0x0000000419147825 */ /* 0x002fc800078e02b4 */
[C---:B------:R-:W-:Y:S01]  /*35660*/  IMAD.WIDE R22, R25.reuse, 0x4, R54 ;  /* 0x0000000419167825 */ /* 0x040fe200078e0236 */
[----:B------:R-:W4:Y:S04]  /*35670*/  LDL.LU.64 R4, [R1+0x338] ;  /* 0x0003380001047983 */ /* 0x000f280000300a00 */
[----:B------:R1:W-:Y:S04]  /*35680*/  STL.64 [R1+0x15b8], R2 ;  /* 0x0015b80201007387 */ /* 0x0003e80000100a00 */
[----:B------:R-:W4:Y:S04]  /*35690*/  LDL.LU.64 R180, [R1+0x1fb8] ;  /* 0x001fb80001b47983 */ /* 0x000f280000300a00 */
[----:B------:R-:W4:Y:S01]  /*356a0*/  LDL.LU.64 R54, [R1+0x330] ;  /* 0x0003300001367983 */ /* 0x000f220000300a00 */
[----:B-1----:R-:W-:-:S03]  /*356b0*/  IMAD.WIDE R2, R25, 0x4, R46 ;  /* 0x0000000419027825 */ /* 0x002fc600078e022e */
[----:B------:R1:W-:Y:S04]  /*356c0*/  STL.64 [R1+0x558], R22 ;  /* 0x0005581601007387 */ /* 0x0003e80000100a00 */
[----:B------:R-:W-:Y:S04]  /*356d0*/  STL.64 [R1+0x1660], R20 ;  /* 0x0016601401007387 */ /* 0x000fe80000100a00 */
[----:B------:R-:W-:Y:S04]  /*356e0*/  STL.64 [R1+0x1980], R20 ;  /* 0x0019801401007387 */ /* 0x000fe80000100a00 */
[----:B------:R1:W-:Y:S02]  /*356f0*/  STL.64 [R1+0x5b0], R2 ;  /* 0x0005b00201007387 */ /* 0x0003e40000100a00 */
[----:B-1----:R-:W-:-:S02]  /*35700*/  IMAD.WIDE R22, R25, 0x4, R106 ;  /* 0x0000000419167825 */ /* 0x002fc400078e026a */
[----:B------:R-:W4:Y:S02]  /*35710*/  LDL.LU.64 R46, [R1+0x328] ;  /* 0x00032800012e7983 */ /* 0x000f240000300a00 */
[C---:B------:R-:W-:Y:S02]  /*35720*/  IMAD.WIDE R2, R25.reuse, 0x4, R48 ;  /* 0x0000000419027825 */ /* 0x040fe400078e0230 */
[----:B------:R-:W4:Y:S02]  /*35730*/  LDL.LU.64 R48, [R1+0x320] ;  /* 0x0003200001307983 */ /* 0x000f240000300a00 */
[C---:B------:R-:W-:Y:S02]  /*35740*/  IMAD.WIDE R20, R25.reuse, 0x4, R132 ;  /* 0x0000000419147825 */ /* 0x040fe400078e0284 */
[----:B------:R1:W-:Y:S04]  /*35750*/  STL.64 [R1+0x11f8], R2 ;  /* 0x0011f80201007387 */ /* 0x0003e80000100a00 */
[----:B------:R-:W-:Y:S04]  /*35760*/  STL.64 [R1+0x1368], R22 ;  /* 0x0013681601007387 */ /* 0x000fe80000100a00 */
[----:B------:R-:W4:Y:S01]  /*35770*/  LDL.LU.64 R132, [R1+0x1fb0] ;  /* 0x001fb00001847983 */ /* 0x000f220000300a00 */
[----:B-1----:R-:W-:-:S05]  /*35780*/  IMAD.WIDE R2, R25, 0x4, R232 ;  /* 0x0000000419027825 */ /* 0x002fca00078e02e8 */
[----:B------:R1:W-:Y:S01]  /*35790*/  STL.64 [R1+0x14a8], R2 ;  /* 0x0014a80201007387 */ /* 0x0003e20000100a00 */
[----:B------:R-:W-:-:S03]  /*357a0*/  IMAD.WIDE R106, R25, 0x4, R238 ;  /* 0x00000004196a7825 */ /* 0x000fc600078e02ee */
[----:B------:R-:W4:Y:S04]  /*357b0*/  LDL.LU.64 R232, [R1+0x300] ;  /* 0x0003000001e87983 */ /* 0x000f280000300a00 */
[----:B------:R1:W-:Y:S02]  /*357c0*/  STL.64 [R1+0x15a0], R20 ;  /* 0x0015a01401007387 */ /* 0x0003e40000100a00 */
[C---:B-1----:R-:W-:Y:S02]  /*357d0*/  IMAD.WIDE R2, R25.reuse, 0x4, R116 ;  /* 0x0000000419027825 */ /* 0x042fe400078e0274 */
[----:B------:R-:W4:Y:S04]  /*357e0*/  LDL.LU.64 R116, [R1+0x1fa8] ;  /* 0x001fa80001747983 */ /* 0x000f280000300a00 */
[----:B------:R-:W4:Y:S01]  /*357f0*/  LDL.LU.64 R238, [R1+0x2f8] ;  /* 0x0002f80001ee7983 */ /* 0x000f220000300a00 */
[----:B------:R-:W-:-:S03]  /*35800*/  IMAD.WIDE R22, R25, 0x4, R242 ;  /* 0x0000000419167825 */ /* 0x000fc600078e02f2 */
[----:B------:R-:W4:Y:S01]  /*35810*/  LDL.LU.64 R242, [R1+0x2f0] ;  /* 0x0002f00001f27983 */ /* 0x000f220000300a00 */
[----:B------:R-:W-:-:S03]  /*35820*/  IMAD.WIDE R20, R25, 0x4, R244 ;  /* 0x0000000419147825 */ /* 0x000fc600078e02f4 */
[----:B------:R-:W-:Y:S04]  /*35830*/  STL.64 [R1+0x550], R22 ;  /* 0x0005501601007387 */ /* 0x000fe80000100a00 */
[----:B------:R-:W-:Y:S04]  /*35840*/  STL.64 [R1+0x1650], R2 ;  /* 0x0016500201007387 */ /* 0x000fe80000100a00 */
[----:B------:R3:W-:Y:S04]  /*35850*/  STL.64 [R1+0x1988], R2 ;  /* 0x0019880201007387 */ /* 0x0007e80000100a00 */
[----:B------:R-:W-:Y:S04]  /*35860*/  STL.64 [R1+0x5b8], R20 ;  /* 0x0005b81401007387 */ /* 0x000fe80000100a00 */
[----:B------:R-:W4:Y:S01]  /*35870*/  LDL.LU.64 R244, [R1+0x2e8] ;  /* 0x0002e80001f47983 */ /* 0x000f220000300a00 */
[----:B---3--:R-:W-:-:S03]  /*35880*/  IMAD.WIDE R2, R25, 0x4, R12 ;  /* 0x0000000419027825 */ /* 0x008fc600078e020c */
[----:B------:R-:W3:Y:S04]  /*35890*/  LDL.LU.64 R12, [R1+0x2e0] ;  /* 0x0002e000010c7983 */ /* 0x000ee80000300a00 */
[----:B------:R2:W-:Y:S01]  /*358a0*/  STL.64 [R1+0x11d0], R2 ;  /* 0x0011d00201007387 */ /* 0x0005e20000100a00 */
[----:B------:R-:W-:-:S04]  /*358b0*/  IMAD.WIDE R74, R25, 0x4, R164 ;  /* 0x00000004194a7825 */ /* 0x000fc800078e02a4 */
[----:B--2---:R-:W-:-:S04]  /*358c0*/  IMAD.WIDE R2, R25, 0x4, R42 ;  /* 0x0000000419027825 */ /* 0x004fc800078e022a */
[----:B------:R-:W-:-:S04]  /*358d0*/  IMAD.WIDE R102, R25, 0x4, R44 ;  /* 0x0000000419667825 */ /* 0x000fc800078e022c */
[----:B------:R-:W-:-:S04]  /*358e0*/  IMAD.WIDE R72, R25, 0x4, R212 ;  /* 0x0000000419487825 */ /* 0x000fc800078e02d4 */
[----:B------:R-:W-:-:S04]  /*358f0*/  IMAD.WIDE R78, R25, 0x4, R170 ;  /* 0x00000004194e7825 */ /* 0x000fc800078e02aa */
[----:B----4-:R-:W-:-:S04]  /*35900*/  IMAD.WIDE R22, R25, 0x4, R46 ;  /* 0x0000000419167825 */ /* 0x010fc800078e022e */
[C---:B------:R-:W-:Y:S02]  /*35910*/  IMAD.WIDE R20, R25.reuse, 0x4, R132 ;  /* 0x0000000419147825 */ /* 0x040fe400078e0284 */
[----:B------:R-:W2:Y:S04]  /*35920*/  LDL.LU.64 R132, [R1+0x1fa0] ;  /* 0x001fa00001847983 */ /* 0x000ea80000300a00 */
[----:B------:R1:W-:Y:S02]  /*35930*/  STL.64 [R1+0x1340], R2 ;  /* 0x0013400201007387 */ /* 0x0003e40000100a00 */
[C---:B-1----:R-:W-:Y:S02]  /*35940*/  IMAD.WIDE R2, R25.reuse, 0x4, R148 ;  /* 0x0000000419027825 */ /* 0x042fe400078e0294 */
[----:B------:R-:W4:Y:S04]  /*35950*/  LDL.LU.64 R148, [R1+0x1f98] ;  /* 0x001f980001947983 */ /* 0x000f280000300a00 */
[----:B------:R1:W-:Y:S04]  /*35960*/  STL.64 [R1+0x1488], R20 ;  /* 0x0014881401007387 */ /* 0x0003e80000100a00 */
[----:B------:R-:W2:Y:S04]  /*35970*/  LDL.LU.64 R164, [R1+0x1f90] ;  /* 0x001f900001a47983 */ /* 0x000ea80000300a00 */
[----:B------:R1:W-:Y:S02]  /*35980*/  STL.64 [R1+0x1588], R2 ;  /* 0x0015880201007387 */ /* 0x0003e40000100a00 */
[----:B-1----:R-:W-:-:S02]  /*35990*/  IMAD.WIDE R20, R25, 0x4, R234 ;  /* 0x0000000419147825 */ /* 0x002fc400078e02ea */
[----:B------:R-:W2:Y:S04]  /*359a0*/  LDL.LU.64 R44, [R1+0x2c0] ;  /* 0x0002c000012c7983 */ /* 0x000ea80000300a00 */
[----:B------:R-:W-:Y:S01]  /*359b0*/  STL.64 [R1+0x468], R20 ;  /* 0x0004681401007387 */ /* 0x000fe20000100a00 */
[----:B------:R-:W-:-:S03]  /*359c0*/  IMAD.WIDE R2, R25, 0x4, R4 ;  /* 0x0000000419027825 */ /* 0x000fc600078e0204 */
[----:B------:R-:W4:Y:S04]  /*359d0*/  LDL.LU.64 R42, [R1+0x2b8] ;  /* 0x0002b800012a7983 */ /* 0x000f280000300a00 */
[----:B------:R1:W-:Y:S04]  /*359e0*/  STL.64 [R1+0x548], R2 ;  /* 0x0005480201007387 */ /* 0x0003e80000100a00 */
[----:B------:R-:W4:Y:S04]  /*359f0*/  LDL.LU.64 R4, [R1+0x2b0] ;  /* 0x0002b00001047983 */ /* 0x000f280000300a00 */
[----:B------:R-:W4:Y:S01]  /*35a00*/  LDL.LU.64 R234, [R1+0x2a8] ;  /* 0x0002a80001ea7983 */ /* 0x000f220000300a00 */
[----:B-1----:R-:W-:-:S03]  /*35a10*/  IMAD.WIDE R2, R25, 0x4, R54 ;  /* 0x0000000419027825 */ /* 0x002fc600078e0236 */
[----:B------:R-:W4:Y:S04]  /*35a20*/  LDL.LU.64 R54, [R1+0x2a0] ;  /* 0x0002a00001367983 */ /* 0x000f280000300a00 */
[----:B------:R1:W-:Y:S01]  /*35a30*/  STL.64 [R1+0x5c0], R2 ;  /* 0x0005c00201007387 */ /* 0x0003e20000100a00 */
[----:B------:R-:W-:-:S03]  /*35a40*/  IMAD.WIDE R20, R25, 0x4, R180 ;  /* 0x0000000419147825 */ /* 0x000fc600078e02b4 */
[----:B------:R-:W-:Y:S04]  /*35a50*/  STL.64 [R1+0x1640], R74 ;  /* 0x0016404a01007387 */ /* 0x000fe80000100a00 */
[----:B------:R-:W-:Y:S01]  /*35a60*/  STL.64 [R1+0x1990], R74 ;  /* 0x0019904a01007387 */ /* 0x000fe20000100a00 */
[----:B-1----:R-:W-:-:S03]  /*35a70*/  IMAD.WIDE R2, R25, 0x4, R48 ;  /* 0x0000000419027825 */ /* 0x002fc600078e0230 */
[----:B------:R-:W-:Y:S04]  /*35a80*/  STL.64 [R1+0x11a8], R22 ;  /* 0x0011a81601007387 */ /* 0x000fe80000100a00 */
[----:B------:R-:W4:Y:S04]  /*35a90*/  LDL.LU.64 R180, [R1+0x1f88] ;  /* 0x001f880001b47983 */ /* 0x000f280000300a00 */
[----:B------:R1:W-:Y:S02]  /*35aa0*/  STL.64 [R1+0x1318], R2 ;  /* 0x0013180201007387 */ /* 0x0003e40000100a00 */
[----:B-1----:R-:W-:-:S02]  /*35ab0*/  IMAD.WIDE R2, R25, 0x4, R196 ;  /* 0x0000000419027825 */ /* 0x002fc400078e02c4 */
[----:B------:R-:W4:Y:S04]  /*35ac0*/  LDL.LU.64 R196, [R1+0x1f80] ;  /* 0x001f800001c47983 */ /* 0x000f280000300a00 */
[----:B------:R1:W-:Y:S04]  /*35ad0*/  STL.64 [R1+0x1468], R20 ;  /* 0x0014681401007387 */ /* 0x0003e80000100a00 */
[----:B------:R-:W4:Y:S04]  /*35ae0*/  LDL.LU.64 R212, [R1+0x1f78] ;  /* 0x001f780001d47983 */ /* 0x000f280000300a00 */
[----:B------:R1:W-:Y:S04]  /*35af0*/  STL.64 [R1+0x1570], R2 ;  /* 0x0015700201007387 */ /* 0x0003e80000100a00 */
[----:B------:R-:W4:Y:S01]  /*35b00*/  LDL.LU.64 R230, [R1+0x280] ;  /* 0x0002800001e67983 */ /* 0x000f220000300a00 */
[----:B-1----:R-:W-:-:S04]  /*35b10*/  IMAD.WIDE R20, R25, 0x4, R238 ;  /* 0x0000000419147825 */ /* 0x002fc800078e02ee */
[C---:B------:R-:W-:Y:S02]  /*35b20*/  IMAD.WIDE R2, R25.reuse, 0x4, R232 ;  /* 0x0000000419027825 */ /* 0x040fe400078e02e8 */
[----:B------:R-:W4:Y:S04]  /*35b30*/  LDL.LU.64 R232, [R1+0x278] ;  /* 0x0002780001e87983 */ /* 0x000f280000300a00 */
[----:B------:R1:W-:Y:S04]  /*35b40*/  STL.64 [R1+0x460], R2 ;  /* 0x0004600201007387 */ /* 0x0003e80000100a00 */
[----:B------:R-:W4:Y:S04]  /*35b50*/  LDL.LU.64 R46, [R1+0x270] ;  /* 0x00027000012e7983 */ /* 0x000f280000300a00 */
[----:B------:R1:W-:Y:S04]  /*35b60*/  STL.64 [R1+0x540], R20 ;  /* 0x0005401401007387 */ /* 0x0003e80000100a00 */
[----:B------:R-:W4:Y:S01]  /*35b70*/  LDL.LU.64 R238, [R1+0x268] ;  /* 0x0002680001ee7983 */ /* 0x000f220000300a00 */
[----:B-1----:R-:W-:-:S03]  /*35b80*/  IMAD.WIDE R2, R25, 0x4, R242 ;  /* 0x0000000419027825 */ /* 0x002fc600078e02f2 */
[----:B------:R-:W4:Y:S01]  /*35b90*/  LDL.LU.64 R242, [R1+0x260] ;  /* 0x0002600001f27983 */ /* 0x000f220000300a00 */
[----:B------:R-:W-:-:S03]  /*35ba0*/  IMAD.WIDE R20, R25, 0x4, R244 ;  /* 0x0000000419147825 */ /* 0x000fc600078e02f4 */
[----:B------:R3:W-:Y:S04]  /*35bb0*/  STL.64 [R1+0x5c8], R2 ;  /* 0x0005c80201007387 */ /* 0x0007e80000100a00 */
[----:B------:R-:W-:Y:S04]  /*35bc0*/  STL.64 [R1+0x1630], R72 ;  /* 0x0016304801007387 */ /* 0x000fe80000100a00 */
[----:B------:R-:W-:Y:S04]  /*35bd0*/  STL.64 [R1+0x1998], R72 ;  /* 0x0019984801007387 */ /* 0x000fe80000100a00 */
[----:B------:R-:W-:Y:S01]  /*35be0*/  STL.64 [R1+0x1180], R20 ;  /* 0x0011801401007387 */ /* 0x000fe20000100a00 */
[----:B---3--:R-:W-:-:S04]  /*35bf0*/  IMAD.WIDE R2, R25, 0x4, R12 ;  /* 0x0000000419027825 */ /* 0x008fc800078e020c */
[C---:B------:R-:W-:Y:S02]  /*35c00*/  IMAD.WIDE R12, R25.reuse, 0x4, R228 ;  /* 0x00000004190c7825 */ /* 0x040fe400078e02e4 */
[----:B------:R-:W3:Y:S04]  /*35c10*/  LDL.LU.64 R228, [R1+0x1f70] ;  /* 0x001f700001e47983 */ /* 0x000ee80000300a00 */
[----:B------:R1:W-:Y:S02]  /*35c20*/  STL.64 [R1+0x12f0], R2 ;  /* 0x0012f00201007387 */ /* 0x0003e40000100a00 */
[C---:B-1----:R-:W-:Y:S02]  /*35c30*/  IMAD.WIDE R2, R25.reuse, 0x4, R124 ;  /* 0x0000000419027825 */ /* 0x042fe400078e027c */
[----:B------:R-:W3:Y:S04]  /*35c40*/  LDL.LU.64 R124, [R1+0x1f68] ;  /* 0x001f6800017c7983 */ /* 0x000ee80000300a00 */
[----:B------:R1:W-:Y:S04]  /*35c50*/  STL.64 [R1+0x1448], R12 ;  /* 0x0014480c01007387 */ /* 0x0003e80000100a00 */
[----:B------:R-:W3:Y:S04]  /*35c60*/  LDL.LU.64 R170, [R1+0x1f60] ;  /* 0x001f600001aa7983 */ /* 0x000ee80000300a00 */
[----:B------:R1:W-:Y:S04]  /*35c70*/  STL.64 [R1+0x1558], R2 ;  /* 0x0015580201007387 */ /* 0x0003e80000100a00 */
[----:B------:R-:W3:Y:S04]  /*35c80*/  LDL.LU.64 R48, [R1+0x240] ;  /* 0x0002400001307983 */ /* 0x000ee80000300a00 */
[----:B------:R-:W3:Y:S04]  /*35c90*/  LDL.LU.64 R244, [R1+0x238] ;  /* 0x0002380001f47983 */ /* 0x000ee80000300a00 */
[----:B-1----:R-:W3:Y:S01]  /*35ca0*/  LDL.LU.64 R12, [R1+0x230] ;  /* 0x00023000010c7983 */ /* 0x002ee20000300a00 */
[----:B------:R-:W-:-:S04]  /*35cb0*/  IMAD.WIDE R68, R25, 0x4, R154 ;  /* 0x0000000419447825 */ /* 0x000fc800078e029a */
[----:B------:R-:W-:-:S04]  /*35cc0*/  IMAD.WIDE R66, R25, 0x4, R118 ;  /* 0x0000000419427825 */ /* 0x000fc800078e0276 */
[----:B--2---:R-:W-:-:S05]  /*35cd0*/  IMAD.WIDE R22, R25, 0x4, R44 ;  /* 0x0000000419167825 */ /* 0x004fca00078e022c */
[----:B------:R1:W-:Y:S01]  /*35ce0*/  STL.64 [R1+0x458], R22 ;  /* 0x0004581601007387 */ /* 0x0003e20000100a00 */
[----:B----4-:R-:W-:-:S04]  /*35cf0*/  IMAD.WIDE R20, R25, 0x4, R42 ;  /* 0x0000000419147825 */ /* 0x010fc800078e022a */
[C---:B------:R-:W-:Y:S02]  /*35d00*/  IMAD.WIDE R2, R25.reuse, 0x4, R4 ;  /* 0x0000000419027825 */ /* 0x040fe400078e0204 */
[----:B------:R-:W2:Y:S02]  /*35d10*/  LDL.LU.64 R4, [R1+0x228] ;  /* 0x0002280001047983 */ /* 0x000ea40000300a00 */
[C---:B-1----:R-:W-:Y:S02]  /*35d20*/  IMAD.WIDE R22, R25.reuse, 0x4, R234 ;  /* 0x0000000419167825 */ /* 0x042fe400078e02ea */
[----:B------:R1:W-:Y:S04]  /*35d30*/  STL.64 [R1+0x538], R20 ;  /* 0x0005381401007387 */ /* 0x0003e80000100a00 */
[----:B------:R-:W-:Y:S04]  /*35d40*/  STL.64 [R1+0x1620], R78 ;  /* 0x0016204e01007387 */ /* 0x000fe80000100a00 */
[----:B------:R4:W-:Y:S04]  /*35d50*/  STL.64 [R1+0x5d0], R2 ;  /* 0x0005d00201007387 */ /* 0x0009e80000100a00 */
[----:B------:R-:W-:Y:S01]  /*35d60*/  STL.64 [R1+0x19a0], R78 ;  /* 0x0019a04e01007387 */ /* 0x000fe20000100a00 */
[----:B-1----:R-:W-:-:S03]  /*35d70*/  IMAD.WIDE R20, R25, 0x4, R138 ;  /* 0x0000000419147825 */ /* 0x002fc600078e028a */
[----:B------:R-:W-:Y:S01]  /*35d80*/  STL.64 [R1+0x1160], R22 ;  /* 0x0011601601007387 */ /* 0x000fe20000100a00 */
[----:B----4-:R-:W-:-:S03]  /*35d90*/  IMAD.WIDE R2, R25, 0x4, R54 ;  /* 0x0000000419027825 */ /* 0x010fc600078e0236 */
[----:B------:R-:W4:Y:S04]  /*35da0*/  LDL.LU.64 R138, [R1+0x1f58] ;  /* 0x001f5800018a7983 */ /* 0x000f280000300a00 */
[----:B------:R1:W-:Y:S02]  /*35db0*/  STL.64 [R1+0x12c8], R2 ;  /* 0x0012c80201007387 */ /* 0x0003e40000100a00 */
[C---:B-1----:R-:W-:Y:S02]  /*35dc0*/  IMAD.WIDE R2, R25.reuse, 0x4, R152 ;  /* 0x0000000419027825 */ /* 0x042fe400078e0298 */
[----:B------:R-:W4:Y:S04]  /*35dd0*/  LDL.LU.64 R152, [R1+0x1f50] ;  /* 0x001f500001987983 */ /* 0x000f280000300a00 */
[----:B------:R-:W-:Y:S04]  /*35de0*/  STL.64 [R1+0x1428], R20 ;  /* 0x0014281401007387 */ /* 0x000fe80000100a00 */
[----:B------:R-:W4:Y:S04]  /*35df0*/  LDL.LU.64 R154, [R1+0x1f48] ;  /* 0x001f4800019a7983 */ /* 0x000f280000300a00 */
[----:B------:R1:W-:Y:S04]  /*35e00*/  STL.64 [R1+0x1540], R2 ;  /* 0x0015400201007387 */ /* 0x0003e80000100a00 */
[----:B------:R-:W4:Y:S04]  /*35e10*/  LDL.LU.64 R42, [R1+0x200] ;  /* 0x00020000012a7983 */ /* 0x000f280000300a00 */
[----:B------:R-:W4:Y:S01]  /*35e20*/  LDL.LU.64 R234, [R1+0x1f8] ;  /* 0x0001f80001ea7983 */ /* 0x000f220000300a00 */
[----:B-1----:R-:W-:-:S03]  /*35e30*/  IMAD.WIDE R2, R25, 0x4, R230 ;  /* 0x0000000419027825 */ /* 0x002fc600078e02e6 */
[----:B------:R-:W4:Y:S01]  /*35e40*/  LDL.LU.64 R54, [R1+0x1f0] ;  /* 0x0001f00001367983 */ /* 0x000f220000300a00 */
[----:B------:R-:W-:-:S03]  /*35e50*/  IMAD.WIDE R20, R25, 0x4, R232 ;  /* 0x0000000419147825 */ /* 0x000fc600078e02e8 */
[----:B------:R-:W4:Y:S04]  /*35e60*/  LDL.LU.64 R232, [R1+0x1e8] ;  /* 0x0001e80001e87983 */ /* 0x000f280000300a00 */
[----:B------:R1:W-:Y:S04]  /*35e70*/  STL.64 [R1+0x450], R2 ;  /* 0x0004500201007387 */ /* 0x0003e80000100a00 */
[----:B------:R1:W-:Y:S04]  /*35e80*/  STL.64 [R1+0x530], R20 ;  /* 0x0005301401007387 */ /* 0x0003e80000100a00 */
[----:B------:R-:W-:Y:S01]  /*35e90*/  STL.64 [R1+0x1610], R68 ;  /* 0x0016104401007387 */ /* 0x000fe20000100a00 */
[----:B-1----:R-:W-:-:S03]  /*35ea0*/  IMAD.WIDE R2, R25, 0x4, R46 ;  /* 0x0000000419027825 */ /* 0x002fc600078e022e */
[----:B------:R-:W-:Y:S01]  /*35eb0*/  STL.64 [R1+0x19a8], R68 ;  /* 0x0019a84401007387 */ /* 0x000fe20000100a00 */
[----:B------:R-:W-:-:S03]  /*35ec0*/  IMAD.WIDE R22, R25, 0x4, R238 ;  /* 0x0000000419167825 */ /* 0x000fc600078e02ee */
[----:B------:R1:W-:Y:S01]  /*35ed0*/  STL.64 [R1+0x5d8], R2 ;  /* 0x0005d80201007387 */ /* 0x0003e20000100a00 */
[----:B------:R-:W-:-:S03]  /*35ee0*/  IMAD.WIDE R20, R25, 0x4, R198 ;  /* 0x0000000419147825 */ /* 0x000fc600078e02c6 */
[----:B------:R-:W-:Y:S04]  /*35ef0*/  STL.64 [R1+0x1140], R22 ;  /* 0x0011401601007387 */ /* 0x000fe80000100a00 */
[----:B------:R-:W4:Y:S01]  /*35f00*/  LDL.LU.64 R198, [R1+0x1f40] ;  /* 0x001f400001c67983 */ /* 0x000f220000300a00 */
[----:B-1----:R-:W-:-:S05]  /*35f10*/  IMAD.WIDE R2, R25, 0x4, R242 ;  /* 0x0000000419027825 */ /* 0x002fca00078e02f2 */
[----:B------:R1:W-:Y:S02]  /*35f20*/  STL.64 [R1+0x1298], R2 ;  /* 0x0012980201007387 */ /* 0x0003e40000100a00 */
[C---:B-1----:R-:W-:Y:S02]  /*35f30*/  IMAD.WIDE R2, R25.reuse, 0x4, R134 ;  /* 0x0000000419027825 */ /* 0x042fe400078e0286 */
[----:B------:R-:W4:Y:S04]  /*35f40*/  LDL.LU.64 R134, [R1+0x1f38] ;  /* 0x001f380001867983 */ /* 0x000f280000300a00 */
[----:B------:R1:W-:Y:S04]  /*35f50*/  STL.64 [R1+0x1400], R20 ;  /* 0x0014001401007387 */ /* 0x0003e80000100a00 */
[----:B------:R-:W4:Y:S04]  /*35f60*/  LDL.LU.64 R46, [R1+0x1c0] ;  /* 0x0001c000012e7983 */ /* 0x000f280000300a00 */
[----:B------:R-:W4:Y:S04]  /*35f70*/  LDL.LU.64 R238, [R1+0x1b8] ;  /* 0x0001b80001ee7983 */ /* 0x000f280000300a00 */
[----:B------:R1:W-:Y:S04]  /*35f80*/  STL.64 [R1+0x1520], R2 ;  /* 0x0015200201007387 */ /* 0x0003e80000100a00 */
[----:B------:R-:W4:Y:S04]  /*35f90*/  LDL.LU.64 R242, [R1+0x1b0] ;  /* 0x0001b00001f27983 */ /* 0x000f280000300a00 */
[----:B------:R-:W4:Y:S01]  /*35fa0*/  LDL.LU.64 R118, [R1+0x1f30] ;  /* 0x001f300001767983 */ /* 0x000f220000300a00 */
[----:B---3--:R-:W-:-:S05]  /*35fb0*/  IMAD.WIDE R22, R25, 0x4, R48 ;  /* 0x0000000419167825 */ /* 0x008fca00078e0230 */
[----:B------:R4:W-:Y:S04]  /*35fc0*/  STL.64 [R1+0x448], R22 ;  /* 0x0004481601007387 */ /* 0x0009e80000100a00 */
[----:B------:R-:W3:Y:S01]  /*35fd0*/  LDL.LU.64 R48, [R1+0x1a8] ;  /* 0x0001a80001307983 */ /* 0x000ee20000300a00 */
[----:B-1----:R-:W-:-:S04]  /*35fe0*/  IMAD.WIDE R20, R25, 0x4, R244 ;  /* 0x0000000419147825 */ /* 0x002fc800078e02f4 */
[C---:B------:R-:W-:Y:S01]  /*35ff0*/  IMAD.WIDE R2, R25.reuse, 0x4, R12 ;  /* 0x0000000419027825 */ /* 0x040fe200078e020c */
[----:B------:R1:W-:Y:S04]  /*36000*/  STL.64 [R1+0x528], R20 ;  /* 0x0005281401007387 */ /* 0x0003e80000100a00 */
[----:B------:R-:W-:Y:S04]  /*36010*/  STL.64 [R1+0x15f8], R66 ;  /* 0x0015f84201007387 */ /* 0x000fe80000100a00 */
[----:B------:R1:W-:Y:S04]  /*36020*/  STL.64 [R1+0x5e0], R2 ;  /* 0x0005e00201007387 */ /* 0x0003e80000100a00 */
[----:B------:R-:W-:Y:S01]  /*36030*/  STL.64 [R1+0x19b0], R66 ;  /* 0x0019b04201007387 */ /* 0x000fe20000100a00 */
[----:B------:R-:W-:-:S04]  /*36040*/  IMAD.WIDE R236, R25, 0x4, R182 ;  /* 0x0000000419ec7825 */ /* 0x000fc800078e02b6 */
[----:B------:R-:W-:-:S04]  /*36050*/  IMAD.WIDE R62, R25, 0x4, R108 ;  /* 0x00000004193e7825 */ /* 0x000fc800078e026c */
[----:B--2---:R-:W-:-:S04]  /*36060*/  IMAD.WIDE R4, R25, 0x4, R4 ;  /* 0x0000000419047825 */ /* 0x004fc800078e0204 */
[----:B----4-:R-:W-:-:S04]  /*36070*/  IMAD.WIDE R22, R25, 0x4, R42 ;  /* 0x0000000419167825 */ /* 0x010fc800078e022a */
[----:B-1----:R-:W-:-:S04]  /*36080*/  IMAD.WIDE R20, R25, 0x4, R234 ;  /* 0x0000000419147825 */ /* 0x002fc800078e02ea */
[C---:B------:R-:W-:Y:S02]  /*36090*/  IMAD.WIDE R2, R25.reuse, 0x4, R134 ;  /* 0x0000000419027825 */ /* 0x040fe400078e0286 */
[----:B------:R-:W2:Y:S04]  /*360a0*/  LDL.LU.64 R134, [R1+0x1f28] ;  /* 0x001f280001867983 */ /* 0x000ea80000300a00 */
[----:B------:R1:W-:Y:S04]  /*360b0*/  STL.64 [R1+0x1120], R4 ;  /* 0x0011200401007387 */ /* 0x0003e80000100a00 */
[----:B------:R-:W4:Y:S04]  /*360c0*/  LDL.LU.64 R244, [R1+0x180] ;  /* 0x0001800001f47983 */ /* 0x000f280000300a00 */
[----:B------:R-:W2:Y:S01]  /*360d0*/  LDL.LU.64 R12, [R1+0x178] ;  /* 0x00017800010c7983 */ /* 0x000ea20000300a00 */
[----:B-1----:R-:W-:-:S03]  /*360e0*/  IMAD.WIDE R4, R25, 0x4, R150 ;  /* 0x0000000419047825 */ /* 0x002fc600078e0296 */
[----:B------:R1:W-:Y:S04]  /*360f0*/  STL.64 [R1+0x1270], R2 ;  /* 0x0012700201007387 */ /* 0x0003e80000100a00 */
[----:B------:R-:W2:Y:S01]  /*36100*/  LDL.LU.64 R150, [R1+0x1f20] ;  /* 0x001f200001967983 */ /* 0x000ea20000300a00 */
[----:B-1----:R-:W-:-:S03]  /*36110*/  IMAD.WIDE R2, R25, 0x4, R166 ;  /* 0x0000000419027825 */ /* 0x002fc600078e02a6 */
[----:B------:R-:W2:Y:S04]  /*36120*/  LDL.LU.64 R166, [R1+0x1f18] ;  /* 0x001f180001a67983 */ /* 0x000ea80000300a00 */
[----:B------:R1:W-:Y:S04]  /*36130*/  STL.64 [R1+0x13d8], R4 ;  /* 0x0013d80401007387 */ /* 0x0003e80000100a00 */
[----:B-1----:R-:W2:Y:S04]  /*36140*/  LDL.LU.64 R4, [R1+0x170] ;  /* 0x0001700001047983 */ /* 0x002ea80000300a00 */
[----:B------:R1:W-:Y:S04]  /*36150*/  STL.64 [R1+0x1500], R2 ;  /* 0x0015000201007387 */ /* 0x0003e80000100a00 */
[----:B------:R-:W2:Y:S04]  /*36160*/  LDL.LU.64 R182, [R1+0x1f10] ;  /* 0x001f100001b67983 */ /* 0x000ea80000300a00 */
[----:B------:R-:W-:Y:S01]  /*36170*/  STL.64 [R1+0x440], R22 ;  /* 0x0004401601007387 */ /* 0x000fe20000100a00 */
[----:B-1----:R-:W-:-:S03]  /*36180*/  IMAD.WIDE R2, R25, 0x4, R54 ;  /* 0x0000000419027825 */ /* 0x002fc600078e0236 */
[----:B------:R-:W-:Y:S04]  /*36190*/  STL.64 [R1+0x15e0], R236 ;  /* 0x0015e0ec01007387 */ /* 0x000fe80000100a00 */
[----:B------:R1:W-:Y:S04]  /*361a0*/  STL.64 [R1+0x470], R20 ;  /* 0x0004701401007387 */ /* 0x0003e80000100a00 */
[----:B------:R-:W-:Y:S04]  /*361b0*/  STL.64 [R1+0x19b8], R236 ;  /* 0x0019b8ec01007387 */ /* 0x000fe80000100a00 */
[----:B------:R3:W-:Y:S01]  /*361c0*/  STL.64 [R1+0x5e8], R2 ;  /* 0x0005e80201007387 */ /* 0x0007e20000100a00 */
[----:B-1----:R-:W-:-:S04]  /*361d0*/  IMAD.WIDE R20, R25, 0x4, R232 ;  /* 0x0000000419147825 */ /* 0x002fc800078e02e8 */
[C---:B---3--:R-:W-:Y:S02]  /*361e0*/  IMAD.WIDE R2, R25.reuse, 0x4, R198 ;  /* 0x0000000419027825 */ /* 0x048fe400078e02c6 */
[----:B------:R-:W3:Y:S04]  /*361f0*/  LDL.LU.64 R198, [R1+0x1f08] ;  /* 0x001f080001c67983 */ /* 0x000ee80000300a00 */
[----:B------:R1:W-:Y:S04]  /*36200*/  STL.64 [R1+0x1108], R20 ;  /* 0x0011081401007387 */ /* 0x0003e80000100a00 */
[----:B------:R-:W3:Y:S04]  /*36210*/  LDL.LU.64 R234, [R1+0x140] ;  /* 0x0001400001ea7983 */ /* 0x000ee80000300a00 */
[----:B------:R-:W3:Y:S01]  /*36220*/  LDL.LU.64 R54, [R1+0x138] ;  /* 0x0001380001367983 */ /* 0x000ee20000300a00 */
[----:B-1----:R-:W-:-:S03]  /*36230*/  IMAD.WIDE R20, R25, 0x4, R214 ;  /* 0x0000000419147825 */ /* 0x002fc600078e02d6 */
[----:B------:R1:W-:Y:S04]  /*36240*/  STL.64 [R1+0x1240], R2 ;  /* 0x0012400201007387 */ /* 0x0003e80000100a00 */
[----:B------:R-:W3:Y:S01]  /*36250*/  LDL.LU.64 R232, [R1+0x130] ;  /* 0x0001300001e87983 */ /* 0x000ee20000300a00 */
[----:B------:R-:W-:-:S03]  /*36260*/  IMAD.WIDE R22, R25, 0x4, R46 ;  /* 0x0000000419167825 */ /* 0x000fc600078e022e */
[----:B------:R-:W3:Y:S01]  /*36270*/  LDL.LU.64 R214, [R1+0x1f00] ;  /* 0x001f000001d67983 */ /* 0x000ee20000300a00 */
[----:B-1----:R-:W-:-:S03]  /*36280*/  IMAD.WIDE R2, R25, 0x4, R204 ;  /* 0x0000000419027825 */ /* 0x002fc600078e02cc */
[----:B------:R-:W3:Y:S04]  /*36290*/  LDL.LU.64 R204, [R1+0x1ef8] ;  /* 0x001ef80001cc7983 */ /* 0x000ee80000300a00 */
[----:B------:R1:W-:Y:S04]  /*362a0*/  STL.64 [R1+0x13b0], R20 ;  /* 0x0013b01401007387 */ /* 0x0003e80000100a00 */
[----:B------:R-:W3:Y:S04]  /*362b0*/  LDL.LU.64 R108, [R1+0x1ef0] ;  /* 0x001ef000016c7983 */ /* 0x000ee80000300a00 */
[----:B------:R1:W-:Y:S02]  /*362c0*/  STL.64 [R1+0x14e0], R2 ;  /* 0x0014e00201007387 */ /* 0x0003e40000100a00 */
[----:B-1----:R-:W-:-:S02]  /*362d0*/  IMAD.WIDE R20, R25, 0x4, R238 ;  /* 0x0000000419147825 */ /* 0x002fc400078e02ee */
[----:B------:R-:W-:Y:S04]  /*362e0*/  STL.64 [R1+0x438], R22 ;  /* 0x0004381601007387 */ /* 0x000fe80000100a00 */
[----:B------:R-:W3:Y:S01]  /*362f0*/  LDL.LU.64 R238, [R1+0x100] ;  /* 0x0001000001ee7983 */ /* 0x000ee20000300a00 */
[----:B------:R-:W-:-:S03]  /*36300*/  IMAD.WIDE R2, R25, 0x4, R242 ;  /* 0x0000000419027825 */ /* 0x000fc600078e02f2 */
[----:B------:R1:W-:Y:S04]  /*36310*/  STL.64 [R1+0x478], R20 ;  /* 0x0004781401007387 */ /* 0x0003e80000100a00 */
[----:B------:R-:W3:Y:S04]  /*36320*/  LDL.LU.64 R242, [R1+0xf8] ;  /* 0x0000f80001f27983 */ /* 0x000ee80000300a00 */
[----:B------:R1:W-:Y:S02]  /*36330*/  STL.64 [R1+0x5f0], R2 ;  /* 0x0005f00201007387 */ /* 0x0003e40000100a00 */
[----:B-1----:R-:W-:-:S02]  /*36340*/  IMAD.WIDE R20, R25, 0x4, R48 ;  /* 0x0000000419147825 */ /* 0x002fc400078e0230 */
[----:B------:R-:W-:Y:S04]  /*36350*/  STL.64 [R1+0x15c8], R62 ;  /* 0x0015c83e01007387 */ /* 0x000fe80000100a00 */
[----:B------:R-:W-:Y:S01]  /*36360*/  STL.64 [R1+0x19c0], R62 ;  /* 0x0019c03e01007387 */ /* 0x000fe20000100a00 */
[----:B------:R-:W-:-:S03]  /*36370*/  IMAD.WIDE R2, R25, 0x4, R154 ;  /* 0x0000000419027825 */ /* 0x000fc600078e029a */
[----:B------:R-:W3:Y:S04]  /*36380*/  LDL.LU.64 R154, [R1+0x1ee8] ;  /* 0x001ee800019a7983 */ /* 0x000ee80000300a00 */
[----:B------:R1:W-:Y:S02]  /*36390*/  STL.64 [R1+0x10f0], R20 ;  /* 0x0010f01401007387 */ /* 0x0003e40000100a00 */
[C---:B-1----:R-:W-:Y:S02]  /*363a0*/  IMAD.WIDE R20, R25.reuse, 0x4, R216 ;  /* 0x0000000419147825 */ /* 0x042fe400078e02d8 */
[----:B------:R-:W3:Y:S04]  /*363b0*/  LDL.LU.64 R216, [R1+0x1ee0] ;  /* 0x001ee00001d87983 */ /* 0x000ee80000300a00 */
[----:B------:R1:W-:Y:S02]  /*363c0*/  STL.64 [R1+0x1218], R2 ;  /* 0x0012180201007387 */ /* 0x0003e40000100a00 */
[----:B-1----:R-:W-:-:S02]  /*363d0*/  IMAD.WIDE R2, R25, 0x4, R136 ;  /* 0x0000000419027825 */ /* 0x002fc400078e0288 */
[----:B------:R-:W3:Y:S02]  /*363e0*/  LDL.LU.64 R136, [R1+0x1ed8] ;  /* 0x001ed80001887983 */ /* 0x000ee40000300a00 */
[C---:B------:R-:W-:Y:S02]  /*363f0*/  IMAD.WIDE R22, R25.reuse, 0x4, R120 ;  /* 0x0000000419167825 */ /* 0x040fe400078e0278 */
[----:B------:R4:W-:Y:S04]  /*36400*/  STL.64 [R1+0x1388], R20 ;  /* 0x0013881401007387 */ /* 0x0009e80000100a00 */
[----:B------:R-:W3:Y:S04]  /*36410*/  LDL.LU.64 R120, [R1+0x1ed0] ;  /* 0x001ed00001787983 */ /* 0x000ee80000300a00 */
[----:B------:R2:W-:Y:S01]  /*36420*/  STL.64 [R1+0x14c0], R2 ;  /* 0x0014c00201007387 */ /* 0x0005e20000100a00 */
[----:B------:R-:W-:-:S04]  /*36430*/  IMAD.WIDE R64, R25, 0x4, R200 ;  /* 0x0000000419407825 */ /* 0x000fc800078e02c8 */
[C---:B----4-:R-:W-:Y:S02]  /*36440*/  IMAD.WIDE R20, R25.reuse, 0x4, R244 ;  /* 0x0000000419147825 */ /* 0x050fe400078e02f4 */
[----:B------:R-:W4:Y:S02]  /*36450*/  LDL.LU.64 R244, [R1+0xc0] ;  /* 0x0000c00001f47983 */ /* 0x000f240000300a00 */
[C---:B--2---:R-:W-:Y:S02]  /*36460*/  IMAD.WIDE R2, R25.reuse, 0x4, R12 ;  /* 0x0000000419027825 */ /* 0x044fe400078e020c */
[----:B------:R-:W-:Y:S04]  /*36470*/  STL.64 [R1+0x430], R20 ;  /* 0x0004301401007387 */ /* 0x000fe80000100a00 */
[----:B------:R-:W2:Y:S04]  /*36480*/  LDL.LU.64 R12, [R1+0xb8] ;  /* 0x0000b800010c7983 */ /* 0x000ea80000300a00 */
[----:B------:R1:W-:Y:S04]  /*36490*/  STL.64 [R1+0x480], R2 ;  /* 0x0004800201007387 */ /* 0x0003e80000100a00 */
[----:B------:R-:W-:Y:S04]  /*364a0*/  STL.64 [R1+0x15b0], R22 ;  /* 0x0015b01601007387 */ /* 0x000fe80000100a00 */
[----:B------:R-:W-:Y:S01]  /*364b0*/  STL.64 [R1+0x19c8], R22 ;  /* 0x0019c81601007387 */ /* 0x000fe20000100a00 */
[----:B-1----:R-:W-:-:S05]  /*364c0*/  IMAD.WIDE R2, R25, 0x4, R4 ;  /* 0x0000000419027825 */ /* 0x002fca00078e0204 */
[----:B------:R1:W-:Y:S02]  /*364d0*/  STL.64 [R1+0x5f8], R2 ;  /* 0x0005f80201007387 */ /* 0x0003e40000100a00 */
[----:B-1----:R-:W-:-:S04]  /*364e0*/  IMAD.WIDE R2, R25, 0x4, R152 ;  /* 0x0000000419027825 */ /* 0x002fc800078e0298 */
[----:B---3--:R-:W-:-:S04]  /*364f0*/  IMAD.WIDE R22, R25, 0x4, R234 ;  /* 0x0000000419167825 */ /* 0x008fc800078e02ea */
[----:B------:R-:W-:-:S04]  /*36500*/  IMAD.WIDE R20, R25, 0x4, R54 ;  /* 0x0000000419147825 */ /* 0x000fc800078e0236 */
[C---:B------:R-:W-:Y:S02]  /*36510*/  IMAD.WIDE R4, R25.reuse, 0x4, R136 ;  /* 0x0000000419047825 */ /* 0x040fe400078e0288 */
[----:B------:R-:W3:Y:S04]  /*36520*/  LDL.LU.64 R136, [R1+0x1ec8] ;  /* 0x001ec80001887983 */ /* 0x000ee80000300a00 */
[----:B------:R-:W2:Y:S04]  /*36530*/  LDL.LU.64 R152, [R1+0x1ec0] ;  /* 0x001ec00001987983 */ /* 0x000ea80000300a00 */
[----:B------:R1:W-:Y:S02]  /*36540*/  STL.64 [R1+0x10d8], R4 ;  /* 0x0010d80401007387 */ /* 0x0003e40000100a00 */
[----:B-1----:R-:W-:-:S02]  /*36550*/  IMAD.WIDE R4, R25, 0x4, R168 ;  /* 0x0000000419047825 */ /* 0x002fc400078e02a8 */
[----:B------:R-:W2:Y:S04]  /*36560*/  LDL.LU.64 R168, [R1+0x1eb8] ;  /* 0x001eb80001a87983 */ /* 0x000ea80000300a00 */
[----:B------:R1:W-:Y:S02]  /*36570*/  STL.64 [R1+0x11f0], R2 ;  /* 0x0011f00201007387 */ /* 0x0003e40000100a00 */
[C---:B-1----:R-:W-:Y:S02]  /*36580*/  IMAD.WIDE R2, R25.reuse, 0x4, R184 ;  /* 0x0000000419027825 */ /* 0x042fe400078e02b8 */
[----:B------:R-:W2:Y:S04]  /*36590*/  LDL.LU.64 R184, [R1+0x1eb0] ;  /* 0x001eb00001b87983 */ /* 0x000ea80000300a00 */
[----:B------:R1:W-:Y:S04]  /*365a0*/  STL.64 [R1+0x1360], R4 ;  /* 0x0013600401007387 */ /* 0x0003e80000100a00 */
[----:B------:R-:W2:Y:S04]  /*365b0*/  LDL.LU.64 R200, [R1+0x1ea8] ;  /* 0x001ea80001c87983 */ /* 0x000ea80000300a00 */
[----:B------:R1:W-:Y:S04]  /*365c0*/  STL.64 [R1+0x14a0], R2 ;  /* 0x0014a00201007387 */ /* 0x0003e80000100a00 */
[----:B-1----:R-:W2:Y:S04]  /*365d0*/  LDL.LU.64 R4, [R1+0x80] ;  /* 0x0000800001047983 */ /* 0x002ea80000300a00 */
[----:B------:R-:W-:Y:S01]  /*365e0*/  STL.64 [R1+0x428], R22 ;  /* 0x0004281601007387 */ /* 0x000fe20000100a00 */
[----:B------:R-:W-:-:S03]  /*365f0*/  IMAD.WIDE R2, R25, 0x4, R232 ;  /* 0x0000000419027825 */ /* 0x000fc600078e02e8 */
[----:B------:R-:W-:Y:S04]  /*36600*/  STL.64 [R1+0x1598], R64 ;  /* 0x0015984001007387 */ /* 0x000fe80000100a00 */
[----:B------:R1:W-:Y:S04]  /*36610*/  STL.64 [R1+0x488], R20 ;  /* 0x0004881401007387 */ /* 0x0003e80000100a00 */
[----:B------:R-:W-:Y:S04]  /*36620*/  STL.64 [R1+0x19d0], R64 ;  /* 0x0019d04001007387 */ /* 0x000fe80000100a00 */
[----:B------:R4:W-:Y:S01]  /*36630*/  STL.64 [R1+0x600], R2 ;  /* 0x0006000201007387 */ /* 0x0009e20000100a00 */
[----:B-1----:R-:W-:-:S03]  /*36640*/  IMAD.WIDE R20, R25, 0x4, R216 ;  /* 0x0000000419147825 */ /* 0x002fc600078e02d8 */
[----:B------:R-:W2:Y:S01]  /*36650*/  LDL.LU.64 R216, [R1+0x1ea0] ;  /* 0x001ea00001d87983 */ /* 0x000ea20000300a00 */
[----:B----4-:R-:W-:-:S03]  /*36660*/  IMAD.WIDE R2, R25, 0x4, R138 ;  /* 0x0000000419027825 */ /* 0x010fc600078e028a */
[----:B------:R-:W4:Y:S04]  /*36670*/  LDL.LU.64 R138, [R1+0x1e98] ;  /* 0x001e9800018a7983 */ /* 0x000f280000300a00 */
[----:B------:R1:W-:Y:S02]  /*36680*/  STL.64 [R1+0x10c0], R20 ;  /* 0x0010c01401007387 */ /* 0x0003e40000100a00 */
[C---:B-1----:R-:W-:Y:S02]  /*36690*/  IMAD.WIDE R20, R25.reuse, 0x4, R220 ;  /* 0x0000000419147825 */ /* 0x042fe400078e02dc */
[----:B------:R-:W2:Y:S04]  /*366a0*/  LDL.LU.64 R220, [R1+0x1e90] ;  /* 0x001e900001dc7983 */ /* 0x000ea80000300a00 */
[----:B------:R1:W-:Y:S02]  /*366b0*/  STL.64 [R1+0x11c8], R2 ;  /* 0x0011c80201007387 */ /* 0x0003e40000100a00 */
[----:B-1----:R-:W-:-:S02]  /*366c0*/  IMAD.WIDE R2, R25, 0x4, R188 ;  /* 0x0000000419027825 */ /* 0x002fc400078e02bc */
[----:B------:R-:W2:Y:S02]  /*366d0*/  LDL.LU.64 R188, [R1+0x1e88] ;  /* 0x001e880001bc7983 */ /* 0x000ea40000300a00 */
[C---:B------:R-:W-:Y:S02]  /*366e0*/  IMAD.WIDE R22, R25.reuse, 0x4, R238 ;  /* 0x0000000419167825 */ /* 0x040fe400078e02ee */
[----:B------:R1:W-:Y:S02]  /*366f0*/  STL.64 [R1+0x1338], R20 ;  /* 0x0013381401007387 */ /* 0x0003e40000100a00 */
[C---:B------:R-:W-:Y:S02]  /*36700*/  IMAD.WIDE R70, R25.reuse, 0x4, R122 ;  /* 0x0000000419467825 */ /* 0x040fe400078e027a */
[----:B------:R-:W2:Y:S04]  /*36710*/  LDL.LU.64 R122, [R1+0x1e80] ;  /* 0x001e8000017a7983 */ /* 0x000ea80000300a00 */
[----:B------:R4:W-:Y:S01]  /*36720*/  STL.64 [R1+0x1480], R2 ;  /* 0x0014800201007387 */ /* 0x0009e20000100a00 */
[----:B-1----:R-:W-:-:S03]  /*36730*/  IMAD.WIDE R20, R25, 0x4, R242 ;  /* 0x0000000419147825 */ /* 0x002fc600078e02f2 */
[----:B------:R-:W-:Y:S01]  /*36740*/  STL.64 [R1+0x420], R22 ;  /* 0x0004201601007387 */ /* 0x000fe20000100a00 */
[----:B------:R-:W-:-:S04]  /*36750*/  IMAD.WIDE R240, R25, 0x4, R218 ;  /* 0x0000000419f07825 */ /* 0x000fc800078e02da */
[C---:B----4-:R-:W-:Y:S02]  /*36760*/  IMAD.WIDE R2, R25.reuse, 0x4, R138 ;  /* 0x0000000419027825 */ /* 0x050fe400078e028a */
[----:B------:R-:W4:Y:S04]  /*36770*/  LDL.LU.64 R138, [R1+0x1e78] ;  /* 0x001e7800018a7983 */ /* 0x000f280000300a00 */
[----:B------:R1:W-:Y:S04]  /*36780*/  STL.64 [R1+0x490], R20 ;  /* 0x0004901401007387 */ /* 0x0003e80000100a00 */
[----:B------:R-:W-:Y:S04]  /*36790*/  STL.64 [R1+0x1580], R70 ;  /* 0x0015804601007387 */ /* 0x000fe80000100a00 */
[----:B------:R-:W-:Y:S01]  /*367a0*/  STL.64 [R1+0x19d8], R70 ;  /* 0x0019d84601007387 */ /* 0x000fe20000100a00 */
[----:B-1----:R-:W-:-:S03]  /*367b0*/  IMAD.WIDE R20, R25, 0x4, R154 ;  /* 0x0000000419147825 */ /* 0x002fc600078e029a */
[----:B------:R1:W-:Y:S04]  /*367c0*/  STL.64 [R1+0x608], R2 ;  /* 0x0006080201007387 */ /* 0x0003e80000100a00 */
[----:B------:R-:W3:Y:S01]  /*367d0*/  LDL.LU.64 R154, [R1+0x1e70] ;  /* 0x001e7000019a7983 */ /* 0x000ee20000300a00 */
[----:B-1----:R-:W-:-:S03]  /*367e0*/  IMAD.WIDE R2, R25, 0x4, R170 ;  /* 0x0000000419027825 */ /* 0x002fc600078e02aa */
[----:B------:R-:W3:Y:S04]  /*367f0*/  LDL.LU.64 R170, [R1+0x1e68] ;  /* 0x001e680001aa7983 */ /* 0x000ee80000300a00 */
[----:B------:R1:W-:Y:S02]  /*36800*/  STL.64 [R1+0x10a8], R20 ;  /* 0x0010a81401007387 */ /* 0x0003e40000100a00 */
[C---:B-1----:R-:W-:Y:S02]  /*36810*/  IMAD.WIDE R20, R25.reuse, 0x4, R186 ;  /* 0x0000000419147825 */ /* 0x042fe400078e02ba */
[----:B------:R-:W3:Y:S04]  /*36820*/  LDL.LU.64 R186, [R1+0x1e60] ;  /* 0x001e600001ba7983 */ /* 0x000ee80000300a00 */
[----:B------:R1:W-:Y:S02]  /*36830*/  STL.64 [R1+0x11a0], R2 ;  /* 0x0011a00201007387 */ /* 0x0003e40000100a00 */
[----:B-1----:R-:W-:-:S02]  /*36840*/  IMAD.WIDE R2, R25, 0x4, R202 ;  /* 0x0000000419027825 */ /* 0x002fc400078e02ca */
[----:B------:R-:W3:Y:S04]  /*36850*/  LDL.LU.64 R202, [R1+0x1e58] ;  /* 0x001e580001ca7983 */ /* 0x000ee80000300a00 */
[----:B------:R1:W-:Y:S04]  /*36860*/  STL.64 [R1+0x1310], R20 ;  /* 0x0013101401007387 */ /* 0x0003e80000100a00 */
[----:B------:R-:W3:Y:S04]  /*36870*/  LDL.LU.64 R218, [R1+0x1e50] ;  /* 0x001e500001da7983 */ /* 0x000ee80000300a00 */
[----:B------:R2:W-:Y:S01]  /*36880*/  STL.64 [R1+0x1460], R2 ;  /* 0x0014600201007387 */ /* 0x0005e20000100a00 */
[----:B-1----:R-:W-:-:S05]  /*36890*/  IMAD.WIDE R20, R25, 0x4, R244 ;  /* 0x0000000419147825 */ /* 0x002fca00078e02f4 */
[----:B------:R-:W-:Y:S01]  /*368a0*/  STL.64 [R1+0x418], R20 ;  /* 0x0004181401007387 */ /* 0x000fe20000100a00 */
[----:B--2---:R-:W-:-:S03]  /*368b0*/  IMAD.WIDE R2, R25, 0x4, R188 ;  /* 0x0000000419027825 */ /* 0x004fc600078e02bc */
[----:B------:R-:W2:Y:S01]  /*368c0*/  LDL.LU.64 R188, [R1+0x1e48] ;  /* 0x001e480001bc7983 */ /* 0x000ea20000300a00 */
[----:B------:R-:W-:-:S05]  /*368d0*/  IMAD.WIDE R12, R25, 0x4, R12 ;  /* 0x00000004190c7825 */ /* 0x000fca00078e020c */
        /* <DEDUP_REMOVED lines=8> */
[----:B------:R1:W-:Y:S01]  /*36960*/  STL.64 [R1+0x1090], R12 ;  /* 0x0010900c01007387 */ /* 0x0003e20000100a00 */
[----:B------:R-:W-:-:S04]  /*36970*/  IMAD.WIDE R52, R25, 0x4, R172 ;  /* 0x0000000419347825 */ /* 0x000fc800078e02ac */
[C---:B-1----:R-:W-:Y:S02]  /*36980*/  IMAD.WIDE R12, R25.reuse, 0x4, R140 ;  /* 0x00000004190c7825 */ /* 0x042fe400078e028c */
[----:B------:R-:W3:Y:S04]  /*36990*/  LDL.LU.64 R140, [R1+0x1e30] ;  /* 0x001e3000018c7983 */ /* 0x000ee80000300a00 */
[----:B------:R1:W-:Y:S02]  /*369a0*/  STL.64 [R1+0x1178], R2 ;  /* 0x0011780201007387 */ /* 0x0003e40000100a00 */
[C---:B-1----:R-:W-:Y:S02]  /*369b0*/  IMAD.WIDE R2, R25.reuse, 0x4, R156 ;  /* 0x0000000419027825 */ /* 0x042fe400078e029c */
[----:B------:R-:W3:Y:S04]  /*369c0*/  LDL.LU.64 R156, [R1+0x1e28] ;  /* 0x001e2800019c7983 */ /* 0x000ee80000300a00 */
[----:B------:R-:W-:Y:S04]  /*369d0*/  STL.64 [R1+0x12e8], R12 ;  /* 0x0012e80c01007387 */ /* 0x000fe80000100a00 */
[----:B------:R-:W4:Y:S04]  /*369e0*/  LDL.LU.64 R172, [R1+0x1e20] ;  /* 0x001e200001ac7983 */ /* 0x000f280000300a00 */
[----:B------:R1:W-:Y:S02]  /*369f0*/  STL.64 [R1+0x1440], R2 ;  /* 0x0014400201007387 */ /* 0x0003e40000100a00 */
[----:B-1----:R-:W-:-:S04]  /*36a00*/  IMAD.WIDE R2, R25, 0x4, R4 ;  /* 0x0000000419027825 */ /* 0x002fc800078e0204 */
[C---:B--2---:R-:W-:Y:S02]  /*36a10*/  IMAD.WIDE R4, R25.reuse, 0x4, R188 ;  /* 0x0000000419047825 */ /* 0x044fe400078e02bc */
[----:B------:R-:W2:Y:S04]  /*36a20*/  LDL.LU.64 R188, [R1+0x1e18] ;  /* 0x001e180001bc7983 */ /* 0x000ea80000300a00 */
[----:B------:R1:W-:Y:S02]  /*36a30*/  STL.64 [R1+0x410], R2 ;  /* 0x0004100201007387 */ /* 0x0003e40000100a00 */
[C---:B-1----:R-:W-:Y:S02]  /*36a40*/  IMAD.WIDE R2, R25.reuse, 0x4, R220 ;  /* 0x0000000419027825 */ /* 0x042fe400078e02dc */
[----:B------:R-:W2:Y:S04]  /*36a50*/  LDL.LU.64 R220, [R1+0x1e10] ;  /* 0x001e100001dc7983 */ /* 0x000ea80000300a00 */
[----:B------:R1:W-:Y:S04]  /*36a60*/  STL.64 [R1+0x4a0], R4 ;  /* 0x0004a00401007387 */ /* 0x0003e80000100a00 */
[----:B------:R-:W-:Y:S04]  /*36a70*/  STL.64 [R1+0x1550], R52 ;  /* 0x0015503401007387 */ /* 0x000fe80000100a00 */
[----:B------:R-:W-:Y:S01]  /*36a80*/  STL.64 [R1+0x19e8], R52 ;  /* 0x0019e83401007387 */ /* 0x000fe20000100a00 */
[----:B------:R-:W-:-:S03]  /*36a90*/  IMAD.WIDE R12, R25, 0x4, R228 ;  /* 0x00000004190c7825 */ /* 0x000fc600078e02e4 */
[----:B------:R1:W-:Y:S02]  /*36aa0*/  STL.64 [R1+0x618], R2 ;  /* 0x0006180201007387 */ /* 0x0003e40000100a00 */
[----:B-1----:R-:W-:-:S04]  /*36ab0*/  IMAD.WIDE R4, R25, 0x4, R226 ;  /* 0x0000000419047825 */ /* 0x002fc800078e02e2 */
[C---:B------:R-:W-:Y:S02]  /*36ac0*/  IMAD.WIDE R2, R25.reuse, 0x4, R204 ;  /* 0x0000000419027825 */ /* 0x040fe400078e02cc */
[----:B------:R-:W2:Y:S04]  /*36ad0*/  LDL.LU.64 R204, [R1+0x1e08] ;  /* 0x001e080001cc7983 */ /* 0x000ea80000300a00 */
[----:B------:R1:W-:Y:S01]  /*36ae0*/  STL.64 [R1+0x1078], R2 ;  /* 0x0010780201007387 */ /* 0x0003e20000100a00 */
[----:B------:R-:W-:-:S03]  /*36af0*/  IMAD.WIDE R50, R25, 0x4, R222 ;  /* 0x0000000419327825 */ /* 0x000fc600078e02de */
[----:B------:R-:W-:Y:S04]  /*36b00*/  STL.64 [R1+0x1158], R12 ;  /* 0x0011580c01007387 */ /* 0x000fe80000100a00 */
[----:B------:R3:W-:Y:S01]  /*36b10*/  STL.64 [R1+0x12c0], R4 ;  /* 0x0012c00401007387 */ /* 0x0007e20000100a00 */
[----:B-1----:R-:W-:-:S05]  /*36b20*/  IMAD.WIDE R2, R25, 0x4, R224 ;  /* 0x0000000419027825 */ /* 0x002fca00078e02e0 */
[----:B------:R1:W-:Y:S01]  /*36b30*/  STL.64 [R1+0x1420], R2 ;  /* 0x0014200201007387 */ /* 0x0003e20000100a00 */
[----:B---3--:R-:W-:-:S04]  /*36b40*/  IMAD.WIDE R4, R25, 0x4, R218 ;  /* 0x0000000419047825 */ /* 0x008fc800078e02da */
[----:B-1----:R-:W-:-:S04]  /*36b50*/  IMAD.WIDE R2, R25, 0x4, R216 ;  /* 0x0000000419027825 */ /* 0x002fc800078e02d8 */
[----:B------:R-:W-:-:S04]  /*36b60*/  IMAD.WIDE R230, R25, 0x4, R206 ;  /* 0x0000000419e67825 */ /* 0x000fc800078e02ce */
[----:B------:R-:W-:-:S04]  /*36b70*/  IMAD.WIDE R44, R25, 0x4, R190 ;  /* 0x00000004192c7825 */ /* 0x000fc800078e02be */
[----:B------:R-:W-:-:S04]  /*36b80*/  IMAD.WIDE R42, R25, 0x4, R174 ;  /* 0x00000004192a7825 */ /* 0x000fc800078e02ae */
[----:B------:R-:W-:-:S04]  /*36b90*/  IMAD.WIDE R46, R25, 0x4, R158 ;  /* 0x00000004192e7825 */ /* 0x000fc800078e029e */
[----:B----4-:R-:W-:-:S04]  /*36ba0*/  IMAD.WIDE R20, R25, 0x4, R138 ;  /* 0x0000000419147825 */ /* 0x010fc800078e028a */
[----:B------:R-:W-:-:S04]  /*36bb0*/  IMAD.WIDE R48, R25, 0x4, R142 ;  /* 0x0000000419307825 */ /* 0x000fc800078e028e */
[----:B------:R-:W-:-:S04]  /*36bc0*/  IMAD.WIDE R22, R25, 0x4, R132 ;  /* 0x0000000419167825 */ /* 0x000fc800078e0284 */
[----:B------:R-:W-:-:S04]  /*36bd0*/  IMAD.WIDE R232, R25, 0x4, R126 ;  /* 0x0000000419e87825 */ /* 0x000fc800078e027e */
[----:B--2---:R-:W-:-:S05]  /*36be0*/  IMAD.WIDE R12, R25, 0x4, R220 ;  /* 0x00000004190c7825 */ /* 0x004fca00078e02dc */
[----:B------:R1:W-:Y:S04]  /*36bf0*/  STL.64 [R1+0x408], R12 ;  /* 0x0004080c01007387 */ /* 0x0003e80000100a00 */
[----:B------:R-:W-:Y:S04]  /*36c00*/  STL.64 [R1+0x1538], R50 ;  /* 0x0015383201007387 */ /* 0x000fe80000100a00 */
[----:B------:R2:W-:Y:S04]  /*36c10*/  STL.64 [R1+0x4a8], R4 ;  /* 0x0004a80401007387 */ /* 0x0005e80000100a00 */
[----:B------:R-:W-:Y:S04]  /*36c20*/  STL.64 [R1+0x19f0], R50 ;  /* 0x0019f03201007387 */ /* 0x000fe80000100a00 */
[----:B------:R3:W-:Y:S01]  /*36c30*/  STL.64 [R1+0x620], R2 ;  /* 0x0006200201007387 */ /* 0x0007e20000100a00 */
[----:B-1----:R-:W-:-:S04]  /*36c40*/  IMAD.WIDE R12, R25, 0x4, R212 ;  /* 0x00000004190c7825 */ /* 0x002fc800078e02d4 */
[----:B--2---:R-:W-:-:S04]  /*36c50*/  IMAD.WIDE R4, R25, 0x4, R210 ;  /* 0x0000000419047825 */ /* 0x004fc800078e02d2 */
[----:B---3--:R-:W-:-:S05]  /*36c60*/  IMAD.WIDE R2, R25, 0x4, R214 ;  /* 0x0000000419027825 */ /* 0x008fca00078e02d6 */
[----:B------:R1:W-:Y:S04]  /*36c70*/  STL.64 [R1+0xf28], R2 ;  /* 0x000f280201007387 */ /* 0x0003e80000100a00 */
[----:B------:R-:W-:Y:S04]  /*36c80*/  STL.64 [R1+0x1138], R12 ;  /* 0x0011380c01007387 */ /* 0x000fe80000100a00 */
[----:B------:R2:W-:Y:S01]  /*36c90*/  STL.64 [R1+0x1290], R4 ;  /* 0x0012900401007387 */ /* 0x0005e20000100a00 */
[----:B-1----:R-:W-:-:S05]  /*36ca0*/  IMAD.WIDE R2, R25, 0x4, R208 ;  /* 0x0000000419027825 */ /* 0x002fca00078e02d0 */
[----:B------:R1:W-:Y:S01]  /*36cb0*/  STL.64 [R1+0x13f8], R2 ;  /* 0x0013f80201007387 */ /* 0x0003e20000100a00 */
[----:B--2---:R-:W-:-:S03]  /*36cc0*/  IMAD.WIDE R4, R25, 0x4, R202 ;  /* 0x0000000419047825 */ /* 0x004fc600078e02ca */
[----:B------:R-:W-:Y:S04]  /*36cd0*/  STL.64 [R1+0x1518], R230 ;  /* 0x001518e601007387 */ /* 0x000fe80000100a00 */
[----:B------:R2:W-:Y:S01]  /*36ce0*/  STL.64 [R1+0x4b0], R4 ;  /* 0x0004b00401007387 */ /* 0x0005e20000100a00 */
[----:B-1----:R-:W-:-:S03]  /*36cf0*/  IMAD.WIDE R2, R25, 0x4, R200 ;  /* 0x0000000419027825 */ /* 0x002fc600078e02c8 */
[----:B------:R-:W-:Y:S04]  /*36d00*/  STL.64 [R1+0x19f8], R230 ;  /* 0x0019f8e601007387 */ /* 0x000fe80000100a00 */
[----:B------:R1:W-:Y:S01]  /*36d10*/  STL.64 [R1+0x628], R2 ;  /* 0x0006280201007387 */ /* 0x0003e20000100a00 */
[----:B------:R-:W-:-:S04]  /*36d20*/  IMAD.WIDE R12, R25, 0x4, R196 ;  /* 0x00000004190c7825 */ /* 0x000fc800078e02c4 */
[----:B--2---:R-:W-:-:S04]  /*36d30*/  IMAD.WIDE R4, R25, 0x4, R194 ;  /* 0x0000000419047825 */ /* 0x004fc800078e02c2 */
[----:B-1----:R-:W-:-:S05]  /*36d40*/  IMAD.WIDE R2, R25, 0x4, R198 ;  /* 0x0000000419027825 */ /* 0x002fca00078e02c6 */
        /* <DEDUP_REMOVED lines=43> */
[----:B------:R2:W-:Y:S01]  /*37000*/  STL.64 [R1+0x10d0], R12 ;  /* 0x0010d00c01007387 */ /* 0x0005e20000100a00 */
[----:B-1----:R-:W-:-:S03]  /*37010*/  IMAD.WIDE R2, R25, 0x4, R144 ;  /* 0x0000000419027825 */ /* 0x002fc600078e0290 */
[----:B--2---:R-:W2:Y:S04]  /*37020*/  LDL.LU.64 R12, [R1+0x740] ;  /* 0x00074000010c7983 */ /* 0x004ea80000300a00 */
[----:B------:R1:W-:Y:S04]  /*37030*/  STL.64 [R1+0x11e8], R4 ;  /* 0x0011e80401007387 */ /* 0x0003e80000100a00 */
[----:B------:R3:W-:Y:S04]  /*37040*/  STL.64 [R1+0x1350], R2 ;  /* 0x0013500201007387 */ /* 0x0007e80000100a00 */
[----:B-1----:R-:W4:Y:S01]  /*37050*/  LDL.LU.64 R4, [R1+0x738] ;  /* 0x0007380001047983 */ /* 0x002f220000300a00 */
[----:B---3--:R-:W-:-:S03]  /*37060*/  IMAD.WIDE R2, R25, 0x4, R136 ;  /* 0x0000000419027825 */ /* 0x008fc600078e0288 */
[----:B------:R1:W-:Y:S04]  /*37070*/  STL.64 [R1+0x4d0], R20 ;  /* 0x0004d01401007387 */ /* 0x0003e80000100a00 */
[----:B------:R-:W-:Y:S04]  /*37080*/  STL.64 [R1+0x1498], R48 ;  /* 0x0014983001007387 */ /* 0x000fe80000100a00 */
[----:B------:R3:W-:Y:S04]  /*37090*/  STL.64 [R1+0x648], R2 ;  /* 0x0006480201007387 */ /* 0x0007e80000100a00 */
[----:B------:R-:W-:Y:S01]  /*370a0*/  STL.64 [R1+0x1a18], R48 ;  /* 0x001a183001007387 */ /* 0x000fe20000100a00 */
[----:B-1----:R-:W-:-:S04]  /*370b0*/  IMAD.WIDE R20, R25, 0x4, R130 ;  /* 0x0000000419147825 */ /* 0x002fc800078e0282 */
[----:B---3--:R-:W-:-:S05]  /*370c0*/  IMAD.WIDE R2, R25, 0x4, R134 ;  /* 0x0000000419027825 */ /* 0x008fca00078e0286 */
[----:B------:R1:W-:Y:S04]  /*370d0*/  STL.64 [R1+0xed8], R2 ;  /* 0x000ed80201007387 */ /* 0x0003e80000100a00 */
[----:B------:R-:W-:Y:S04]  /*370e0*/  STL.64 [R1+0x10b8], R22 ;  /* 0x0010b81601007387 */ /* 0x000fe80000100a00 */
[----:B------:R-:W3:Y:S01]  /*370f0*/  LDL.LU.64 R30, [R1+0x730] ;  /* 0x00073000011e7983 */ /* 0x000ee20000300a00 */
[----:B-1----:R-:W-:-:S03]  /*37100*/  IMAD.WIDE R2, R25, 0x4, R128 ;  /* 0x0000000419027825 */ /* 0x002fc600078e0280 */
[----:B------:R1:W-:Y:S04]  /*37110*/  STL.64 [R1+0x11c0], R20 ;  /* 0x0011c01401007387 */ /* 0x0003e80000100a00 */
[----:B------:R-:W3:Y:S04]  /*37120*/  LDL.LU.64 R248, [R1+0x728] ;  /* 0x0007280001f87983 */ /* 0x000ee80000300a00 */
[----:B------:R1:W-:Y:S04]  /*37130*/  STL.64 [R1+0x1330], R2 ;  /* 0x0013300201007387 */ /* 0x0003e80000100a00 */
[----:B------:R-:W3:Y:S01]  /*37140*/  LDL.LU.64 R60, [R1+0x720] ;  /* 0x00072000013c7983 */ /* 0x000ee20000300a00 */
[----:B-1----:R-:W-:-:S03]  /*37150*/  IMAD.WIDE R20, R25, 0x4, R122 ;  /* 0x0000000419147825 */ /* 0x002fc600078e027a */
[----:B------:R-:W3:Y:S04]  /*37160*/  LDL.LU.64 R250, [R1+0x718] ;  /* 0x0007180001fa7983 */ /* 0x000ee80000300a00 */
[----:B------:R-:W3:Y:S01]  /*37170*/  LDL.LU.64 R238, [R1+0x710] ;  /* 0x0007100001ee7983 */ /* 0x000ee20000300a00 */
[----:B------:R-:W-:-:S03]  /*37180*/  IMAD.WIDE R2, R25, 0x4, R120 ;  /* 0x0000000419027825 */ /* 0x000fc600078e0278 */
[----:B------:R-:W3:Y:S04]  /*37190*/  LDL.LU.64 R34, [R1+0x708] ;  /* 0x0007080001227983 */ /* 0x000ee80000300a00 */
[----:B------:R-:W3:Y:S01]  /*371a0*/  LDL.LU.64 R244, [R1+0x780] ;  /* 0x0007800001f47983 */ /* 0x000ee20000300a00 */
[----:B------:R-:W-:-:S03]  /*371b0*/  IMAD.WIDE R22, R25, 0x4, R118 ;  /* 0x0000000419167825 */ /* 0x000fc600078e0276 */
[----:B------:R1:W-:Y:S04]  /*371c0*/  STL.64 [R1+0x4d8], R20 ;  /* 0x0004d81401007387 */ /* 0x0003e80000100a00 */
[----:B------:R-:W-:Y:S04]  /*371d0*/  STL.64 [R1+0x1478], R232 ;  /* 0x001478e801007387 */ /* 0x000fe80000100a00 */
[----:B------:R1:W-:Y:S02]  /*371e0*/  STL.64 [R1+0x650], R2 ;  /* 0x0006500201007387 */ /* 0x0003e40000100a00 */
[----:B-1----:R-:W-:-:S02]  /*371f0*/  IMAD.WIDE R20, R25, 0x4, R116 ;  /* 0x0000000419147825 */ /* 0x002fc400078e0274 */
[----:B------:R-:W-:Y:S04]  /*37200*/  STL.64 [R1+0x1a20], R232 ;  /* 0x001a20e801007387 */ /* 0x000fe80000100a00 */
[----:B------:R-:W-:Y:S01]  /*37210*/  STL.64 [R1+0xec8], R22 ;  /* 0x000ec81601007387 */ /* 0x000fe20000100a00 */
[----:B------:R-:W-:-:S03]  /*37220*/  IMAD.WIDE R2, R25, 0x4, R114 ;  /* 0x0000000419027825 */ /* 0x000fc600078e0272 */
[----:B------:R-:W-:Y:S04]  /*37230*/  STL.64 [R1+0x10a0], R20 ;  /* 0x0010a01401007387 */ /* 0x000fe80000100a00 */
[----:B------:R2:W-:Y:S04]  /*37240*/  STL.64 [R1+0x1198], R2 ;  /* 0x0011980201007387 */ /* 0x0005e80000100a00 */
[----:B------:R-:W3:Y:S04]  /*37250*/  LDL.LU.64 R32, [R1+0x778] ;  /* 0x0007780001207983 */ /* 0x000ee80000300a00 */
[----:B------:R-:W3:Y:S01]  /*37260*/  LDL.LU.64 R40, [R1+0x770] ;  /* 0x0007700001287983 */ /* 0x000ee20000300a00 */
[----:B------:R-:W-:-:S04]  /*37270*/  IMAD.WIDE R236, R25, 0x4, R112 ;  /* 0x0000000419ec7825 */ /* 0x000fc800078e0270 */
[----:B------:R-:W-:-:S04]  /*37280*/  IMAD.WIDE R54, R25, 0x4, R110 ;  /* 0x0000000419367825 */ /* 0x000fc800078e026e */
[----:B--2---:R-:W-:-:S05]  /*37290*/  IMAD.WIDE R2, R25, 0x4, R12 ;  /* 0x0000000419027825 */ /* 0x004fca00078e020c */
[----:B------:R4:W-:Y:S04]  /*372a0*/  STL.64 [R1+0x4e0], R2 ;  /* 0x0004e00201007387 */ /* 0x0009e80000100a00 */
[----:B------:R-:W-:Y:S04]  /*372b0*/  STL.64 [R1+0x1308], R236 ;  /* 0x001308ec01007387 */ /* 0x000fe80000100a00 */
[----:B------:R-:W-:Y:S01]  /*372c0*/  STL.64 [R1+0x1a78], R236 ;  /* 0x001a78ec01007387 */ /* 0x000fe20000100a00 */
[----:B----4-:R-:W-:-:S03]  /*372d0*/  IMAD.WIDE R2, R25, 0x4, R4 ;  /* 0x0000000419027825 */ /* 0x010fc600078e0204 */
[----:B------:R-:W2:Y:S04]  /*372e0*/  LDL.LU.64 R36, [R1+0x768] ;  /* 0x0007680001247983 */ /* 0x000ea80000300a00 */
[----:B------:R-:W4:Y:S04]  /*372f0*/  LDL.LU.64 R38, [R1+0x760] ;  /* 0x0007600001267983 */ /* 0x000f280000300a00 */
[----:B------:R1:W-:Y:S04]  /*37300*/  STL.64 [R1+0x658], R2 ;  /* 0x0006580201007387 */ /* 0x0003e80000100a00 */
[----:B------:R-:W4:Y:S04]  /*37310*/  LDL.LU.64 R234, [R1+0x758] ;  /* 0x0007580001ea7983 */ /* 0x000f280000300a00 */
[----:B------:R-:W4:Y:S04]  /*37320*/  LDL.LU.64 R242, [R1+0x750] ;  /* 0x0007500001f27983 */ /* 0x000f280000300a00 */
[----:B------:R-:W4:Y:S04]  /*37330*/  LDL.LU.64 R12, [R1+0x748] ;  /* 0x00074800010c7983 */ /* 0x000f280000300a00 */
[----:B------:R-:W4:Y:S04]  /*37340*/  LDL.LU.64 R4, [R1+0x7c0] ;  /* 0x0007c00001047983 */ /* 0x000f280000300a00 */
[----:B------:R-:W-:Y:S04]  /*37350*/  STL.64 [R1+0x1458], R54 ;  /* 0x0014583601007387 */ /* 0x000fe80000100a00 */
[----:B------:R-:W-:Y:S01]  /*37360*/  STL.64 [R1+0x1a28], R54 ;  /* 0x001a283601007387 */ /* 0x000fe20000100a00 */
[----:B---3--:R-:W-:-:S05]  /*37370*/  IMAD.WIDE R20, R25, 0x4, R30 ;  /* 0x0000000419147825 */ /* 0x008fca00078e021e */
[----:B------:R-:W-:Y:S01]  /*37380*/  STL.64 [R1+0xeb8], R20 ;  /* 0x000eb81401007387 */ /* 0x000fe20000100a00 */
[----:B-1----:R-:W-:-:S05]  /*37390*/  IMAD.WIDE R2, R25, 0x4, R248 ;  /* 0x0000000419027825 */ /* 0x002fca00078e02f8 */
[----:B------:R1:W-:Y:S01]  /*373a0*/  STL.64 [R1+0x1088], R2 ;  /* 0x0010880201007387 */ /* 0x0003e20000100a00 */
[----:B------:R-:W-:-:S03]  /*373b0*/  IMAD.WIDE R236, R25, 0x4, R60 ;  /* 0x0000000419ec7825 */ /* 0x000fc600078e023c */
[----:B------:R-:W3:Y:S04]  /*373c0*/  LDL.LU.64 R56, [R1+0x7b8] ;  /* 0x0007b80001387983 */ /* 0x000ee80000300a00 */
[----:B------:R-:W-:Y:S04]  /*373d0*/  STL.64 [R1+0x1170], R236 ;  /* 0x001170ec01007387 */ /* 0x000fe80000100a00 */
[----:B------:R-:W-:Y:S04]  /*373e0*/  STL.64 [R1+0x1b78], R236 ;  /* 0x001b78ec01007387 */ /* 0x000fe80000100a00 */
[----:B------:R-:W3:Y:S01]  /*373f0*/  LDL.LU.64 R58, [R1+0x7b0] ;  /* 0x0007b000013a7983 */ /* 0x000ee20000300a00 */
[----:B-1----:R-:W-:-:S03]  /*37400*/  IMAD.WIDE R2, R25, 0x4, R244 ;  /* 0x0000000419027825 */ /* 0x002fc600078e02f4 */
[----:B------:R-:W3:Y:S04]  /*37410*/  LDL.LU.64 R246, [R1+0x7a8] ;  /* 0x0007a80001f67983 */ /* 0x000ee80000300a00 */
[----:B------:R1:W-:Y:S01]  /*37420*/  STL.64 [R1+0x4e8], R2 ;  /* 0x0004e80201007387 */ /* 0x0003e20000100a00 */
[----:B------:R-:W-:-:S03]  /*37430*/  IMAD.WIDE R78, R25, 0x4, R250 ;  /* 0x00000004194e7825 */ /* 0x000fc600078e02fa */
[----:B------:R-:W3:Y:S01]  /*37440*/  LDL.LU.64 R60, [R1+0x7a0] ;  /* 0x0007a000013c7983 */ /* 0x000ee20000300a00 */
[----:B------:R-:W-:-:S03]  /*37450*/  IMAD.WIDE R238, R25, 0x4, R238 ;  /* 0x0000000419ee7825 */ /* 0x000fc600078e02ee */
[----:B------:R-:W3:Y:S01]  /*37460*/  LDL.LU.64 R250, [R1+0x798] ;  /* 0x0007980001fa7983 */ /* 0x000ee20000300a00 */
[----:B------:R-:W-:-:S03]  /*37470*/  IMAD.WIDE R148, R25, 0x4, R34 ;  /* 0x0000000419947825 */ /* 0x000fc600078e0222 */
[----:B------:R-:W3:Y:S04]  /*37480*/  LDL.LU.64 R244, [R1+0x790] ;  /* 0x0007900001f47983 */ /* 0x000ee80000300a00 */
[----:B------:R-:W3:Y:S04]  /*37490*/  LDL.LU.64 R34, [R1+0x788] ;  /* 0x0007880001227983 */ /* 0x000ee80000300a00 */
[----:B------:R-:W-:Y:S04]  /*374a0*/  STL.64 [R1+0x12d8], R78 ;  /* 0x0012d84e01007387 */ /* 0x000fe80000100a00 */
[----:B------:R-:W-:Y:S01]  /*374b0*/  STL.64 [R1+0x1a80], R78 ;  /* 0x001a804e01007387 */ /* 0x000fe20000100a00 */
[----:B-1----:R-:W-:-:S03]  /*374c0*/  IMAD.WIDE R2, R25, 0x4, R32 ;  /* 0x0000000419027825 */ /* 0x002fc600078e0220 */
[----:B------:R-:W-:Y:S04]  /*374d0*/  STL.64 [R1+0x1438], R238 ;  /* 0x001438ee01007387 */ /* 0x000fe80000100a00 */
[----:B------:R-:W-:Y:S04]  /*374e0*/  STL.64 [R1+0x1a30], R238 ;  /* 0x001a30ee01007387 */ /* 0x000fe80000100a00 */
[----:B------:R1:W-:Y:S02]  /*374f0*/  STL.64 [R1+0x660], R2 ;  /* 0x0006600201007387 */ /* 0x0003e40000100a00 */
[----:B-1----:R-:W-:-:S02]  /*37500*/  IMAD.WIDE R2, R25, 0x4, R40 ;  /* 0x0000000419027825 */ /* 0x002fc400078e0228 */
[----:B------:R-:W3:Y:S04]  /*37510*/  LDL.LU.64 R40, [R1+0x800] ;  /* 0x0008000001287983 */ /* 0x000ee80000300a00 */
[----:B------:R4:W-:Y:S01]  /*37520*/  STL.64 [R1+0xea8], R2 ;  /* 0x000ea80201007387 */ /* 0x0009e20000100a00 */
[----:B--2---:R-:W-:-:S04]  /*37530*/  IMAD.WIDE R20, R25, 0x4, R36 ;  /* 0x0000000419147825 */ /* 0x004fc800078e0224 */
[C---:B----4-:R-:W-:Y:S01]  /*37540*/  IMAD.WIDE R2, R25.reuse, 0x4, R38 ;  /* 0x0000000419027825 */ /* 0x050fe200078e0226 */
[----:B------:R-:W-:Y:S04]  /*37550*/  STL.64 [R1+0x1070], R20 ;  /* 0x0010701401007387 */ /* 0x000fe80000100a00 */
[----:B------:R1:W-:Y:S04]  /*37560*/  STL.64 [R1+0x1150], R2 ;  /* 0x0011500201007387 */ /* 0x0003e80000100a00 */
[----:B------:R-:W2:Y:S04]  /*37570*/  LDL.LU.64 R30, [R1+0x7f8] ;  /* 0x0007f800011e7983 */ /* 0x000ea80000300a00 */
[----:B------:R-:W4:Y:S04]  /*37580*/  LDL.LU.64 R248, [R1+0x7f0] ;  /* 0x0007f00001f87983 */ /* 0x000f280000300a00 */
[----:B------:R-:W4:Y:S01]  /*37590*/  LDL.LU.64 R32, [R1+0x7e8] ;  /* 0x0007e80001207983 */ /* 0x000f220000300a00 */
[----:B-1----:R-:W-:-:S05]  /*375a0*/  IMAD.WIDE R2, R25, 0x4, R4 ;  /* 0x0000000419027825 */ /* 0x002fca00078e0204 */
[----:B------:R3:W-:Y:S01]  /*375b0*/  STL.64 [R1+0x4f0], R2 ;  /* 0x0004f00201007387 */ /* 0x0007e20000100a00 */
[----:B------:R-:W-:-:S03]  /*375c0*/  IMAD.WIDE R150, R25, 0x4, R12 ;  /* 0x0000000419967825 */ /* 0x000fc600078e020c */
[----:B------:R-:W4:Y:S01]  /*375d0*/  LDL.LU.64 R36, [R1+0x7e0] ;  /* 0x0007e00001247983 */ /* 0x000f220000300a00 */
[----:B------:R-:W-:-:S03]  /*375e0*/  IMAD.WIDE R74, R25, 0x4, R234 ;  /* 0x00000004194a7825 */ /* 0x000fc600078e02ea */
[----:B------:R-:W4:Y:S04]  /*375f0*/  LDL.LU.64 R38, [R1+0x7d8] ;  /* 0x0007d80001267983 */ /* 0x000f280000300a00 */
[----:B------:R-:W4:Y:S04]  /*37600*/  LDL.LU.64 R12, [R1+0x7d0] ;  /* 0x0007d000010c7983 */ /* 0x000f280000300a00 */
[----:B------:R-:W4:Y:S04]  /*37610*/  LDL.LU.64 R234, [R1+0x7c8] ;  /* 0x0007c80001ea7983 */ /* 0x000f280000300a00 */
[----:B------:R-:W4:Y:S01]  /*37620*/  LDL.LU.64 R4, [R1+0x840] ;  /* 0x0008400001047983 */ /* 0x000f220000300a00 */
[----:B------:R-:W-:-:S03]  /*37630*/  IMAD.WIDE R242, R25, 0x4, R242 ;  /* 0x0000000419f27825 */ /* 0x000fc600078e02f2 */
[----:B------:R-:W-:Y:S01]  /*37640*/  STL.64 [R1+0x12b0], R74 ;  /* 0x0012b04a01007387 */ /* 0x000fe20000100a00 */
[----:B---3--:R-:W-:-:S03]  /*37650*/  IMAD.WIDE R2, R25, 0x4, R56 ;  /* 0x0000000419027825 */ /* 0x008fc600078e0238 */
[----:B------:R-:W-:Y:S04]  /*37660*/  STL.64 [R1+0x1a88], R74 ;  /* 0x001a884a01007387 */ /* 0x000fe80000100a00 */
[----:B------:R-:W-:Y:S01]  /*37670*/  STL.64 [R1+0x1418], R242 ;  /* 0x001418f201007387 */ /* 0x000fe20000100a00 */
[----:B------:R-:W-:-:S03]  /*37680*/  IMAD.WIDE R22, R25, 0x4, R58 ;  /* 0x0000000419167825 */ /* 0x000fc600078e023a */
[----:B------:R-:W-:Y:S01]  /*37690*/  STL.64 [R1+0x1a38], R242 ;  /* 0x001a38f201007387 */ /* 0x000fe20000100a00 */
[----:B------:R-:W-:-:S03]  /*376a0*/  IMAD.WIDE R20, R25, 0x4, R246 ;  /* 0x0000000419147825 */ /* 0x000fc600078e02f6 */
[----:B------:R1:W-:Y:S04]  /*376b0*/  STL.64 [R1+0x668], R2 ;  /* 0x0006680201007387 */ /* 0x0003e80000100a00 */
[----:B------:R-:W-:Y:S04]  /*376c0*/  STL.64 [R1+0xea0], R22 ;  /* 0x000ea01601007387 */ /* 0x000fe80000100a00 */
[----:B------:R-:W-:Y:S01]  /*376d0*/  STL.64 [R1+0xf20], R20 ;  /* 0x000f201401007387 */ /* 0x000fe20000100a00 */
[----:B-1----:R-:W-:-:S03]  /*376e0*/  IMAD.WIDE R2, R25, 0x4, R60 ;  /* 0x0000000419027825 */ /* 0x002fc600078e023c */
[----:B------:R-:W3:Y:S04]  /*376f0*/  LDL.LU.64 R56, [R1+0x838] ;  /* 0x0008380001387983 */ /* 0x000ee80000300a00 */
[----:B------:R1:W-:Y:S04]  /*37700*/  STL.64 [R1+0x1130], R2 ;  /* 0x0011300201007387 */ /* 0x0003e80000100a00 */
[----:B------:R-:W3:Y:S04]  /*37710*/  LDL.LU.64 R58, [R1+0x830] ;  /* 0x00083000013a7983 */ /* 0x000ee80000300a00 */
[----:B------:R-:W3:Y:S01]  /*37720*/  LDL.LU.64 R246, [R1+0x828] ;  /* 0x0008280001f67983 */ /* 0x000ee20000300a00 */
[----:B------:R-:W-:-:S03]  /*37730*/  IMAD.WIDE R72, R25, 0x4, R250 ;  /* 0x0000000419487825 */ /* 0x000fc600078e02fa */
[----:B------:R-:W3:Y:S01]  /*37740*/  LDL.LU.64 R60, [R1+0x820] ;  /* 0x00082000013c7983 */ /* 0x000ee20000300a00 */
[----:B------:R-:W-:-:S03]  /*37750*/  IMAD.WIDE R152, R25, 0x4, R34 ;  /* 0x0000000419987825 */ /* 0x000fc600078e0222 */
[----:B------:R-:W3:Y:S04]  /*37760*/  LDL.LU.64 R250, [R1+0x818] ;  /* 0x0008180001fa7983 */ /* 0x000ee80000300a00 */
[----:B------:R-:W3:Y:S01]  /*37770*/  LDL.LU.64 R34, [R1+0x808] ;  /* 0x0008080001227983 */ /* 0x000ee20000300a00 */
[----:B-1----:R-:W-:-:S03]  /*37780*/  IMAD.WIDE R2, R25, 0x4, R40 ;  /* 0x0000000419027825 */ /* 0x002fc600078e0228 */
[----:B------:R-:W3:Y:S01]  /*37790*/  LDL.LU.64 R40, [R1+0x880] ;  /* 0x0008800001287983 */ /* 0x000ee20000300a00 */
[----:B------:R-:W-:-:S03]  /*377a0*/  IMAD.WIDE R244, R25, 0x4, R244 ;  /* 0x0000000419f47825 */ /* 0x000fc600078e02f4 */
[----:B------:R2:W-:Y:S04]  /*377b0*/  STL.64 [R1+0x4f8], R2 ;  /* 0x0004f80201007387 */ /* 0x0005e80000100a00 */
[----:B------:R-:W-:Y:S04]  /*377c0*/  STL.64 [R1+0x1288], R72 ;  /* 0x0012884801007387 */ /* 0x000fe80000100a00 */
[----:B------:R-:W-:Y:S04]  /*377d0*/  STL.64 [R1+0x1a90], R72 ;  /* 0x001a904801007387 */ /* 0x000fe80000100a00 */
[----:B------:R-:W-:Y:S04]  /*377e0*/  STL.64 [R1+0x13f0], R244 ;  /* 0x0013f0f401007387 */ /* 0x000fe80000100a00 */
[----:B------:R-:W-:Y:S01]  /*377f0*/  STL.64 [R1+0x1a40], R244 ;  /* 0x001a40f401007387 */ /* 0x000fe20000100a00 */
[----:B------:R-:W-:-:S04]  /*37800*/  SEL R26, R28, RZ, P4 ;  /* 0x000000ff1c1a7207 */ /* 0x000fc80002000000 */
[----:B------:R-:W-:Y:S01]  /*37810*/  ISETP.NE.U32.AND P3, PT, R26, RZ, PT ;  /* 0x000000ff1a00720c */ /* 0x000fe20003f65070 */
[----:B--2---:R-:W-:-:S04]  /*37820*/  IMAD.WIDE R2, R25, 0x4, R30 ;  /* 0x0000000419027825 */ /* 0x004fc800078e021e */
[C---:B----4-:R-:W-:Y:S01]  /*37830*/  IMAD.WIDE R22, R25.reuse, 0x4, R248 ;  /* 0x0000000419167825 */ /* 0x050fe200078e02f8 */
[----:B------:R1:W-:Y:S03]  /*37840*/  STL.64 [R1+0x670], R2 ;  /* 0x0006700201007387 */ /* 0x0003e60000100a00 */
[C---:B------:R-:W-:Y:S01]  /*37850*/  IMAD.WIDE R20, R25.reuse, 0x4, R32 ;  /* 0x0000000419147825 */ /* 0x040fe200078e0220 */
[----:B------:R-:W-:Y:S04]  /*37860*/  STL.64 [R1+0xe98], R22 ;  /* 0x000e981601007387 */ /* 0x000fe80000100a00 */
[----:B------:R-:W-:Y:S01]  /*37870*/  STL.64 [R1+0xf10], R20 ;  /* 0x000f101401007387 */ /* 0x000fe20000100a00 */
[----:B-1----:R-:W-:-:S05]  /*37880*/  IMAD.WIDE R2, R25, 0x4, R36 ;  /* 0x0000000419027825 */ /* 0x002fca00078e0224 */
[----:B------:R1:W-:Y:S04]  /*37890*/  STL.64 [R1+0x1110], R2 ;  /* 0x0011100201007387 */ /* 0x0003e80000100a00 */
[----:B------:R-:W2:Y:S04]  /*378a0*/  LDL.LU.64 R30, [R1+0x878] ;  /* 0x00087800011e7983 */ /* 0x000ea80000300a00 */
[----:B------:R-:W4:Y:S01]  /*378b0*/  LDL.LU.64 R248, [R1+0x870] ;  /* 0x0008700001f87983 */ /* 0x000f220000300a00 */
[----:B-1----:R-:W-:-:S03]  /*378c0*/  IMAD.WIDE R2, R25, 0x4, R4 ;  /* 0x0000000419027825 */ /* 0x002fc600078e0204 */
[----:B------:R-:W4:Y:S04]  /*378d0*/  LDL.LU.64 R32, [R1+0x868] ;  /* 0x0008680001207983 */ /* 0x000f280000300a00 */
[----:B------:R3:W-:Y:S01]  /*378e0*/  STL.64 [R1+0x500], R2 ;  /* 0x0005000201007387 */ /* 0x0007e20000100a00 */
[----:B------:R-:W-:-:S03]  /*378f0*/  IMAD.WIDE R70, R25, 0x4, R38 ;  /* 0x0000000419467825 */ /* 0x000fc600078e0226 */
[----:B------:R-:W4:Y:S01]  /*37900*/  LDL.LU.64 R36, [R1+0x860] ;  /* 0x0008600001247983 */ /* 0x000f220000300a00 */
[----:B------:R-:W-:-:S03]  /*37910*/  IMAD.WIDE R154, R25, 0x4, R234 ;  /* 0x00000004199a7825 */ /* 0x000fc600078e02ea */
[----:B------:R-:W4:Y:S04]  /*37920*/  LDL.LU.64 R38, [R1+0x858] ;  /* 0x0008580001267983 */ /* 0x000f280000300a00 */
[----:B------:R-:W4:Y:S01]  /*37930*/  LDL.LU.64 R234, [R1+0x848] ;  /* 0x0008480001ea7983 */ /* 0x000f220000300a00 */
[----:B------:R-:W-:-:S03]  /*37940*/  IMAD.WIDE R12, R25, 0x4, R12 ;  /* 0x00000004190c7825 */ /* 0x000fc600078e020c */
[----:B------:R-:W4:Y:S04]  /*37950*/  LDL.LU.64 R4, [R1+0x8c0] ;  /* 0x0008c00001047983 */ /* 0x000f280000300a00 */
[----:B------:R-:W-:Y:S04]  /*37960*/  STL.64 [R1+0x1260], R70 ;  /* 0x0012604601007387 */ /* 0x000fe80000100a00 */
[----:B------:R-:W-:Y:S01]  /*37970*/  STL.64 [R1+0x1a98], R70 ;  /* 0x001a984601007387 */ /* 0x000fe20000100a00 */
[----:B---3--:R-:W-:-:S03]  /*37980*/  IMAD.WIDE R2, R25, 0x4, R56 ;  /* 0x0000000419027825 */ /* 0x008fc600078e0238 */
[----:B------:R-:W-:Y:S04]  /*37990*/  STL.64 [R1+0x13c8], R12 ;  /* 0x0013c80c01007387 */ /* 0x000fe80000100a00 */
[----:B------:R1:W-:Y:S01]  /*379a0*/  STL.64 [R1+0x1a48], R12 ;  /* 0x001a480c01007387 */ /* 0x0003e20000100a00 */
[----:B------:R-:W-:-:S03]  /*379b0*/  IMAD.WIDE R20, R25, 0x4, R58 ;  /* 0x0000000419147825 */ /* 0x000fc600078e023a */
[----:B------:R3:W-:Y:S04]  /*379c0*/  STL.64 [R1+0x678], R2 ;  /* 0x0006780201007387 */ /* 0x0007e80000100a00 */
[----:B------:R-:W-:Y:S01]  /*379d0*/  STL.64 [R1+0xe90], R20 ;  /* 0x000e901401007387 */ /* 0x000fe20000100a00 */
[----:B-1----:R-:W-:-:S04]  /*379e0*/  IMAD.WIDE R12, R25, 0x4, R246 ;  /* 0x00000004190c7825 */ /* 0x002fc800078e02f6 */
[C---:B---3--:R-:W-:Y:S01]  /*379f0*/  IMAD.WIDE R2, R25.reuse, 0x4, R60 ;  /* 0x0000000419027825 */ /* 0x048fe200078e023c */
[----:B------:R-:W-:Y:S04]  /*37a00*/  STL.64 [R1+0xf00], R12 ;  /* 0x000f000c01007387 */ /* 0x000fe80000100a00 */
[----:B------:R1:W-:Y:S04]  /*37a10*/  STL.64 [R1+0x10f8], R2 ;  /* 0x0010f80201007387 */ /* 0x0003e80000100a00 */
[----:B------:R-:W3:Y:S04]  /*37a20*/  LDL.LU.64 R26, [R1+0x8b8] ;  /* 0x0008b800011a7983 */ /* 0x000ee80000300a00 */
[----:B------:R-:W3:Y:S04]  /*37a30*/  LDL.LU.64 R56, [R1+0x8b0] ;  /* 0x0008b00001387983 */ /* 0x000ee80000300a00 */
[----:B------:R-:W3:Y:S01]  /*37a40*/  LDL.LU.64 R58, [R1+0x8a8] ;  /* 0x0008a800013a7983 */ /* 0x000ee20000300a00 */
[----:B-1----:R-:W-:-:S05]  /*37a50*/  IMAD.WIDE R2, R25, 0x4, R40 ;  /* 0x0000000419027825 */ /* 0x002fca00078e0228 */
[----:B------:R2:W-:Y:S01]  /*37a60*/  STL.64 [R1+0x508], R2 ;  /* 0x0005080201007387 */ /* 0x0005e20000100a00 */
[----:B------:R-:W-:-:S03]  /*37a70*/  IMAD.WIDE R68, R25, 0x4, R250 ;  /* 0x0000000419447825 */ /* 0x000fc600078e02fa */
[----:B------:R-:W3:Y:S04]  /*37a80*/  LDL.LU.64 R246, [R1+0x8a0] ;  /* 0x0008a00001f67983 */ /* 0x000ee80000300a00 */
[----:B------:R-:W3:Y:S04]  /*37a90*/  LDL.LU.64 R250, [R1+0x898] ;  /* 0x0008980001fa7983 */ /* 0x000ee80000300a00 */
[----:B------:R-:W3:Y:S01]  /*37aa0*/  LDL.LU.64 R40, [R1+0x890] ;  /* 0x0008900001287983 */ /* 0x000ee20000300a00 */
[----:B------:R-:W-:-:S03]  /*37ab0*/  IMAD.WIDE R206, R25, 0x4, R156 ;  /* 0x0000000419ce7825 */ /* 0x000fc600078e029c */
[----:B------:R-:W3:Y:S01]  /*37ac0*/  LDL.LU.64 R60, [R1+0x888] ;  /* 0x00088800013c7983 */ /* 0x000ee20000300a00 */
[----:B------:R-:W-:-:S04]  /*37ad0*/  IMAD.WIDE R16, R25, 0x4, R16 ;  /* 0x0000000419107825 */ /* 0x000fc800078e0210 */
[C---:B------:R-:W-:Y:S02]  /*37ae0*/  IMAD.WIDE R156, R25.reuse, 0x4, R34 ;  /* 0x00000004199c7825 */ /* 0x040fe400078e0222 */
[----:B------:R-:W3:Y:S04]  /*37af0*/  LDL.LU.64 R34, [R1+0x900] ;  /* 0x0009000001227983 */ /* 0x000ee80000300a00 */
[----:B------:R-:W-:Y:S04]  /*37b00*/  STL.64 [R1+0x1230], R68 ;  /* 0x0012304401007387 */ /* 0x000fe80000100a00 */
[----:B------:R-:W-:Y:S04]  /*37b10*/  STL.64 [R1+0x1aa0], R68 ;  /* 0x001aa04401007387 */ /* 0x000fe80000100a00 */
[----:B------:R-:W-:Y:S04]  /*37b20*/  STL.64 [R1+0x13a0], R16 ;  /* 0x0013a01001007387 */ /* 0x000fe80000100a00 */
[----:B------:R4:W-:Y:S01]  /*37b30*/  STL.64 [R1+0x1a50], R16 ;  /* 0x001a501001007387 */ /* 0x0009e20000100a00 */
[----:B------:R-:W-:-:S04]  /*37b40*/  IMAD.WIDE R14, R25, 0x4, R14 ;  /* 0x00000004190e7825 */ /* 0x000fc800078e020e */
[----:B--2---:R-:W-:-:S04]  /*37b50*/  IMAD.WIDE R2, R25, 0x4, R30 ;  /* 0x0000000419027825 */ /* 0x004fc800078e021e */
[C---:B----4-:R-:W-:Y:S01]  /*37b60*/  IMAD.WIDE R16, R25.reuse, 0x4, R248 ;  /* 0x0000000419107825 */ /* 0x050fe200078e02f8 */
[----:B------:R1:W-:Y:S03]  /*37b70*/  STL.64 [R1+0x680], R2 ;  /* 0x0006800201007387 */ /* 0x0003e60000100a00 */
[C---:B------:R-:W-:Y:S01]  /*37b80*/  IMAD.WIDE R12, R25.reuse, 0x4, R32 ;  /* 0x00000004190c7825 */ /* 0x040fe200078e0220 */
[----:B------:R-:W-:Y:S03]  /*37b90*/  STL.64 [R1+0xe88], R16 ;  /* 0x000e881001007387 */ /* 0x000fe60000100a00 */
[C---:B-1----:R-:W-:Y:S01]  /*37ba0*/  IMAD.WIDE R2, R25.reuse, 0x4, R36 ;  /* 0x0000000419027825 */ /* 0x042fe200078e0224 */
[----:B------:R-:W-:Y:S04]  /*37bb0*/  STL.64 [R1+0xef0], R12 ;  /* 0x000ef00c01007387 */ /* 0x000fe80000100a00 */
[----:B------:R1:W-:Y:S04]  /*37bc0*/  STL.64 [R1+0x10e0], R2 ;  /* 0x0010e00201007387 */ /* 0x0003e80000100a00 */
[----:B------:R-:W2:Y:S04]  /*37bd0*/  LDL.LU.64 R28, [R1+0x8f8] ;  /* 0x0008f800011c7983 */ /* 0x000ea80000300a00 */
[----:B------:R-:W4:Y:S01]  /*37be0*/  LDL.LU.64 R30, [R1+0x8f0] ;  /* 0x0008f000011e7983 */ /* 0x000f220000300a00 */
[----:B-1----:R-:W-:-:S03]  /*37bf0*/  IMAD.WIDE R2, R25, 0x4, R4 ;  /* 0x0000000419027825 */ /* 0x002fc600078e0204 */
[----:B------:R-:W4:Y:S04]  /*37c00*/  LDL.LU.64 R248, [R1+0x8e8] ;  /* 0x0008e80001f87983 */ /* 0x000f280000300a00 */
[----:B------:R3:W-:Y:S04]  /*37c10*/  STL.64 [R1+0x510], R2 ;  /* 0x0005100201007387 */ /* 0x0007e80000100a00 */
[----:B------:R-:W4:Y:S01]  /*37c20*/  LDL.LU.64 R32, [R1+0x8e0] ;  /* 0x0008e00001207983 */ /* 0x000f220000300a00 */
[----:B------:R-:W-:-:S03]  /*37c30*/  IMAD.WIDE R66, R25, 0x4, R38 ;  /* 0x0000000419427825 */ /* 0x000fc600078e0226 */
[----:B------:R-:W4:Y:S01]  /*37c40*/  LDL.LU.64 R36, [R1+0x8d8] ;  /* 0x0008d80001247983 */ /* 0x000f220000300a00 */
[----:B------:R-:W-:-:S03]  /*37c50*/  IMAD.WIDE R158, R25, 0x4, R234 ;  /* 0x00000004199e7825 */ /* 0x000fc600078e02ea */
[----:B------:R-:W4:Y:S04]  /*37c60*/  LDL.LU.64 R38, [R1+0x8d0] ;  /* 0x0008d00001267983 */ /* 0x000f280000300a00 */
[----:B------:R-:W4:Y:S04]  /*37c70*/  LDL.LU.64 R234, [R1+0x8c8] ;  /* 0x0008c80001ea7983 */ /* 0x000f280000300a00 */
[----:B------:R-:W4:Y:S04]  /*37c80*/  LDL.LU.64 R4, [R1+0x940] ;  /* 0x0009400001047983 */ /* 0x000f280000300a00 */
[----:B------:R-:W-:Y:S04]  /*37c90*/  STL.64 [R1+0x1208], R66 ;  /* 0x0012084201007387 */ /* 0x000fe80000100a00 */
[----:B------:R-:W-:Y:S01]  /*37ca0*/  STL.64 [R1+0x1aa8], R66 ;  /* 0x001aa84201007387 */ /* 0x000fe20000100a00 */
[----:B---3--:R-:W-:-:S03]  /*37cb0*/  IMAD.WIDE R2, R25, 0x4, R26 ;  /* 0x0000000419027825 */ /* 0x008fc600078e021a */
[----:B------:R-:W-:Y:S04]  /*37cc0*/  STL.64 [R1+0x1378], R14 ;  /* 0x0013780e01007387 */ /* 0x000fe80000100a00 */
[----:B------:R1:W-:Y:S01]  /*37cd0*/  STL.64 [R1+0x1a58], R14 ;  /* 0x001a580e01007387 */ /* 0x0003e20000100a00 */
[----:B------:R-:W-:-:S03]  /*37ce0*/  IMAD.WIDE R12, R25, 0x4, R58 ;  /* 0x00000004190c7825 */ /* 0x000fc600078e023a */
[----:B------:R3:W-:Y:S01]  /*37cf0*/  STL.64 [R1+0x688], R2 ;  /* 0x0006880201007387 */ /* 0x0007e20000100a00 */
[----:B-1----:R-:W-:-:S04]  /*37d00*/  IMAD.WIDE R14, R25, 0x4, R56 ;  /* 0x00000004190e7825 */ /* 0x002fc800078e0238 */
[C---:B---3--:R-:W-:Y:S01]  /*37d10*/  IMAD.WIDE R2, R25.reuse, 0x4, R246 ;  /* 0x0000000419027825 */ /* 0x048fe200078e02f6 */
[----:B------:R-:W-:Y:S03]  /*37d20*/  STL.64 [R1+0x8b0], R14 ;  /* 0x0008b00e01007387 */ /* 0x000fe60000100a00 */
[C---:B------:R-:W-:Y:S01]  /*37d30*/  IMAD.WIDE R64, R25.reuse, 0x4, R250 ;  /* 0x0000000419407825 */ /* 0x040fe200078e02fa */
[----:B------:R-:W-:Y:S03]  /*37d40*/  STL.64 [R1+0xee0], R12 ;  /* 0x000ee00c01007387 */ /* 0x000fe60000100a00 */
[C---:B------:R-:W-:Y:S01]  /*37d50*/  IMAD.WIDE R250, R25.reuse, 0x4, R40 ;  /* 0x0000000419fa7825 */ /* 0x040fe200078e0228 */
[----:B------:R1:W-:Y:S04]  /*37d60*/  STL.64 [R1+0x10c8], R2 ;  /* 0x0010c80201007387 */ /* 0x0003e80000100a00 */
[----:B------:R-:W3:Y:S04]  /*37d70*/  LDL.LU.64 R40, [R1+0x938] ;  /* 0x0009380001287983 */ /* 0x000ee80000300a00 */
[----:B------:R-:W3:Y:S01]  /*37d80*/  LDL.LU.64 R20, [R1+0x930] ;  /* 0x0009300001147983 */ /* 0x000ee20000300a00 */
[----:B-1----:R-:W-:-:S03]  /*37d90*/  IMAD.WIDE R2, R25, 0x4, R34 ;  /* 0x0000000419027825 */ /* 0x002fc600078e0222 */
[----:B------:R-:W3:Y:S04]  /*37da0*/  LDL.LU.64 R26, [R1+0x928] ;  /* 0x00092800011a7983 */ /* 0x000ee80000300a00 */
[----:B------:R2:W-:Y:S01]  /*37db0*/  STL.64 [R1+0x518], R2 ;  /* 0x0005180201007387 */ /* 0x0005e20000100a00 */
[----:B------:R-:W-:-:S03]  /*37dc0*/  IMAD.WIDE R160, R25, 0x4, R60 ;  /* 0x0000000419a07825 */ /* 0x000fc600078e023c */
[----:B------:R-:W3:Y:S04]  /*37dd0*/  LDL.LU.64 R56, [R1+0x920] ;  /* 0x0009200001387983 */ /* 0x000ee80000300a00 */
[----:B------:R-:W3:Y:S04]  /*37de0*/  LDL.LU.64 R58, [R1+0x918] ;  /* 0x00091800013a7983 */ /* 0x000ee80000300a00 */
[----:B------:R-:W3:Y:S04]  /*37df0*/  LDL.LU.64 R246, [R1+0x910] ;  /* 0x0009100001f67983 */ /* 0x000ee80000300a00 */
[----:B------:R-:W3:Y:S04]  /*37e00*/  LDL.LU.64 R60, [R1+0x908] ;  /* 0x00090800013c7983 */ /* 0x000ee80000300a00 */
[----:B------:R-:W3:Y:S04]  /*37e10*/  LDL.LU.64 R34, [R1+0x948] ;  /* 0x0009480001227983 */ /* 0x000ee80000300a00 */
[----:B------:R-:W-:Y:S04]  /*37e20*/  STL.64 [R1+0x11e0], R64 ;  /* 0x0011e04001007387 */ /* 0x000fe80000100a00 */
[----:B------:R-:W-:Y:S04]  /*37e30*/  STL.64 [R1+0x1ab0], R64 ;  /* 0x001ab04001007387 */ /* 0x000fe80000100a00 */
[----:B------:R-:W-:Y:S04]  /*37e40*/  STL.64 [R1+0x1358], R250 ;  /* 0x001358fa01007387 */ /* 0x000fe80000100a00 */
[----:B------:R-:W-:Y:S01]  /*37e50*/  STL.64 [R1+0x1a60], R250 ;  /* 0x001a60fa01007387 */ /* 0x000fe20000100a00 */
[----:B--2---:R-:W-:-:S04]  /*37e60*/  IMAD.WIDE R2, R25, 0x4, R28 ;  /* 0x0000000419027825 */ /* 0x004fc800078e021c */
[C---:B----4-:R-:W-:Y:S01]  /*37e70*/  IMAD.WIDE R14, R25.reuse, 0x4, R30 ;  /* 0x00000004190e7825 */ /* 0x050fe200078e021e */
[----:B------:R1:W-:Y:S03]  /*37e80*/  STL.64 [R1+0x690], R2 ;  /* 0x0006900201007387 */ /* 0x0003e60000100a00 */
[C---:B------:R-:W-:Y:S01]  /*37e90*/  IMAD.WIDE R12, R25.reuse, 0x4, R248 ;  /* 0x00000004190c7825 */ /* 0x040fe200078e02f8 */
[----:B------:R-:W-:Y:S04]  /*37ea0*/  STL.64 [R1+0x8b8], R14 ;  /* 0x0008b80e01007387 */ /* 0x000fe80000100a00 */
[----:B------:R-:W-:Y:S01]  /*37eb0*/  STL.64 [R1+0xed0], R12 ;  /* 0x000ed00c01007387 */ /* 0x000fe20000100a00 */
[----:B-1----:R-:W-:-:S04]  /*37ec0*/  IMAD.WIDE R2, R25, 0x4, R32 ;  /* 0x0000000419027825 */ /* 0x002fc800078e0220 */
[C---:B------:R-:W-:Y:S02]  /*37ed0*/  IMAD.WIDE R62, R25.reuse, 0x4, R36 ;  /* 0x00000004193e7825 */ /* 0x040fe400078e0224 */
[----:B------:R-:W2:Y:S04]  /*37ee0*/  LDL.LU.64 R36, [R1+0x980] ;  /* 0x0009800001247983 */ /* 0x000ea80000300a00 */
[----:B------:R1:W-:Y:S04]  /*37ef0*/  STL.64 [R1+0x10b0], R2 ;  /* 0x0010b00201007387 */ /* 0x0003e80000100a00 */
        /* <DEDUP_REMOVED lines=13> */
[----:B------:R-:W3:Y:S01]  /*37fd0*/  LDL.LU.64 R40, [R1+0x988] ;  /* 0x0009880001287983 */ /* 0x000ee20000300a00 */
[----:B------:R-:W-:-:S03]  /*37fe0*/  IMAD.WIDE R14, R25, 0x4, R20 ;  /* 0x00000004190e7825 */ /* 0x000fc600078e0214 */
[----:B------:R-:W-:Y:S01]  /*37ff0*/  STL.64 [R1+0x1328], R248 ;  /* 0x001328f801007387 */ /* 0x000fe20000100a00 */
[----:B------:R-:W-:-:S03]  /*38000*/  IMAD.WIDE R12, R25, 0x4, R26 ;  /* 0x00000004190c7825 */ /* 0x000fc600078e021a */
[----:B------:R1:W-:Y:S04]  /*38010*/  STL.64 [R1+0x698], R2 ;  /* 0x0006980201007387 */ /* 0x0003e80000100a00 */
[----:B------:R-:W-:Y:S04]  /*38020*/  STL.64 [R1+0x1a68], R248 ;  /* 0x001a68f801007387 */ /* 0x000fe80000100a00 */
[----:B------:R-:W-:Y:S01]  /*38030*/  STL.64 [R1+0x8c0], R14 ;  /* 0x0008c00e01007387 */ /* 0x000fe20000100a00 */
[----:B-1----:R-:W-:-:S03]  /*38040*/  IMAD.WIDE R2, R25, 0x4, R56 ;  /* 0x0000000419027825 */ /* 0x002fc600078e0238 */
[----:B------:R1:W-:Y:S04]  /*38050*/  STL.64 [R1+0xec0], R12 ;  /* 0x000ec00c01007387 */ /* 0x0003e80000100a00 */
[----:B------:R1:W-:Y:S01]  /*38060*/  STL.64 [R1+0x1098], R2 ;  /* 0x0010980201007387 */ /* 0x0003e20000100a00 */
[----:B------:R-:W-:-:S03]  /*38070*/  IMAD.WIDE R164, R25, 0x4, R60 ;  /* 0x0000000419a47825 */ /* 0x000fc600078e023c */
[----:B------:R-:W3:Y:S01]  /*38080*/  LDL.LU.64 R240, [R1+0x9c0] ;  /* 0x0009c00001f07983 */ /* 0x000ee20000300a00 */
[----:B-1----:R-:W-:-:S03]  /*38090*/  IMAD.WIDE R12, R25, 0x4, R34 ;  /* 0x00000004190c7825 */ /* 0x002fc600078e0222 */
[----:B------:R-:W3:Y:S01]  /*380a0*/  LDL.LU.64 R60, [R1+0x9b8] ;  /* 0x0009b800013c7983 */ /* 0x000ee20000300a00 */
[----:B------:R-:W-:-:S03]  /*380b0*/  IMAD.WIDE R22, R25, 0x4, R58 ;  /* 0x0000000419167825 */ /* 0x000fc600078e023a */
[----:B------:R-:W3:Y:S04]  /*380c0*/  LDL.LU.64 R2, [R1+0x9b0] ;  /* 0x0009b00001027983 */ /* 0x000ee80000300a00 */
[----:B------:R2:W-:Y:S01]  /*380d0*/  STL.64 [R1+0x400], R12 ;  /* 0x0004000c01007387 */ /* 0x0005e20000100a00 */
[----:B------:R-:W-:-:S03]  /*380e0*/  IMAD.WIDE R246, R25, 0x4, R246 ;  /* 0x0000000419f67825 */ /* 0x000fc600078e02f6 */
[----:B------:R-:W3:Y:S04]  /*380f0*/  LDL.LU.64 R56, [R1+0x9a8] ;  /* 0x0009a80001387983 */ /* 0x000ee80000300a00 */
[----:B------:R-:W3:Y:S04]  /*38100*/  LDL.LU.64 R34, [R1+0x9a0] ;  /* 0x0009a00001227983 */ /* 0x000ee80000300a00 */
[----:B------:R-:W3:Y:S04]  /*38110*/  LDL.LU.64 R58, [R1+0x998] ;  /* 0x00099800013a7983 */ /* 0x000ee80000300a00 */
[----:B------:R-:W-:Y:S04]  /*38120*/  STL.64 [R1+0x1190], R22 ;  /* 0x0011901601007387 */ /* 0x000fe80000100a00 */
[----:B------:R-:W-:Y:S01]  /*38130*/  STL.64 [R1+0x1ac0], R22 ;  /* 0x001ac01601007387 */ /* 0x000fe20000100a00 */
[----:B--2---:R-:W-:-:S03]  /*38140*/  IMAD.WIDE R12, R25, 0x4, R36 ;  /* 0x00000004190c7825 */ /* 0x004fc600078e0224 */
[----:B------:R-:W2:Y:S04]  /*38150*/  LDL.LU.64 R36, [R1+0x990] ;  /* 0x0009900001247983 */ /* 0x000ea80000300a00 */
[----:B------:R-:W-:Y:S01]  /*38160*/  STL.64 [R1+0x1300], R246 ;  /* 0x001300f601007387 */ /* 0x000fe20000100a00 */
[----:B----4-:R-:W-:-:S03]  /*38170*/  IMAD.WIDE R14, R25, 0x4, R28 ;  /* 0x00000004190e7825 */ /* 0x010fc600078e021c */
[----:B------:R1:W-:Y:S04]  /*38180*/  STL.64 [R1+0x6a0], R12 ;  /* 0x0006a00c01007387 */ /* 0x0003e80000100a00 */
[----:B------:R-:W-:Y:S04]  /*38190*/  STL.64 [R1+0x1a70], R246 ;  /* 0x001a70f601007387 */ /* 0x000fe80000100a00 */
[----:B------:R-:W-:Y:S01]  /*381a0*/  STL.64 [R1+0x840], R14 ;  /* 0x0008400e01007387 */ /* 0x000fe20000100a00 */
[----:B-1----:R-:W-:-:S03]  /*381b0*/  IMAD.WIDE R12, R25, 0x4, R30 ;  /* 0x00000004190c7825 */ /* 0x002fc600078e021e */
[----:B------:R-:W4:Y:S01]  /*381c0*/  LDL.LU.64 R30, [R1+0x9c8] ;  /* 0x0009c800011e7983 */ /* 0x000f220000300a00 */
[----:B------:R-:W-:-:S03]  /*381d0*/  IMAD.WIDE R4, R25, 0x4, R4 ;  /* 0x0000000419047825 */ /* 0x000fc600078e0204 */
[----:B------:R-:W-:Y:S04]  /*381e0*/  STL.64 [R1+0xeb0], R12 ;  /* 0x000eb00c01007387 */ /* 0x000fe80000100a00 */
[----:B------:R-:W4:Y:S04]  /*381f0*/  LDL.LU.64 R26, [R1+0xa00] ;  /* 0x000a0000011a7983 */ /* 0x000f280000300a00 */
[----:B------:R-:W-:Y:S01]  /*38200*/  STL.64 [R1+0x1080], R4 ;  /* 0x0010800401007387 */ /* 0x000fe20000100a00 */
[----:B------:R-:W-:-:S03]  /*38210*/  IMAD.WIDE R166, R25, 0x4, R38 ;  /* 0x0000000419a67825 */ /* 0x000fc600078e0226 */
[----:B------:R3:W-:Y:S01]  /*38220*/  STL.64 [R1+0x1b80], R4 ;  /* 0x001b800401007387 */ /* 0x0007e20000100a00 */
[----:B------:R-:W-:-:S03]  /*38230*/  IMAD.WIDE R20, R25, 0x4, R32 ;  /* 0x0000000419147825 */ /* 0x000fc600078e0220 */
[----:B------:R-:W4:Y:S04]  /*38240*/  LDL.LU.64 R38, [R1+0x9f8] ;  /* 0x0009f80001267983 */ /* 0x000f280000300a00 */
[----:B------:R-:W4:Y:S01]  /*38250*/  LDL.LU.64 R28, [R1+0x9f0] ;  /* 0x0009f000011c7983 */ /* 0x000f220000300a00 */
[----:B---3--:R-:W-:-:S05]  /*38260*/  IMAD.WIDE R4, R25, 0x4, R40 ;  /* 0x0000000419047825 */ /* 0x008fca00078e0228 */
[----:B------:R1:W-:Y:S04]  /*38270*/  STL.64 [R1+0x3f8], R4 ;  /* 0x0003f80401007387 */ /* 0x0003e80000100a00 */
[----:B------:R-:W3:Y:S04]  /*38280*/  LDL.LU.64 R32, [R1+0x9e8] ;  /* 0x0009e80001207983 */ /* 0x000ee80000300a00 */
[----:B------:R-:W3:Y:S01]  /*38290*/  LDL.LU.64 R40, [R1+0x9e0] ;  /* 0x0009e00001287983 */ /* 0x000ee20000300a00 */
[----:B------:R-:W-:-:S03]  /*382a0*/  IMAD.WIDE R234, R25, 0x4, R234 ;  /* 0x0000000419ea7825 */ /* 0x000fc600078e02ea */
[----:B------:R-:W-:Y:S04]  /*382b0*/  STL.64 [R1+0x1168], R20 ;  /* 0x0011681401007387 */ /* 0x000fe80000100a00 */
[----:B------:R-:W-:Y:S04]  /*382c0*/  STL.64 [R1+0x1ac8], R20 ;  /* 0x001ac81401007387 */ /* 0x000fe80000100a00 */
[----:B------:R-:W-:Y:S01]  /*382d0*/  STL.64 [R1+0x12e0], R234 ;  /* 0x0012e0ea01007387 */ /* 0x000fe20000100a00 */
[----:B-1----:R-:W-:-:S03]  /*382e0*/  IMAD.WIDE R4, R25, 0x4, R240 ;  /* 0x0000000419047825 */ /* 0x002fc600078e02f0 */
[----:B------:R-:W-:Y:S04]  /*382f0*/  STL.64 [R1+0x1ad0], R234 ;  /* 0x001ad0ea01007387 */ /* 0x000fe80000100a00 */
[----:B------:R1:W-:Y:S01]  /*38300*/  STL.64 [R1+0x6a8], R4 ;  /* 0x0006a80401007387 */ /* 0x0003e20000100a00 */
[----:B------:R-:W-:-:S04]  /*38310*/  IMAD.WIDE R236, R25, 0x4, R2 ;  /* 0x0000000419ec7825 */ /* 0x000fc800078e0202 */
[C---:B-1----:R-:W-:Y:S02]  /*38320*/  IMAD.WIDE R4, R25.reuse, 0x4, R60 ;  /* 0x0000000419047825 */ /* 0x042fe400078e023c */
[----:B------:R-:W3:Y:S02]  /*38330*/  LDL.LU.64 R60, [R1+0x9d0] ;  /* 0x0009d000013c7983 */ /* 0x000ee40000300a00 */
[C---:B------:R-:W-:Y:S02]  /*38340*/  IMAD.WIDE R2, R25.reuse, 0x4, R34 ;  /* 0x0000000419027825 */ /* 0x040fe400078e0222 */
[----:B------:R4:W-:Y:S02]  /*38350*/  STL.64 [R1+0x810], R4 ;  /* 0x0008100401007387 */ /* 0x0009e40000100a00 */
[C---:B------:R-:W-:Y:S02]  /*38360*/  IMAD.WIDE R234, R25.reuse, 0x4, R56 ;  /* 0x0000000419ea7825 */ /* 0x040fe400078e0238 */
[----:B------:R-:W3:Y:S04]  /*38370*/  LDL.LU.64 R34, [R1+0xa08] ;  /* 0x000a080001227983 */ /* 0x000ee80000300a00 */
[----:B------:R-:W3:Y:S04]  /*38380*/  LDL.LU.64 R56, [R1+0xa40] ;  /* 0x000a400001387983 */ /* 0x000ee80000300a00 */
[----:B------:R-:W-:Y:S01]  /*38390*/  STL.64 [R1+0x9b8], R236 ;  /* 0x0009b8ec01007387 */ /* 0x000fe20000100a00 */
[----:B------:R-:W-:-:S03]  /*383a0*/  IMAD.WIDE R228, R25, 0x4, R58 ;  /* 0x0000000419e47825 */ /* 0x000fc600078e023a */
[----:B------:R-:W-:Y:S01]  /*383b0*/  STL.64 [R1+0x1c08], R236 ;  /* 0x001c08ec01007387 */ /* 0x000fe20000100a00 */
[----:B------:R-:W-:-:S04]  /*383c0*/  IMAD.WIDE R226, R25, 0x4, R8 ;  /* 0x0000000419e27825 */ /* 0x000fc800078e0208 */
[C---:B--2---:R-:W-:Y:S02]  /*383d0*/  IMAD.WIDE R168, R25.reuse, 0x4, R36 ;  /* 0x0000000419a87825 */ /* 0x044fe400078e0224 */
[----:B------:R-:W2:Y:S04]  /*383e0*/  LDL.LU.64 R36, [R1+0xa38] ;  /* 0x000a380001247983 */ /* 0x000ea80000300a00 */
[----:B------:R-:W-:Y:S04]  /*383f0*/  STL.64 [R1+0x1068], R234 ;  /* 0x001068ea01007387 */ /* 0x000fe80000100a00 */
[----:B------:R-:W-:Y:S04]  /*38400*/  STL.64 [R1+0x1b88], R234 ;  /* 0x001b88ea01007387 */ /* 0x000fe80000100a00 */
[----:B------:R-:W2:Y:S01]  /*38410*/  LDL.LU.64 R58, [R1+0xa30] ;  /* 0x000a3000013a7983 */ /* 0x000ea20000300a00 */
[----:B----4-:R-:W-:-:S03]  /*38420*/  IMAD.WIDE R4, R25, 0x4, R30 ;  /* 0x0000000419047825 */ /* 0x010fc600078e021e */
[----:B------:R-:W4:Y:S04]  /*38430*/  LDL.LU.64 R30, [R1+0xa28] ;  /* 0x000a2800011e7983 */ /* 0x000f280000300a00 */
[----:B------:R-:W-:Y:S04]  /*38440*/  STL.64 [R1+0x3f0], R4 ;  /* 0x0003f00401007387 */ /* 0x000fe80000100a00 */
[----:B------:R-:W-:Y:S04]  /*38450*/  STL.64 [R1+0x1148], R2 ;  /* 0x0011480201007387 */ /* 0x000fe80000100a00 */
[----:B------:R1:W-:Y:S04]  /*38460*/  STL.64 [R1+0x1ad8], R2 ;  /* 0x001ad80201007387 */ /* 0x0003e80000100a00 */
[----:B------:R-:W-:Y:S04]  /*38470*/  STL.64 [R1+0x12b8], R228 ;  /* 0x0012b8e401007387 */ /* 0x000fe80000100a00 */
[----:B------:R-:W-:Y:S01]  /*38480*/  STL.64 [R1+0x1ae0], R228 ;  /* 0x001ae0e401007387 */ /* 0x000fe20000100a00 */
[----:B-1----:R-:W-:-:S05]  /*38490*/  IMAD.WIDE R2, R25, 0x4, R26 ;  /* 0x0000000419027825 */ /* 0x002fca00078e021a */
[----:B------:R1:W-:Y:S02]  /*384a0*/  STL.64 [R1+0x6b0], R2 ;  /* 0x0006b00201007387 */ /* 0x0003e40000100a00 */
[C---:B-1----:R-:W-:Y:S02]  /*384b0*/  IMAD.WIDE R2, R25.reuse, 0x4, R38 ;  /* 0x0000000419027825 */ /* 0x042fe400078e0226 */
[----:B------:R-:W4:Y:S04]  /*384c0*/  LDL.LU.64 R38, [R1+0xa18] ;  /* 0x000a180001267983 */ /* 0x000f280000300a00 */
[----:B------:R1:W-:Y:S01]  /*384d0*/  STL.64 [R1+0x7f0], R2 ;  /* 0x0007f00201007387 */ /* 0x0003e20000100a00 */
[----:B---3--:R-:W-:-:S03]  /*384e0*/  IMAD.WIDE R246, R25, 0x4, R40 ;  /* 0x0000000419f67825 */ /* 0x008fc600078e0228 */
[----:B------:R-:W3:Y:S04]  /*384f0*/  LDL.LU.64 R40, [R1+0xa10] ;  /* 0x000a100001287983 */ /* 0x000ee80000300a00 */
[----:B------:R-:W3:Y:S01]  /*38500*/  LDL.LU.64 R8, [R1+0x1e00] ;  /* 0x001e000001087983 */ /* 0x000ee20000300a00 */
[----:B------:R-:W-:-:S03]  /*38510*/  IMAD.WIDE R228, R25, 0x4, R32 ;  /* 0x0000000419e47825 */ /* 0x000fc600078e0220 */
[----:B------:R-:W3:Y:S01]  /*38520*/  LDL.LU.64 R32, [R1+0xa48] ;  /* 0x000a480001207983 */ /* 0x000ee20000300a00 */
[----:B------:R-:W-:-:S05]  /*38530*/  IMAD.WIDE R78, R25, 0x4, R28 ;  /* 0x00000004194e7825 */ /* 0x000fca00078e021c */
[----:B------:R-:W-:Y:S04]  /*38540*/  STL.64 [R1+0x988], R78 ;  /* 0x0009884e01007387 */ /* 0x000fe80000100a00 */
[----:B------:R-:W-:Y:S01]  /*38550*/  STL.64 [R1+0x1c10], R78 ;  /* 0x001c104e01007387 */ /* 0x000fe20000100a00 */
[----:B------:R-:W-:-:S03]  /*38560*/  IMAD.WIDE R170, R25, 0x4, R60 ;  /* 0x0000000419aa7825 */ /* 0x000fc600078e023c */
[----:B------:R-:W3:Y:S04]  /*38570*/  LDL.LU.64 R60, [R1+0xa80] ;  /* 0x000a8000013c7983 */ /* 0x000ee80000300a00 */
[----:B------:R-:W-:Y:S01]  /*38580*/  STL.64 [R1+0x9e8], R228 ;  /* 0x0009e8e401007387 */ /* 0x000fe20000100a00 */
[----:B-1----:R-:W-:-:S03]  /*38590*/  IMAD.WIDE R2, R25, 0x4, R34 ;  /* 0x0000000419027825 */ /* 0x002fc600078e0222 */
[----:B------:R-:W-:Y:S04]  /*385a0*/  STL.64 [R1+0x1b90], R228 ;  /* 0x001b90e401007387 */ /* 0x000fe80000100a00 */
[----:B------:R-:W3:Y:S04]  /*385b0*/  LDL.LU.64 R34, [R1+0xa78] ;  /* 0x000a780001227983 */ /* 0x000ee80000300a00 */
[----:B------:R-:W-:Y:S04]  /*385c0*/  STL.64 [R1+0x1128], R246 ;  /* 0x001128f601007387 */ /* 0x000fe80000100a00 */
[----:B------:R1:W-:Y:S04]  /*385d0*/  STL.64 [R1+0x3e8], R2 ;  /* 0x0003e80201007387 */ /* 0x0003e80000100a00 */
[----:B------:R2:W-:Y:S04]  /*385e0*/  STL.64 [R1+0x1ae8], R246 ;  /* 0x001ae8f601007387 */ /* 0x0005e80000100a00 */
[----:B------:R-:W-:Y:S01]  /*385f0*/  STL.64 [R1+0x1258], R226 ;  /* 0x001258e201007387 */ /* 0x000fe20000100a00 */
[----:B-1----:R-:W-:-:S03]  /*38600*/  IMAD.WIDE R2, R25, 0x4, R56 ;  /* 0x0000000419027825 */ /* 0x002fc600078e0238 */
[----:B------:R4:W-:Y:S04]  /*38610*/  STL.64 [R1+0x1af0], R226 ;  /* 0x001af0e201007387 */ /* 0x0009e80000100a00 */
[----:B------:R1:W-:Y:S04]  /*38620*/  STL.64 [R1+0x6b8], R2 ;  /* 0x0006b80201007387 */ /* 0x0003e80000100a00 */
[----:B------:R-:W3:Y:S04]  /*38630*/  LDL.LU.64 R28, [R1+0xa70] ;  /* 0x000a7000011c7983 */ /* 0x000ee80000300a00 */
[----:B------:R-:W3:Y:S01]  /*38640*/  LDL.LU.64 R56, [R1+0xa68] ;  /* 0x000a680001387983 */ /* 0x000ee20000300a00 */
[----:B------:R-:W-:-:S04]  /*38650*/  IMAD.WIDE R208, R25, 0x4, R172 ;  /* 0x0000000419d07825 */ /* 0x000fc800078e02ac */
[C---:B--2---:R-:W-:Y:S02]  /*38660*/  IMAD.WIDE R246, R25.reuse, 0x4, R36 ;  /* 0x0000000419f67825 */ /* 0x044fe400078e0224 */
[----:B------:R-:W2:Y:S02]  /*38670*/  LDL.LU.64 R36, [R1+0xa60] ;  /* 0x000a600001247983 */ /* 0x000ea40000300a00 */
[C---:B------:R-:W-:Y:S02]  /*38680*/  IMAD.WIDE R4, R25.reuse, 0x4, R58 ;  /* 0x0000000419047825 */ /* 0x040fe400078e023a */
[----:B------:R-:W2:Y:S02]  /*38690*/  LDL.LU.64 R58, [R1+0xa58] ;  /* 0x000a5800013a7983 */ /* 0x000ea40000300a00 */
[----:B----4-:R-:W-:-:S04]  /*386a0*/  IMAD.WIDE R226, R25, 0x4, R30 ;  /* 0x0000000419e27825 */ /* 0x010fc800078e021e */
[----:B------:R-:W-:-:S04]  /*386b0*/  IMAD.WIDE R224, R25, 0x4, R38 ;  /* 0x0000000419e07825 */ /* 0x000fc800078e0226 */
[C---:B---3--:R-:W-:Y:S02]  /*386c0*/  IMAD.WIDE R248, R25.reuse, 0x4, R8 ;  /* 0x0000000419f87825 */ /* 0x048fe400078e0208 */
[----:B------:R-:W3:Y:S04]  /*386d0*/  LDL.LU.64 R8, [R1+0xa50] ;  /* 0x000a500001087983 */ /* 0x000ee80000300a00 */
[----:B------:R-:W-:Y:S04]  /*386e0*/  STL.64 [R1+0x7c0], R246 ;  /* 0x0007c0f601007387 */ /* 0x000fe80000100a00 */
[----:B------:R4:W-:Y:S04]  /*386f0*/  STL.64 [R1+0x1c88], R246 ;  /* 0x001c88f601007387 */ /* 0x0009e80000100a00 */
[----:B------:R-:W3:Y:S01]  /*38700*/  LDL.LU.64 R38, [R1+0xa88] ;  /* 0x000a880001267983 */ /* 0x000ee20000300a00 */
[----:B------:R-:W-:-:S03]  /*38710*/  IMAD.WIDE R172, R25, 0x4, R40 ;  /* 0x0000000419ac7825 */ /* 0x000fc600078e0228 */
[----:B------:R-:W-:Y:S04]  /*38720*/  STL.64 [R1+0x980], R4 ;  /* 0x0009800401007387 */ /* 0x000fe80000100a00 */
[----:B------:R-:W-:Y:S04]  /*38730*/  STL.64 [R1+0x1c18], R4 ;  /* 0x001c180401007387 */ /* 0x000fe80000100a00 */
[----:B------:R-:W3:Y:S01]  /*38740*/  LDL.LU.64 R40, [R1+0xa90] ;  /* 0x000a900001287983 */ /* 0x000ee20000300a00 */
[----:B-1----:R-:W-:-:S03]  /*38750*/  IMAD.WIDE R2, R25, 0x4, R32 ;  /* 0x0000000419027825 */ /* 0x002fc600078e0220 */
[----:B------:R-:W-:Y:S04]  /*38760*/  STL.64 [R1+0x9a0], R226 ;  /* 0x0009a0e201007387 */ /* 0x000fe80000100a00 */
[----:B------:R1:W-:Y:S04]  /*38770*/  STL.64 [R1+0x1b98], R226 ;  /* 0x001b98e201007387 */ /* 0x0003e80000100a00 */
[----:B------:R-:W3:Y:S04]  /*38780*/  LDL.LU.64 R32, [R1+0xac0] ;  /* 0x000ac00001207983 */ /* 0x000ee80000300a00 */
[----:B------:R-:W-:Y:S04]  /*38790*/  STL.64 [R1+0xa28], R248 ;  /* 0x000a28f801007387 */ /* 0x000fe80000100a00 */
[----:B------:R1:W-:Y:S04]  /*387a0*/  STL.64 [R1+0x3e0], R2 ;  /* 0x0003e00201007387 */ /* 0x0003e80000100a00 */
[----:B------:R-:W-:Y:S04]  /*387b0*/  STL.64 [R1+0x1af8], R248 ;  /* 0x001af8f801007387 */ /* 0x000fe80000100a00 */
[----:B------:R-:W-:Y:S04]  /*387c0*/  STL.64 [R1+0xa30], R224 ;  /* 0x000a30e001007387 */ /* 0x000fe80000100a00 */
[----:B------:R1:W-:Y:S04]  /*387d0*/  STL.64 [R1+0x1b00], R224 ;  /* 0x001b00e001007387 */ /* 0x0003e80000100a00 */
[----:B------:R-:W3:Y:S01]  /*387e0*/  LDL.LU.64 R30, [R1+0xab8] ;  /* 0x000ab800011e7983 */ /* 0x000ee20000300a00 */
[----:B----4-:R-:W-:-:S03]  /*387f0*/  IMAD.WIDE R246, R25, 0x4, R60 ;  /* 0x0000000419f67825 */ /* 0x010fc600078e023c */
[----:B------:R-:W4:Y:S01]  /*38800*/  LDL.LU.64 R60, [R1+0xab0] ;  /* 0x000ab000013c7983 */ /* 0x000f220000300a00 */
[----:B-1----:R-:W-:-:S03]  /*38810*/  IMAD.WIDE R226, R25, 0x4, R34 ;  /* 0x0000000419e27825 */ /* 0x002fc600078e0222 */
[----:B------:R-:W4:Y:S01]  /*38820*/  LDL.LU.64 R34, [R1+0xaa8] ;  /* 0x000aa80001227983 */ /* 0x000f220000300a00 */
[----:B------:R-:W-:-:S03]  /*38830*/  IMAD.WIDE R2, R25, 0x4, R28 ;  /* 0x0000000419027825 */ /* 0x000fc600078e021c */
[----:B------:R-:W-:Y:S01]  /*38840*/  STL.64 [R1+0x6c0], R246 ;  /* 0x0006c0f601007387 */ /* 0x000fe20000100a00 */
[----:B------:R-:W-:-:S03]  /*38850*/  IMAD.WIDE R224, R25, 0x4, R56 ;  /* 0x0000000419e07825 */ /* 0x000fc600078e0238 */
[----:B------:R-:W-:Y:S04]  /*38860*/  STL.64 [R1+0x1d20], R246 ;  /* 0x001d20f601007387 */ /* 0x000fe80000100a00 */
[----:B------:R-:W-:Y:S01]  /*38870*/  STL.64 [R1+0x968], R2 ;  /* 0x0009680201007387 */ /* 0x000fe20000100a00 */
[----:B--2---:R-:W-:-:S03]  /*38880*/  IMAD.WIDE R250, R25, 0x4, R36 ;  /* 0x0000000419fa7825 */ /* 0x004fc600078e0224 */
[----:B------:R-:W2:Y:S04]  /*38890*/  LDL.LU.64 R36, [R1+0xa98] ;  /* 0x000a980001247983 */ /* 0x000ea80000300a00 */
[----:B------:R-:W-:Y:S04]  /*388a0*/  STL.64 [R1+0x780], R226 ;  /* 0x000780e201007387 */ /* 0x000fe80000100a00 */
[----:B------:R1:W-:Y:S01]  /*388b0*/  STL.64 [R1+0x1c90], R226 ;  /* 0x001c90e201007387 */ /* 0x0003e20000100a00 */
[----:B------:R-:W-:-:S04]  /*388c0*/  IMAD.WIDE R222, R25, 0x4, R58 ;  /* 0x0000000419de7825 */ /* 0x000fc800078e023a */
[C---:B---3--:R-:W-:Y:S02]  /*388d0*/  IMAD.WIDE R174, R25.reuse, 0x4, R8 ;  /* 0x0000000419ae7825 */ /* 0x048fe400078e0208 */
[----:B------:R-:W3:Y:S04]  /*388e0*/  LDL.LU.64 R8, [R1+0xac8] ;  /* 0x000ac80001087983 */ /* 0x000ee80000300a00 */
[----:B------:R-:W-:Y:S04]  /*388f0*/  STL.64 [R1+0x958], R224 ;  /* 0x000958e001007387 */ /* 0x000fe80000100a00 */
[----:B------:R1:W-:Y:S01]  /*38900*/  STL.64 [R1+0x1ba0], R224 ;  /* 0x001ba0e001007387 */ /* 0x0003e20000100a00 */
[----:B------:R-:W-:-:S03]  /*38910*/  IMAD.WIDE R248, R25, 0x4, R38 ;  /* 0x0000000419f87825 */ /* 0x000fc600078e0226 */
[----:B------:R-:W3:Y:S04]  /*38920*/  LDL.LU.64 R38, [R1+0xad0] ;  /* 0x000ad00001267983 */ /* 0x000ee80000300a00 */
[----:B------:R-:W-:Y:S04]  /*38930*/  STL.64 [R1+0xa08], R250 ;  /* 0x000a08fa01007387 */ /* 0x000fe80000100a00 */
[----:B------:R-:W-:Y:S01]  /*38940*/  STL.64 [R1+0x1b08], R250 ;  /* 0x001b08fa01007387 */ /* 0x000fe20000100a00 */
[----:B-1----:R-:W-:-:S03]  /*38950*/  IMAD.WIDE R226, R25, 0x4, R40 ;  /* 0x0000000419e27825 */ /* 0x002fc600078e0228 */
[----:B------:R-:W3:Y:S04]  /*38960*/  LDL.LU.64 R40, [R1+0xb00] ;  /* 0x000b000001287983 */ /* 0x000ee80000300a00 */
[----:B------:R-:W-:Y:S04]  /*38970*/  STL.64 [R1+0x3d8], R248 ;  /* 0x0003d8f801007387 */ /* 0x000fe80000100a00 */
[----:B------:R-:W-:Y:S04]  /*38980*/  STL.64 [R1+0x1d68], R248 ;  /* 0x001d68f801007387 */ /* 0x000fe80000100a00 */
[----:B------:R-:W-:Y:S04]  /*38990*/  STL.64 [R1+0xa18], R222 ;  /* 0x000a18de01007387 */ /* 0x000fe80000100a00 */
[----:B------:R4:W-:Y:S04]  /*389a0*/  STL.64 [R1+0x1b10], R222 ;  /* 0x001b10de01007387 */ /* 0x0009e80000100a00 */
[----:B------:R-:W3:Y:S01]  /*389b0*/  LDL.LU.64 R56, [R1+0xaf8] ;  /* 0x000af80001387983 */ /* 0x000ee20000300a00 */
[----:B------:R-:W-:-:S03]  /*389c0*/  IMAD.WIDE R224, R25, 0x4, R32 ;  /* 0x0000000419e07825 */ /* 0x000fc600078e0220 */
[----:B------:R-:W3:Y:S04]  /*389d0*/  LDL.LU.64 R58, [R1+0xaf0] ;  /* 0x000af000013a7983 */ /* 0x000ee80000300a00 */
[----:B------:R-:W3:Y:S01]  /*389e0*/  LDL.LU.64 R32, [R1+0xae8] ;  /* 0x000ae80001207983 */ /* 0x000ee20000300a00 */
[----:B------:R-:W-:-:S03]  /*389f0*/  IMAD.WIDE R2, R25, 0x4, R30 ;  /* 0x0000000419027825 */ /* 0x000fc600078e021e */
[----:B------:R-:W-:Y:S01]  /*38a00*/  STL.64 [R1+0x3d0], R226 ;  /* 0x0003d0e201007387 */ /* 0x000fe20000100a00 */
[----:B----4-:R-:W-:-:S03]  /*38a10*/  IMAD.WIDE R222, R25, 0x4, R60 ;  /* 0x0000000419de7825 */ /* 0x010fc600078e023c */
[----:B------:R-:W-:Y:S04]  /*38a20*/  STL.64 [R1+0x1d28], R226 ;  /* 0x001d28e201007387 */ /* 0x000fe80000100a00 */
[----:B------:R1:W-:Y:S01]  /*38a30*/  STL.64 [R1+0x838], R2 ;  /* 0x0008380201007387 */ /* 0x0003e20000100a00 */
[----:B------:R-:W-:-:S03]  /*38a40*/  IMAD.WIDE R14, R25, 0x4, R34 ;  /* 0x00000004190e7825 */ /* 0x000fc600078e0222 */
[----:B------:R-:W4:Y:S01]  /*38a50*/  LDL.LU.64 R60, [R1+0xae0] ;  /* 0x000ae000013c7983 */ /* 0x000f220000300a00 */
[----:B------:R-:W-:-:S03]  /*38a60*/  IMAD.WIDE R220, R25, 0x4, R6 ;  /* 0x0000000419dc7825 */ /* 0x000fc600078e0206 */
[----:B------:R-:W4:Y:S04]  /*38a70*/  LDL.LU.64 R34, [R1+0xad8] ;  /* 0x000ad80001227983 */ /* 0x000f280000300a00 */
[----:B------:R-:W-:Y:S04]  /*38a80*/  STL.64 [R1+0x760], R224 ;  /* 0x000760e001007387 */ /* 0x000fe80000100a00 */
[----:B------:R-:W-:Y:S04]  /*38a90*/  STL.64 [R1+0x1c98], R224 ;  /* 0x001c98e001007387 */ /* 0x000fe80000100a00 */
[----:B------:R-:W4:Y:S01]  /*38aa0*/  LDL.LU.64 R6, [R1+0xb08] ;  /* 0x000b080001067983 */ /* 0x000f220000300a00 */
[----:B--2---:R-:W-:-:S03]  /*38ab0*/  IMAD.WIDE R176, R25, 0x4, R36 ;  /* 0x0000000419b07825 */ /* 0x004fc600078e0224 */
[----:B------:R-:W2:Y:S04]  /*38ac0*/  LDL.LU.64 R36, [R1+0xb10] ;  /* 0x000b100001247983 */ /* 0x000ea80000300a00 */
[----:B------:R-:W-:Y:S04]  /*38ad0*/  STL.64 [R1+0x830], R222 ;  /* 0x000830de01007387 */ /* 0x000fe80000100a00 */
[----:B------:R-:W-:Y:S04]  /*38ae0*/  STL.64 [R1+0x1ba8], R222 ;  /* 0x001ba8de01007387 */ /* 0x000fe80000100a00 */
[----:B------:R-:W-:Y:S04]  /*38af0*/  STL.64 [R1+0x9f8], R14 ;  /* 0x0009f80e01007387 */ /* 0x000fe80000100a00 */
[----:B------:R-:W-:Y:S04]  /*38b00*/  STL.64 [R1+0x1b18], R14 ;  /* 0x001b180e01007387 */ /* 0x000fe80000100a00 */
[----:B------:R-:W2:Y:S04]  /*38b10*/  LDL.LU.64 R240, [R1+0xb28] ;  /* 0x000b280001f07983 */ /* 0x000ea80000300a00 */
[----:B------:R-:W2:Y:S01]  /*38b20*/  LDL.LU.64 R26, [R1+0xb20] ;  /* 0x000b2000011a7983 */ /* 0x000ea20000300a00 */
[----:B---3--:R-:W-:-:S04]  /*38b30*/  IMAD.WIDE R8, R25, 0x4, R8 ;  /* 0x0000000419087825 */ /* 0x008fc800078e0208 */
[----:B-1----:R-:W-:-:S05]  /*38b40*/  IMAD.WIDE R2, R25, 0x4, R38 ;  /* 0x0000000419027825 */ /* 0x002fca00078e0226 */
[----:B------:R1:W-:Y:S04]  /*38b50*/  STL.64 [R1+0x3c0], R2 ;  /* 0x0003c00201007387 */ /* 0x0003e80000100a00 */
[----:B------:R-:W3:Y:S04]  /*38b60*/  LDL.LU.64 R38, [R1+0xb18] ;  /* 0x000b180001267983 */ /* 0x000ee80000300a00 */
[----:B------:R-:W-:Y:S04]  /*38b70*/  STL.64 [R1+0x3c8], R8 ;  /* 0x0003c80801007387 */ /* 0x000fe80000100a00 */
[----:B------:R-:W-:Y:S01]  /*38b80*/  STL.64 [R1+0x1d70], R8 ;  /* 0x001d700801007387 */ /* 0x000fe20000100a00 */
[----:B------:R-:W-:-:S03]  /*38b90*/  IMAD.WIDE R4, R25, 0x4, R40 ;  /* 0x0000000419047825 */ /* 0x000fc600078e0228 */
[----:B------:R-:W-:Y:S04]  /*38ba0*/  STL.64 [R1+0x9d0], R220 ;  /* 0x0009d0dc01007387 */ /* 0x000fe80000100a00 */
[----:B------:R1:W-:Y:S04]  /*38bb0*/  STL.64 [R1+0x1b20], R220 ;  /* 0x001b20dc01007387 */ /* 0x0003e80000100a00 */
[----:B------:R-:W3:Y:S04]  /*38bc0*/  LDL.LU.64 R28, [R1+0xb30] ;  /* 0x000b3000011c7983 */ /* 0x000ee80000300a00 */
[----:B------:R-:W3:Y:S04]  /*38bd0*/  LDL.LU.64 R30, [R1+0xb38] ;  /* 0x000b3800011e7983 */ /* 0x000ee80000300a00 */
[----:B------:R-:W3:Y:S01]  /*38be0*/  LDL.LU.64 R40, [R1+0xb40] ;  /* 0x000b400001287983 */ /* 0x000ee20000300a00 */
[----:B-1----:R-:W-:-:S04]  /*38bf0*/  IMAD.WIDE R2, R25, 0x4, R56 ;  /* 0x0000000419027825 */ /* 0x002fc800078e0238 */
[C---:B------:R-:W-:Y:S01]  /*38c00*/  IMAD.WIDE R16, R25.reuse, 0x4, R32 ;  /* 0x0000000419107825 */ /* 0x040fe200078e0220 */
[----:B------:R2:W-:Y:S04]  /*38c10*/  STL.64 [R1+0x7b0], R2 ;  /* 0x0007b00201007387 */ /* 0x0005e80000100a00 */
[----:B------:R-:W3:Y:S01]  /*38c20*/  LDL.LU.64 R32, [R1+0xb48] ;  /* 0x000b480001207983 */ /* 0x000ee20000300a00 */
[----:B------:R-:W-:-:S03]  /*38c30*/  IMAD.WIDE R220, R25, 0x4, R58 ;  /* 0x0000000419dc7825 */ /* 0x000fc600078e023a */
[----:B------:R-:W-:Y:S04]  /*38c40*/  STL.64 [R1+0x750], R4 ;  /* 0x0007500401007387 */ /* 0x000fe80000100a00 */
[----:B------:R1:W-:Y:S01]  /*38c50*/  STL.64 [R1+0x1ca0], R4 ;  /* 0x001ca00401007387 */ /* 0x0003e20000100a00 */
[----:B----4-:R-:W-:-:S03]  /*38c60*/  IMAD.WIDE R114, R25, 0x4, R60 ;  /* 0x0000000419727825 */ /* 0x010fc600078e023c */
[----:B------:R-:W4:Y:S04]  /*38c70*/  LDL.LU.64 R60, [R1+0xb50] ;  /* 0x000b5000013c7983 */ /* 0x000f280000300a00 */
[----:B------:R-:W-:Y:S04]  /*38c80*/  STL.64 [R1+0x7a0], R220 ;  /* 0x0007a0dc01007387 */ /* 0x000fe80000100a00 */
[----:B------:R-:W-:Y:S01]  /*38c90*/  STL.64 [R1+0x1bb0], R220 ;  /* 0x001bb0dc01007387 */ /* 0x000fe20000100a00 */
[----:B------:R-:W-:-:S03]  /*38ca0*/  IMAD.WIDE R246, R25, 0x4, R6 ;  /* 0x0000000419f67825 */ /* 0x000fc600078e0206 */
[----:B------:R-:W4:Y:S04]  /*38cb0*/  LDL.LU.64 R6, [R1+0xb58] ;  /* 0x000b580001067983 */ /* 0x000f280000300a00 */
[----:B------:R-:W-:Y:S01]  /*38cc0*/  STL.64 [R1+0x790], R16 ;  /* 0x0007901001007387 */ /* 0x000fe20000100a00 */
[----:B------:R-:W-:-:S03]  /*38cd0*/  IMAD.WIDE R178, R25, 0x4, R34 ;  /* 0x0000000419b27825 */ /* 0x000fc600078e0222 */
[----:B------:R-:W-:Y:S04]  /*38ce0*/  STL.64 [R1+0x1b28], R16 ;  /* 0x001b281001007387 */ /* 0x000fe80000100a00 */
[----:B------:R-:W4:Y:S04]  /*38cf0*/  LDL.LU.64 R56, [R1+0xb60] ;  /* 0x000b600001387983 */ /* 0x000f280000300a00 */
[----:B------:R-:W4:Y:S01]  /*38d00*/  LDL.LU.64 R58, [R1+0xb68] ;  /* 0x000b6800013a7983 */ /* 0x000f220000300a00 */
[----:B--2---:R-:W-:-:S05]  /*38d10*/  IMAD.WIDE R2, R25, 0x4, R36 ;  /* 0x0000000419027825 */ /* 0x004fca00078e0224 */
[----:B------:R2:W-:Y:S04]  /*38d20*/  STL.64 [R1+0x3b0], R2 ;  /* 0x0003b00201007387 */ /* 0x0005e80000100a00 */
[----:B------:R-:W4:Y:S04]  /*38d30*/  LDL.LU.64 R34, [R1+0xb70] ;  /* 0x000b700001227983 */ /* 0x000f280000300a00 */
[----:B------:R-:W4:Y:S04]  /*38d40*/  LDL.LU.64 R36, [R1+0xb78] ;  /* 0x000b780001247983 */ /* 0x000f280000300a00 */
[----:B------:R-:W-:Y:S01]  /*38d50*/  STL.64 [R1+0x3b8], R246 ;  /* 0x0003b8f601007387 */ /* 0x000fe20000100a00 */
[----:B-1----:R-:W-:-:S03]  /*38d60*/  IMAD.WIDE R4, R25, 0x4, R240 ;  /* 0x0000000419047825 */ /* 0x002fc600078e02f0 */
[----:B------:R-:W-:Y:S01]  /*38d70*/  STL.64 [R1+0x1d78], R246 ;  /* 0x001d78f601007387 */ /* 0x000fe20000100a00 */
[----:B--2---:R-:W-:-:S03]  /*38d80*/  IMAD.WIDE R2, R25, 0x4, R26 ;  /* 0x0000000419027825 */ /* 0x004fc600078e021a */
[----:B------:R-:W-:Y:S04]  /*38d90*/  STL.64 [R1+0x770], R114 ;  /* 0x0007707201007387 */ /* 0x000fe80000100a00 */
[----:B------:R3:W-:Y:S04]  /*38da0*/  STL.64 [R1+0x1b30], R114 ;  /* 0x001b307201007387 */ /* 0x0007e80000100a00 */
[----:B------:R-:W-:Y:S01]  /*38db0*/  STL.64 [R1+0x738], R4 ;  /* 0x0007380401007387 */ /* 0x000fe20000100a00 */
[----:B---3--:R-:W-:-:S03]  /*38dc0*/  IMAD.WIDE R114, R25, 0x4, R38 ;  /* 0x0000000419727825 */ /* 0x008fc600078e0226 */
[----:B------:R-:W2:Y:S04]  /*38dd0*/  LDL.LU.64 R38, [R1+0xb80] ;  /* 0x000b800001267983 */ /* 0x000ea80000300a00 */
[----:B------:R4:W-:Y:S01]  /*38de0*/  STL.64 [R1+0x720], R2 ;  /* 0x0007200201007387 */ /* 0x0009e20000100a00 */
[----:B------:R-:W-:-:S03]  /*38df0*/  IMAD.WIDE R180, R25, 0x4, R40 ;  /* 0x0000000419b47825 */ /* 0x000fc600078e0228 */
[----:B------:R-:W3:Y:S01]  /*38e00*/  LDL.LU.64 R40, [R1+0xb88] ;  /* 0x000b880001287983 */ /* 0x000ee20000300a00 */
[----:B------:R-:W-:-:S03]  /*38e10*/  IMAD.WIDE R112, R25, 0x4, R30 ;  /* 0x0000000419707825 */ /* 0x000fc600078e021e */
[----:B------:R-:W-:Y:S04]  /*38e20*/  STL.64 [R1+0x3a8], R114 ;  /* 0x0003a87201007387 */ /* 0x000fe80000100a00 */
[----:B------:R-:W-:Y:S04]  /*38e30*/  STL.64 [R1+0x1bb8], R114 ;  /* 0x001bb87201007387 */ /* 0x000fe80000100a00 */
[----:B------:R-:W3:Y:S01]  /*38e40*/  LDL.LU.64 R30, [R1+0xb90] ;  /* 0x000b9000011e7983 */ /* 0x000ee20000300a00 */
[----:B------:R-:W-:-:S04]  /*38e50*/  IMAD.WIDE R12, R25, 0x4, R28 ;  /* 0x00000004190c7825 */ /* 0x000fc800078e021c */
[C---:B------:R-:W-:Y:S01]  /*38e60*/  IMAD.WIDE R226, R25.reuse, 0x4, R32 ;  /* 0x0000000419e27825 */ /* 0x040fe200078e0220 */
[----:B------:R-:W-:Y:S04]  /*38e70*/  STL.64 [R1+0x3a0], R12 ;  /* 0x0003a00c01007387 */ /* 0x000fe80000100a00 */
[----:B------:R-:W-:Y:S04]  /*38e80*/  STL.64 [R1+0x1b38], R12 ;  /* 0x001b380c01007387 */ /* 0x000fe80000100a00 */
[----:B------:R-:W3:Y:S01]  /*38e90*/  LDL.LU.64 R32, [R1+0xb98] ;  /* 0x000b980001207983 */ /* 0x000ee20000300a00 */
[----:B----4-:R-:W-:-:S03]  /*38ea0*/  IMAD.WIDE R2, R25, 0x4, R60 ;  /* 0x0000000419027825 */ /* 0x010fc600078e023c */
[----:B------:R-:W-:Y:S04]  /*38eb0*/  STL.64 [R1+0x390], R226 ;  /* 0x000390e201007387 */ /* 0x000fe80000100a00 */
[----:B------:R-:W-:Y:S04]  /*38ec0*/  STL.64 [R1+0x388], R2 ;  /* 0x0003880201007387 */ /* 0x000fe80000100a00 */
[----:B------:R-:W-:Y:S01]  /*38ed0*/  STL.64 [R1+0x1d80], R226 ;  /* 0x001d80e201007387 */ /* 0x000fe20000100a00 */
[----:B------:R-:W-:-:S03]  /*38ee0*/  IMAD.WIDE R6, R25, 0x4, R6 ;  /* 0x0000000419067825 */ /* 0x000fc600078e0206 */
[----:B------:R-:W-:Y:S04]  /*38ef0*/  STL.64 [R1+0x398], R112 ;  /* 0x0003987001007387 */ /* 0x000fe80000100a00 */
[----:B------:R-:W-:Y:S04]  /*38f00*/  STL.64 [R1+0x1b40], R112 ;  /* 0x001b407001007387 */ /* 0x000fe80000100a00 */
[----:B------:R-:W4:Y:S04]  /*38f10*/  LDL.LU.64 R26, [R1+0xba0] ;  /* 0x000ba000011a7983 */ /* 0x000f280000300a00 */
[----:B------:R-:W4:Y:S04]  /*38f20*/  LDL.LU.64 R28, [R1+0xba8] ;  /* 0x000ba800011c7983 */ /* 0x000f280000300a00 */
[----:B------:R-:W4:Y:S01]  /*38f30*/  LDL.LU.64 R60, [R1+0xbb0] ;  /* 0x000bb000013c7983 */ /* 0x000f220000300a00 */
[----:B------:R-:W-:-:S04]  /*38f40*/  IMAD.WIDE R220, R25, 0x4, R56 ;  /* 0x0000000419dc7825 */ /* 0x000fc800078e0238 */
[----:B------:R-:W-:-:S04]  /*38f50*/  IMAD.WIDE R74, R25, 0x4, R58 ;  /* 0x00000004194a7825 */ /* 0x000fc800078e023a */
[C---:B------:R-:W-:Y:S02]  /*38f60*/  IMAD.WIDE R244, R25.reuse, 0x4, R34 ;  /* 0x0000000419f47825 */ /* 0x040fe400078e0222 */
[----:B------:R-:W4:Y:S02]  /*38f70*/  LDL.LU.64 R34, [R1+0xbb8] ;  /* 0x000bb80001227983 */ /* 0x000f240000300a00 */
[C---:B------:R-:W-:Y:S02]  /*38f80*/  IMAD.WIDE R110, R25.reuse, 0x4, R36 ;  /* 0x00000004196e7825 */ /* 0x040fe400078e0224 */
[----:B------:R-:W-:Y:S04]  /*38f90*/  STL.64 [R1+0x380], R6 ;  /* 0x0003800601007387 */ /* 0x000fe80000100a00 */
[----:B------:R-:W-:Y:S04]  /*38fa0*/  STL.64 [R1+0x1ca8], R6 ;  /* 0x001ca80601007387 */ /* 0x000fe80000100a00 */
[----:B------:R-:W4:Y:S04]  /*38fb0*/  LDL.LU.64 R36, [R1+0xbc0] ;  /* 0x000bc00001247983 */ /* 0x000f280000300a00 */
[----:B------:R-:W-:Y:S04]  /*38fc0*/  STL.64 [R1+0x378], R220 ;  /* 0x000378dc01007387 */ /* 0x000fe80000100a00 */
[----:B------:R3:W-:Y:S01]  /*38fd0*/  STL.64 [R1+0x1c20], R220 ;  /* 0x001c20dc01007387 */ /* 0x0007e20000100a00 */
[----:B--2---:R-:W-:-:S03]  /*38fe0*/  IMAD.WIDE R182, R25, 0x4, R38 ;  /* 0x0000000419b67825 */ /* 0x004fc600078e0226 */
[----:B------:R-:W2:Y:S04]  /*38ff0*/  LDL.LU.64 R38, [R1+0xbc8] ;  /* 0x000bc80001267983 */ /* 0x000ea80000300a00 */
[----:B------:R-:W-:Y:S04]  /*39000*/  STL.64 [R1+0x370], R74 ;  /* 0x0003704a01007387 */ /* 0x000fe80000100a00 */
[----:B------:R-:W-:Y:S01]  /*39010*/  STL.64 [R1+0x1bc0], R74 ;  /* 0x001bc04a01007387 */ /* 0x000fe20000100a00 */
[----:B---3--:R-:W-:-:S03]  /*39020*/  IMAD.WIDE R220, R25, 0x4, R40 ;  /* 0x0000000419dc7825 */ /* 0x008fc600078e0228 */
[----:B------:R-:W3:Y:S04]  /*39030*/  LDL.LU.64 R40, [R1+0xbd0] ;  /* 0x000bd00001287983 */ /* 0x000ee80000300a00 */
[----:B------:R-:W-:Y:S04]  /*39040*/  STL.64 [R1+0x368], R244 ;  /* 0x000368f401007387 */ /* 0x000fe80000100a00 */
[----:B------:R-:W-:Y:S01]  /*39050*/  STL.64 [R1+0x1b48], R244 ;  /* 0x001b48f401007387 */ /* 0x000fe20000100a00 */
[----:B------:R-:W-:-:S03]  /*39060*/  IMAD.WIDE R2, R25, 0x4, R30 ;  /* 0x0000000419027825 */ /* 0x000fc600078e021e */
[----:B------:R-:W3:Y:S04]  /*39070*/  LDL.LU.64 R56, [R1+0xbd8] ;  /* 0x000bd80001387983 */ /* 0x000ee80000300a00 */
[----:B------:R-:W-:Y:S04]  /*39080*/  STL.64 [R1+0x358], R220 ;  /* 0x000358dc01007387 */ /* 0x000fe80000100a00 */
[----:B------:R3:W-:Y:S04]  /*39090*/  STL.64 [R1+0x350], R2 ;  /* 0x0003500201007387 */ /* 0x0007e80000100a00 */
[----:B------:R-:W-:Y:S04]  /*390a0*/  STL.64 [R1+0x1d88], R220 ;  /* 0x001d88dc01007387 */ /* 0x000fe80000100a00 */
[----:B------:R-:W-:Y:S04]  /*390b0*/  STL.64 [R1+0x360], R110 ;  /* 0x0003606e01007387 */ /* 0x000fe80000100a00 */
[----:B------:R-:W-:Y:S04]  /*390c0*/  STL.64 [R1+0x1b50], R110 ;  /* 0x001b506e01007387 */ /* 0x000fe80000100a00 */
[----:B------:R-:W3:Y:S04]  /*390d0*/  LDL.LU.64 R58, [R1+0xbe0] ;  /* 0x000be000013a7983 */ /* 0x000ee80000300a00 */
[----:B------:R-:W3:Y:S01]  /*390e0*/  LDL.LU.64 R30, [R1+0xbe8] ;  /* 0x000be800011e7983 */ /* 0x000ee20000300a00 */
[----:B------:R-:W-:-:S03]  /*390f0*/  IMAD.WIDE R236, R25, 0x4, R32 ;  /* 0x0000000419ec7825 */ /* 0x000fc600078e0220 */
[----:B------:R-:W3:Y:S01]  /*39100*/  LDL.LU.64 R32, [R1+0xbf0] ;  /* 0x000bf00001207983 */ /* 0x000ee20000300a00 */
[----:B------:R-:W-:-:S04]  /*39110*/  IMAD.WIDE R146, R25, 0x4, R108 ;  /* 0x0000000419927825 */ /* 0x000fc800078e026c */
[----:B----4-:R-:W-:-:S04]  /*39120*/  IMAD.WIDE R114, R25, 0x4, R26 ;  /* 0x0000000419727825 */ /* 0x010fc800078e021a */
[C---:B------:R-:W-:Y:S02]  /*39130*/  IMAD.WIDE R242, R25.reuse, 0x4, R60 ;  /* 0x0000000419f27825 */ /* 0x040fe400078e023c */
[----:B------:R-:W4:Y:S04]  /*39140*/  LDL.LU.64 R60, [R1+0xbf8] ;  /* 0x000bf800013c7983 */ /* 0x000f280000300a00 */
[----:B------:R-:W-:Y:S04]  /*39150*/  STL.64 [R1+0x348], R236 ;  /* 0x000348ec01007387 */ /* 0x000fe80000100a00 */
[----:B------:R-:W-:Y:S01]  /*39160*/  STL.64 [R1+0x1cb0], R236 ;  /* 0x001cb0ec01007387 */ /* 0x000fe20000100a00 */
[----:B------:R-:W-:-:S04]  /*39170*/  IMAD.WIDE R72, R25, 0x4, R28 ;  /* 0x0000000419487825 */ /* 0x000fc800078e021c */
[C---:B------:R-:W-:Y:S02]  /*39180*/  IMAD.WIDE R108, R25.reuse, 0x4, R34 ;  /* 0x00000004196c7825 */ /* 0x040fe400078e0222 */
[----:B------:R-:W4:Y:S04]  /*39190*/  LDL.LU.64 R34, [R1+0xc00] ;  /* 0x000c000001227983 */ /* 0x000f280000300a00 */
[----:B------:R-:W-:Y:S04]  /*391a0*/  STL.64 [R1+0x340], R114 ;  /* 0x0003407201007387 */ /* 0x000fe80000100a00 */
[----:B------:R-:W-:Y:S01]  /*391b0*/  STL.64 [R1+0x1c28], R114 ;  /* 0x001c287201007387 */ /* 0x000fe20000100a00 */
[----:B------:R-:W-:-:S03]  /*391c0*/  IMAD.WIDE R184, R25, 0x4, R36 ;  /* 0x0000000419b87825 */ /* 0x000fc600078e0224 */
[----:B------:R-:W4:Y:S04]  /*391d0*/  LDL.LU.64 R36, [R1+0xc08] ;  /* 0x000c080001247983 */ /* 0x000f280000300a00 */
[----:B------:R-:W-:Y:S04]  /*391e0*/  STL.64 [R1+0x338], R72 ;  /* 0x0003384801007387 */ /* 0x000fe80000100a00 */
[----:B------:R-:W-:Y:S01]  /*391f0*/  STL.64 [R1+0x1bc8], R72 ;  /* 0x001bc84801007387 */ /* 0x000fe20000100a00 */
[----:B--2---:R-:W-:-:S03]  /*39200*/  IMAD.WIDE R6, R25, 0x4, R38 ;  /* 0x0000000419067825 */ /* 0x004fc600078e0226 */
[----:B------:R-:W2:Y:S04]  /*39210*/  LDL.LU.64 R38, [R1+0xc10] ;  /* 0x000c100001267983 */ /* 0x000ea80000300a00 */
[----:B------:R-:W-:Y:S04]  /*39220*/  STL.64 [R1+0x330], R242 ;  /* 0x000330f201007387 */ /* 0x000fe80000100a00 */
[----:B------:R-:W-:Y:S01]  /*39230*/  STL.64 [R1+0x1b58], R242 ;  /* 0x001b58f201007387 */ /* 0x000fe20000100a00 */
[----:B---3--:R-:W-:-:S03]  /*39240*/  IMAD.WIDE R2, R25, 0x4, R40 ;  /* 0x0000000419027825 */ /* 0x008fc600078e0228 */
[----:B------:R-:W3:Y:S04]  /*39250*/  LDL.LU.64 R40, [R1+0xc18] ;  /* 0x000c180001287983 */ /* 0x000ee80000300a00 */
[----:B------:R-:W-:Y:S04]  /*39260*/  STL.64 [R1+0x320], R6 ;  /* 0x0003200601007387 */ /* 0x000fe80000100a00 */
[----:B------:R1:W-:Y:S04]  /*39270*/  STL.64 [R1+0x318], R2 ;  /* 0x0003180201007387 */ /* 0x0003e80000100a00 */
[----:B------:R-:W-:Y:S01]  /*39280*/  STL.64 [R1+0x1d90], R6 ;  /* 0x001d900601007387 */ /* 0x000fe20000100a00 */
[----:B------:R-:W-:-:S03]  /*39290*/  IMAD.WIDE R234, R25, 0x4, R56 ;  /* 0x0000000419ea7825 */ /* 0x000fc600078e0238 */
[----:B------:R-:W-:Y:S04]  /*392a0*/  STL.64 [R1+0x328], R108 ;  /* 0x0003286c01007387 */ /* 0x000fe80000100a00 */
[----:B------:R-:W-:Y:S04]  /*392b0*/  STL.64 [R1+0x1b60], R108 ;  /* 0x001b606c01007387 */ /* 0x000fe80000100a00 */
[----:B------:R-:W3:Y:S04]  /*392c0*/  LDL.LU.64 R240, [R1+0xc20] ;  /* 0x000c200001f07983 */ /* 0x000ee80000300a00 */
[----:B------:R-:W3:Y:S04]  /*392d0*/  LDL.LU.64 R28, [R1+0xc28] ;  /* 0x000c2800011c7983 */ /* 0x000ee80000300a00 */
[----:B------:R-:W3:Y:S01]  /*392e0*/  LDL.LU.64 R56, [R1+0xc30] ;  /* 0x000c300001387983 */ /* 0x000ee20000300a00 */
[----:B------:R-:W-:-:S03]  /*392f0*/  IMAD.WIDE R112, R25, 0x4, R58 ;  /* 0x0000000419707825 */ /* 0x000fc600078e023a */
[----:B------:R-:W3:Y:S01]  /*39300*/  LDL.LU.64 R58, [R1+0xc38] ;  /* 0x000c3800013a7983 */ /* 0x000ee20000300a00 */
[----:B------:R-:W-:-:S03]  /*39310*/  IMAD.WIDE R70, R25, 0x4, R30 ;  /* 0x0000000419467825 */ /* 0x000fc600078e021e */
[----:B------:R-:W-:Y:S04]  /*39320*/  STL.64 [R1+0x310], R234 ;  /* 0x000310ea01007387 */ /* 0x000fe80000100a00 */
[----:B------:R-:W-:Y:S04]  /*39330*/  STL.64 [R1+0x1cb8], R234 ;  /* 0x001cb8ea01007387 */ /* 0x000fe80000100a00 */
[----:B------:R-:W3:Y:S01]  /*39340*/  LDL.LU.64 R30, [R1+0xc40] ;  /* 0x000c4000011e7983 */ /* 0x000ee20000300a00 */
[----:B------:R-:W-:-:S03]  /*39350*/  IMAD.WIDE R238, R25, 0x4, R32 ;  /* 0x0000000419ee7825 */ /* 0x000fc600078e0220 */
[----:B------:R-:W-:Y:S04]  /*39360*/  STL.64 [R1+0x308], R112 ;  /* 0x0003087001007387 */ /* 0x000fe80000100a00 */
[----:B------:R-:W-:Y:S04]  /*39370*/  STL.64 [R1+0x1c30], R112 ;  /* 0x001c307001007387 */ /* 0x000fe80000100a00 */
[----:B------:R-:W3:Y:S04]  /*39380*/  LDL.LU.64 R32, [R1+0xc48] ;  /* 0x000c480001207983 */ /* 0x000ee80000300a00 */
[----:B------:R-:W-:Y:S04]  /*39390*/  STL.64 [R1+0x300], R70 ;  /* 0x0003004601007387 */ /* 0x000fe80000100a00 */
[----:B------:R-:W-:Y:S01]  /*393a0*/  STL.64 [R1+0x1bd0], R70 ;  /* 0x001bd04601007387 */ /* 0x000fe20000100a00 */
[----:B----4-:R-:W-:-:S04]  /*393b0*/  IMAD.WIDE R60, R25, 0x4, R60 ;  /* 0x00000004193c7825 */ /* 0x010fc800078e023c */
[----:B------:R-:W-:-:S04]  /*393c0*/  IMAD.WIDE R210, R25, 0x4, R188 ;  /* 0x0000000419d27825 */ /* 0x000fc800078e02bc */
[C---:B------:R-:W-:Y:S02]  /*393d0*/  IMAD.WIDE R186, R25.reuse, 0x4, R34 ;  /* 0x0000000419ba7825 */ /* 0x040fe400078e0222 */
[----:B------:R-:W4:Y:S04]  /*393e0*/  LDL.LU.64 R34, [R1+0xc50] ;  /* 0x000c500001227983 */ /* 0x000f280000300a00 */
[----:B------:R-:W-:Y:S01]  /*393f0*/  STL.64 [R1+0x2f8], R238 ;  /* 0x0002f8ee01007387 */ /* 0x000fe20000100a00 */
[----:B-1----:R-:W-:-:S05]  /*39400*/  IMAD.WIDE R2, R25, 0x4, R36 ;  /* 0x0000000419027825 */ /* 0x002fca00078e0224 */
[----:B------:R-:W-:Y:S04]  /*39410*/  STL.64 [R1+0x2e8], R2 ;  /* 0x0002e80201007387 */ /* 0x000fe80000100a00 */
[----:B------:R2:W-:Y:S04]  /*39420*/  STL.64 [R1+0x1b68], R238 ;  /* 0x001b68ee01007387 */ /* 0x0005e80000100a00 */
[----:B------:R-:W4:Y:S04]  /*39430*/  LDL.LU.64 R26, [R1+0xc58] ;  /* 0x000c5800011a7983 */ /* 0x000f280000300a00 */
[----:B------:R-:W4:Y:S04]  /*39440*/  LDL.LU.64 R36, [R1+0xc60] ;  /* 0x000c600001247983 */ /* 0x000f280000300a00 */
[----:B------:R-:W-:Y:S04]  /*39450*/  STL.64 [R1+0x2f0], R60 ;  /* 0x0002f03c01007387 */ /* 0x000fe80000100a00 */
[----:B------:R-:W-:Y:S01]  /*39460*/  STL.64 [R1+0x1bd8], R60 ;  /* 0x001bd83c01007387 */ /* 0x000fe20000100a00 */
[----:B--2---:R-:W-:-:S03]  /*39470*/  IMAD.WIDE R238, R25, 0x4, R38 ;  /* 0x0000000419ee7825 */ /* 0x004fc600078e0226 */
[----:B------:R-:W2:Y:S01]  /*39480*/  LDL.LU.64 R38, [R1+0xc68] ;  /* 0x000c680001267983 */ /* 0x000ea20000300a00 */
[----:B---3--:R-:W-:-:S03]  /*39490*/  IMAD.WIDE R228, R25, 0x4, R40 ;  /* 0x0000000419e47825 */ /* 0x008fc600078e0228 */
[----:B------:R-:W3:Y:S04]  /*394a0*/  LDL.LU.64 R40, [R1+0xc70] ;  /* 0x000c700001287983 */ /* 0x000ee80000300a00 */
[----:B------:R-:W-:Y:S04]  /*394b0*/  STL.64 [R1+0x2e0], R238 ;  /* 0x0002e0ee01007387 */ /* 0x000fe80000100a00 */
[----:B------:R-:W-:Y:S01]  /*394c0*/  STL.64 [R1+0x1d30], R238 ;  /* 0x001d30ee01007387 */ /* 0x000fe20000100a00 */
[----:B------:R-:W-:-:S04]  /*394d0*/  IMAD.WIDE R110, R25, 0x4, R240 ;  /* 0x00000004196e7825 */ /* 0x000fc800078e02f0 */
[----:B------:R-:W-:-:S04]  /*394e0*/  IMAD.WIDE R68, R25, 0x4, R28 ;  /* 0x0000000419447825 */ /* 0x000fc800078e021c */
[C---:B------:R-:W-:Y:S02]  /*394f0*/  IMAD.WIDE R54, R25.reuse, 0x4, R56 ;  /* 0x0000000419367825 */ /* 0x040fe400078e0238 */
[----:B------:R-:W3:Y:S04]  /*39500*/  LDL.LU.64 R56, [R1+0xc78] ;  /* 0x000c780001387983 */ /* 0x000ee80000300a00 */
[----:B------:R-:W-:Y:S04]  /*39510*/  STL.64 [R1+0x2d8], R228 ;  /* 0x0002d8e401007387 */ /* 0x000fe80000100a00 */
[----:B------:R4:W-:Y:S04]  /*39520*/  STL.64 [R1+0x1cc0], R228 ;  /* 0x001cc0e401007387 */ /* 0x0009e80000100a00 */
[----:B------:R-:W3:Y:S01]  /*39530*/  LDL.LU.64 R28, [R1+0xc80] ;  /* 0x000c8000011c7983 */ /* 0x000ee20000300a00 */
[----:B------:R-:W-:-:S03]  /*39540*/  IMAD.WIDE R188, R25, 0x4, R30 ;  /* 0x0000000419bc7825 */ /* 0x000fc600078e021e */
[----:B------:R-:W-:Y:S04]  /*39550*/  STL.64 [R1+0x2d0], R110 ;  /* 0x0002d06e01007387 */ /* 0x000fe80000100a00 */
[----:B------:R1:W-:Y:S04]  /*39560*/  STL.64 [R1+0x1c38], R110 ;  /* 0x001c386e01007387 */ /* 0x0003e80000100a00 */
        /* <DEDUP_REMOVED lines=8> */
[----:B------:R-:W-:Y:S01]  /*395f0*/  STL.64 [R1+0x1be8], R54 ;  /* 0x001be83601007387 */ /* 0x000fe20000100a00 */
[----:B----4-:R-:W-:-:S03]  /*39600*/  IMAD.WIDE R228, R25, 0x4, R34 ;  /* 0x0000000419e47825 */ /* 0x010fc600078e0222 */
[----:B------:R-:W4:Y:S04]  /*39610*/  LDL.LU.64 R34, [R1+0xc98] ;  /* 0x000c980001227983 */ /* 0x000f280000300a00 */
[----:B------:R-:W-:Y:S04]  /*39620*/  STL.64 [R1+0x2b8], R58 ;  /* 0x0002b83a01007387 */ /* 0x000fe80000100a00 */
[----:B------:R-:W-:Y:S04]  /*39630*/  STL.64 [R1+0x1bf0], R58 ;  /* 0x001bf03a01007387 */ /* 0x000fe80000100a00 */
[----:B------:R-:W-:Y:S04]  /*39640*/  STL.64 [R1+0x2a8], R228 ;  /* 0x0002a8e401007387 */ /* 0x000fe80000100a00 */
[----:B------:R-:W-:Y:S01]  /*39650*/  STL.64 [R1+0x1d38], R228 ;  /* 0x001d38e401007387 */ /* 0x000fe20000100a00 */
[----:B-1----:R-:W-:-:S03]  /*39660*/  IMAD.WIDE R110, R25, 0x4, R26 ;  /* 0x00000004196e7825 */ /* 0x002fc600078e021a */
[----:B------:R-:W4:Y:S01]  /*39670*/  LDL.LU.64 R26, [R1+0xca0] ;  /* 0x000ca000011a7983 */ /* 0x000f220000300a00 */
[----:B------:R-:W-:-:S03]  /*39680*/  IMAD.WIDE R108, R25, 0x4, R36 ;  /* 0x00000004196c7825 */ /* 0x000fc600078e0224 */
[----:B------:R-:W4:Y:S01]  /*39690*/  LDL.LU.64 R36, [R1+0xca8] ;  /* 0x000ca80001247983 */ /* 0x000f220000300a00 */
[----:B--2---:R-:W-:-:S03]  /*396a0*/  IMAD.WIDE R66, R25, 0x4, R38 ;  /* 0x0000000419427825 */ /* 0x004fc600078e0226 */
[----:B------:R-:W2:Y:S01]  /*396b0*/  LDL.LU.64 R38, [R1+0xcb0] ;  /* 0x000cb00001267983 */ /* 0x000ea20000300a00 */
[----:B---3--:R-:W-:-:S03]  /*396c0*/  IMAD.WIDE R232, R25, 0x4, R40 ;  /* 0x0000000419e87825 */ /* 0x008fc600078e0228 */
[----:B------:R-:W3:Y:S04]  /*396d0*/  LDL.LU.64 R40, [R1+0xcb8] ;  /* 0x000cb80001287983 */ /* 0x000ee80000300a00 */
[----:B------:R-:W-:Y:S04]  /*396e0*/  STL.64 [R1+0x2a0], R110 ;  /* 0x0002a06e01007387 */ /* 0x000fe80000100a00 */
[----:B------:R1:W-:Y:S04]  /*396f0*/  STL.64 [R1+0x1cc8], R110 ;  /* 0x001cc86e01007387 */ /* 0x0003e80000100a00 */
[----:B------:R-:W3:Y:S04]  /*39700*/  LDL.LU.64 R52, [R1+0xcc0] ;  /* 0x000cc00001347983 */ /* 0x000ee80000300a00 */
[----:B------:R-:W-:Y:S04]  /*39710*/  STL.64 [R1+0x298], R108 ;  /* 0x0002986c01007387 */ /* 0x000fe80000100a00 */
[----:B------:R1:W-:Y:S01]  /*39720*/  STL.64 [R1+0x1c40], R108 ;  /* 0x001c406c01007387 */ /* 0x0003e20000100a00 */
[----:B------:R-:W-:-:S04]  /*39730*/  IMAD.WIDE R56, R25, 0x4, R56 ;  /* 0x0000000419387825 */ /* 0x000fc800078e0238 */
[C---:B------:R-:W-:Y:S02]  /*39740*/  IMAD.WIDE R190, R25.reuse, 0x4, R28 ;  /* 0x0000000419be7825 */ /* 0x040fe400078e021c */
[----:B------:R-:W3:Y:S04]  /*39750*/  LDL.LU.64 R28, [R1+0xcc8] ;  /* 0x000cc800011c7983 */ /* 0x000ee80000300a00 */
[----:B------:R-:W-:Y:S04]  /*39760*/  STL.64 [R1+0x290], R66 ;  /* 0x0002904201007387 */ /* 0x000fe80000100a00 */
[----:B------:R-:W-:Y:S01]  /*39770*/  STL.64 [R1+0x1bf8], R66 ;  /* 0x001bf84201007387 */ /* 0x000fe20000100a00 */
[----:B-1----:R-:W-:-:S03]  /*39780*/  IMAD.WIDE R110, R25, 0x4, R30 ;  /* 0x00000004196e7825 */ /* 0x002fc600078e021e */
[----:B------:R-:W3:Y:S04]  /*39790*/  LDL.LU.64 R30, [R1+0xcd0] ;  /* 0x000cd000011e7983 */ /* 0x000ee80000300a00 */
[----:B------:R-:W-:Y:S04]  /*397a0*/  STL.64 [R1+0x288], R232 ;  /* 0x000288e801007387 */ /* 0x000fe80000100a00 */
[----:B------:R-:W-:Y:S04]  /*397b0*/  STL.64 [R1+0x1c00], R232 ;  /* 0x001c00e801007387 */ /* 0x000fe80000100a00 */
[----:B------:R-:W3:Y:S01]  /*397c0*/  LDL.LU.64 R240, [R1+0xcd8] ;  /* 0x000cd80001f07983 */ /* 0x000ee20000300a00 */
[----:B------:R-:W-:-:S03]  /*397d0*/  IMAD.WIDE R108, R25, 0x4, R32 ;  /* 0x00000004196c7825 */ /* 0x000fc600078e0220 */
[----:B------:R-:W-:Y:S04]  /*397e0*/  STL.64 [R1+0x278], R110 ;  /* 0x0002786e01007387 */ /* 0x000fe80000100a00 */
[----:B------:R-:W-:Y:S04]  /*397f0*/  STL.64 [R1+0x1d98], R110 ;  /* 0x001d986e01007387 */ /* 0x000fe80000100a00 */
[----:B------:R-:W-:Y:S04]  /*39800*/  STL.64 [R1+0x280], R56 ;  /* 0x0002803801007387 */ /* 0x000fe80000100a00 */
[----:B------:R-:W-:Y:S04]  /*39810*/  STL.64 [R1+0x1c48], R56 ;  /* 0x001c483801007387 */ /* 0x000fe80000100a00 */
[----:B------:R-:W3:Y:S01]  /*39820*/  LDL.LU.64 R32, [R1+0xce0] ;  /* 0x000ce00001207983 */ /* 0x000ee20000300a00 */
[----:B----4-:R-:W-:-:S03]  /*39830*/  IMAD.WIDE R78, R25, 0x4, R34 ;  /* 0x00000004194e7825 */ /* 0x010fc600078e0222 */
[----:B------:R-:W4:Y:S04]  /*39840*/  LDL.LU.64 R34, [R1+0xce8] ;  /* 0x000ce80001227983 */ /* 0x000f280000300a00 */
[----:B------:R-:W-:Y:S04]  /*39850*/  STL.64 [R1+0x270], R108 ;  /* 0x0002706c01007387 */ /* 0x000fe80000100a00 */
[----:B------:R1:W-:Y:S01]  /*39860*/  STL.64 [R1+0x1d40], R108 ;  /* 0x001d406c01007387 */ /* 0x0003e20000100a00 */
[----:B------:R-:W-:-:S04]  /*39870*/  IMAD.WIDE R74, R25, 0x4, R26 ;  /* 0x00000004194a7825 */ /* 0x000fc800078e021a */
[C---:B------:R-:W-:Y:S02]  /*39880*/  IMAD.WIDE R64, R25.reuse, 0x4, R36 ;  /* 0x0000000419407825 */ /* 0x040fe400078e0224 */
[----:B------:R-:W4:Y:S02]  /*39890*/  LDL.LU.64 R36, [R1+0xcf0] ;  /* 0x000cf00001247983 */ /* 0x000f240000300a00 */
[C---:B--2---:R-:W-:Y:S02]  /*398a0*/  IMAD.WIDE R48, R25.reuse, 0x4, R38 ;  /* 0x0000000419307825 */ /* 0x044fe400078e0226 */
[----:B------:R-:W2:Y:S04]  /*398b0*/  LDL.LU.64 R38, [R1+0xcf8] ;  /* 0x000cf80001267983 */ /* 0x000ea80000300a00 */
[----:B------:R-:W-:Y:S04]  /*398c0*/  STL.64 [R1+0x268], R78 ;  /* 0x0002684e01007387 */ /* 0x000fe80000100a00 */
[----:B------:R1:W-:Y:S04]  /*398d0*/  STL.64 [R1+0x1cd0], R78 ;  /* 0x001cd04e01007387 */ /* 0x0003e80000100a00 */
[----:B------:R-:W2:Y:S04]  /*398e0*/  LDL.LU.64 R26, [R1+0xd00] ;  /* 0x000d0000011a7983 */ /* 0x000ea80000300a00 */
[----:B------:R-:W-:Y:S04]  /*398f0*/  STL.64 [R1+0x260], R74 ;  /* 0x0002604a01007387 */ /* 0x000fe80000100a00 */
[----:B------:R1:W-:Y:S01]  /*39900*/  STL.64 [R1+0x1c50], R74 ;  /* 0x001c504a01007387 */ /* 0x0003e20000100a00 */
[----:B---3--:R-:W-:-:S04]  /*39910*/  IMAD.WIDE R40, R25, 0x4, R40 ;  /* 0x0000000419287825 */ /* 0x008fc800078e0228 */
[C---:B------:R-:W-:Y:S02]  /*39920*/  IMAD.WIDE R192, R25.reuse, 0x4, R52 ;  /* 0x0000000419c07825 */ /* 0x040fe400078e0234 */
[----:B------:R-:W3:Y:S04]  /*39930*/  LDL.LU.64 R52, [R1+0xd08] ;  /* 0x000d080001347983 */ /* 0x000ee80000300a00 */
[----:B------:R-:W-:Y:S04]  /*39940*/  STL.64 [R1+0x258], R64 ;  /* 0x0002584001007387 */ /* 0x000fe80000100a00 */
[----:B------:R-:W-:Y:S01]  /*39950*/  STL.64 [R1+0x1c58], R64 ;  /* 0x001c584001007387 */ /* 0x000fe20000100a00 */
[----:B-1----:R-:W-:-:S03]  /*39960*/  IMAD.WIDE R108, R25, 0x4, R28 ;  /* 0x00000004196c7825 */ /* 0x002fc600078e021c */
[----:B------:R-:W3:Y:S04]  /*39970*/  LDL.LU.64 R28, [R1+0xd10] ;  /* 0x000d1000011c7983 */ /* 0x000ee80000300a00 */
[----:B------:R-:W-:Y:S04]  /*39980*/  STL.64 [R1+0x250], R48 ;  /* 0x0002503001007387 */ /* 0x000fe80000100a00 */
[----:B------:R-:W-:Y:S01]  /*39990*/  STL.64 [R1+0x1c60], R48 ;  /* 0x001c603001007387 */ /* 0x000fe20000100a00 */
[----:B------:R-:W-:-:S03]  /*399a0*/  IMAD.WIDE R78, R25, 0x4, R30 ;  /* 0x00000004194e7825 */ /* 0x000fc600078e021e */
[----:B------:R-:W3:Y:S04]  /*399b0*/  LDL.LU.64 R30, [R1+0xd18] ;  /* 0x000d1800011e7983 */ /* 0x000ee80000300a00 */
[----:B------:R-:W-:Y:S04]  /*399c0*/  STL.64 [R1+0x240], R108 ;  /* 0x0002406c01007387 */ /* 0x000fe80000100a00 */
[----:B------:R-:W-:Y:S04]  /*399d0*/  STL.64 [R1+0x1da0], R108 ;  /* 0x001da06c01007387 */ /* 0x000fe80000100a00 */
[----:B------:R-:W-:Y:S04]  /*399e0*/  STL.64 [R1+0x248], R40 ;  /* 0x0002482801007387 */ /* 0x000fe80000100a00 */
[----:B------:R-:W-:Y:S04]  /*399f0*/  STL.64 [R1+0x1c68], R40 ;  /* 0x001c682801007387 */ /* 0x000fe80000100a00 */
[----:B------:R-:W-:Y:S04]  /*39a00*/  STL.64 [R1+0x238], R78 ;  /* 0x0002384e01007387 */ /* 0x000fe80000100a00 */
[----:B------:R3:W-:Y:S01]  /*39a10*/  STL.64 [R1+0x1d48], R78 ;  /* 0x001d484e01007387 */ /* 0x0007e20000100a00 */
[----:B------:R-:W-:-:S03]  /*39a20*/  IMAD.WIDE R72, R25, 0x4, R32 ;  /* 0x0000000419487825 */ /* 0x000fc600078e0220 */
[----:B------:R-:W3:Y:S01]  /*39a30*/  LDL.LU.64 R32, [R1+0xd20] ;  /* 0x000d200001207983 */ /* 0x000ee20000300a00 */
[----:B------:R-:W-:-:S03]  /*39a40*/  IMAD.WIDE R74, R25, 0x4, R240 ;  /* 0x00000004194a7825 */ /* 0x000fc600078e02f0 */
[----:B------:R-:W3:Y:S01]  /*39a50*/  LDL.LU.64 R218, [R1+0xd28] ;  /* 0x000d280001da7983 */ /* 0x000ee20000300a00 */
[----:B----4-:R-:W-:-:S03]  /*39a60*/  IMAD.WIDE R62, R25, 0x4, R34 ;  /* 0x00000004193e7825 */ /* 0x010fc600078e0222 */
[----:B------:R-:W4:Y:S01]  /*39a70*/  LDL.LU.64 R34, [R1+0xd30] ;  /* 0x000d300001227983 */ /* 0x000f220000300a00 */
[----:B------:R-:W-:-:S03]  /*39a80*/  IMAD.WIDE R46, R25, 0x4, R36 ;  /* 0x00000004192e7825 */ /* 0x000fc600078e0224 */
[----:B------:R-:W4:Y:S04]  /*39a90*/  LDL.LU.64 R36, [R1+0xd38] ;  /* 0x000d380001247983 */ /* 0x000f280000300a00 */
[----:B------:R-:W-:Y:S04]  /*39aa0*/  STL.64 [R1+0x230], R74 ;  /* 0x0002304a01007387 */ /* 0x000fe80000100a00 */
[----:B------:R1:W-:Y:S04]  /*39ab0*/  STL.64 [R1+0x1cd8], R74 ;  /* 0x001cd84a01007387 */ /* 0x0003e80000100a00 */
[----:B------:R-:W4:Y:S04]  /*39ac0*/  LDL.LU.64 R240, [R1+0xd40] ;  /* 0x000d400001f07983 */ /* 0x000f280000300a00 */
[----:B------:R-:W-:Y:S04]  /*39ad0*/  STL.64 [R1+0x228], R72 ;  /* 0x0002284801007387 */ /* 0x000fe80000100a00 */
[----:B------:R1:W-:Y:S01]  /*39ae0*/  STL.64 [R1+0x1c70], R72 ;  /* 0x001c704801007387 */ /* 0x0003e20000100a00 */
[----:B--2---:R-:W-:-:S04]  /*39af0*/  IMAD.WIDE R38, R25, 0x4, R38 ;  /* 0x0000000419267825 */ /* 0x004fc800078e0226 */
[C---:B------:R-:W-:Y:S02]  /*39b00*/  IMAD.WIDE R194, R25.reuse, 0x4, R26 ;  /* 0x0000000419c27825 */ /* 0x040fe400078e021a */
[----:B------:R-:W2:Y:S04]  /*39b10*/  LDL.LU.64 R26, [R1+0xd48] ;  /* 0x000d4800011a7983 */ /* 0x000ea80000300a00 */
[----:B------:R-:W-:Y:S04]  /*39b20*/  STL.64 [R1+0x220], R62 ;  /* 0x0002203e01007387 */ /* 0x000fe80000100a00 */
[----:B------:R-:W-:Y:S04]  /*39b30*/  STL.64 [R1+0x1c78], R62 ;  /* 0x001c783e01007387 */ /* 0x000fe80000100a00 */
[----:B------:R-:W2:Y:S04]  /*39b40*/  LDL.LU.64 R216, [R1+0xd50] ;  /* 0x000d500001d87983 */ /* 0x000ea80000300a00 */
[----:B------:R-:W-:Y:S04]  /*39b50*/  STL.64 [R1+0x218], R46 ;  /* 0x0002182e01007387 */ /* 0x000fe80000100a00 */
[----:B------:R-:W-:Y:S01]  /*39b60*/  STL.64 [R1+0x1ce0], R46 ;  /* 0x001ce02e01007387 */ /* 0x000fe20000100a00 */
[----:B---3--:R-:W-:-:S03]  /*39b70*/  IMAD.WIDE R78, R25, 0x4, R52 ;  /* 0x00000004194e7825 */ /* 0x008fc600078e0234 */
[----:B------:R-:W3:Y:S04]  /*39b80*/  LDL.LU.64 R52, [R1+0xd58] ;  /* 0x000d580001347983 */ /* 0x000ee80000300a00 */
[----:B------:R-:W-:Y:S04]  /*39b90*/  STL.64 [R1+0x208], R78 ;  /* 0x0002084e01007387 */ /* 0x000fe80000100a00 */
[----:B------:R-:W-:Y:S04]  /*39ba0*/  STL.64 [R1+0x1da8], R78 ;  /* 0x001da84e01007387 */ /* 0x000fe80000100a00 */
[----:B------:R-:W-:Y:S04]  /*39bb0*/  STL.64 [R1+0x210], R38 ;  /* 0x0002102601007387 */ /* 0x000fe80000100a00 */
[----:B------:R-:W-:Y:S01]  /*39bc0*/  STL.64 [R1+0x1ce8], R38 ;  /* 0x001ce82601007387 */ /* 0x000fe20000100a00 */
[----:B-1----:R-:W-:-:S03]  /*39bd0*/  IMAD.WIDE R74, R25, 0x4, R28 ;  /* 0x00000004194a7825 */ /* 0x002fc600078e021c */
[----:B------:R-:W3:Y:S01]  /*39be0*/  LDL.LU.64 R28, [R1+0xd60] ;  /* 0x000d6000011c7983 */ /* 0x000ee20000300a00 */
[----:B------:R-:W-:-:S03]  /*39bf0*/  IMAD.WIDE R72, R25, 0x4, R30 ;  /* 0x0000000419487825 */ /* 0x000fc600078e021e */
[----:B------:R-:W3:Y:S04]  /*39c00*/  LDL.LU.64 R30, [R1+0xd68] ;  /* 0x000d6800011e7983 */ /* 0x000ee80000300a00 */
[----:B------:R-:W-:Y:S04]  /*39c10*/  STL.64 [R1+0x200], R74 ;  /* 0x0002004a01007387 */ /* 0x000fe80000100a00 */
[----:B------:R2:W-:Y:S01]  /*39c20*/  STL.64 [R1+0x1d50], R74 ;  /* 0x001d504a01007387 */ /* 0x0005e20000100a00 */
[----:B------:R-:W-:-:S03]  /*39c30*/  IMAD.WIDE R70, R25, 0x4, R32 ;  /* 0x0000000419467825 */ /* 0x000fc600078e0220 */
[----:B------:R-:W3:Y:S01]  /*39c40*/  LDL.LU.64 R32, [R1+0xd70] ;  /* 0x000d700001207983 */ /* 0x000ee20000300a00 */
[----:B------:R-:W-:-:S04]  /*39c50*/  IMAD.WIDE R22, R25, 0x4, R218 ;  /* 0x0000000419167825 */ /* 0x000fc800078e02da */
[C---:B----4-:R-:W-:Y:S02]  /*39c60*/  IMAD.WIDE R42, R25.reuse, 0x4, R34 ;  /* 0x00000004192a7825 */ /* 0x050fe400078e0222 */
[----:B------:R-:W4:Y:S04]  /*39c70*/  LDL.LU.64 R34, [R1+0xd78] ;  /* 0x000d780001227983 */ /* 0x000f280000300a00 */
[----:B------:R-:W-:Y:S04]  /*39c80*/  STL.64 [R1+0x1f8], R72 ;  /* 0x0001f84801007387 */ /* 0x000fe80000100a00 */
[----:B------:R1:W-:Y:S04]  /*39c90*/  STL.64 [R1+0x1cf0], R72 ;  /* 0x001cf04801007387 */ /* 0x0003e80000100a00 */
[----:B------:R-:W4:Y:S04]  /*39ca0*/  LDL.LU.64 R218, [R1+0xd80] ;  /* 0x000d800001da7983 */ /* 0x000f280000300a00 */
[----:B------:R-:W-:Y:S04]  /*39cb0*/  STL.64 [R1+0x1f0], R70 ;  /* 0x0001f04601007387 */ /* 0x000fe80000100a00 */
[----:B------:R-:W-:Y:S01]  /*39cc0*/  STL.64 [R1+0x1cf8], R70 ;  /* 0x001cf84601007387 */ /* 0x000fe20000100a00 */
[----:B------:R-:W-:-:S04]  /*39cd0*/  IMAD.WIDE R36, R25, 0x4, R36 ;  /* 0x0000000419247825 */ /* 0x000fc800078e0224 */
[C---:B------:R-:W-:Y:S02]  /*39ce0*/  IMAD.WIDE R196, R25.reuse, 0x4, R240 ;  /* 0x0000000419c47825 */ /* 0x040fe400078e02f0 */
[----:B------:R-:W1:Y:S04]  /*39cf0*/  LDL.LU.64 R240, [R1+0xd88] ;  /* 0x000d880001f07983 */ /* 0x000e680000300a00 */
[----:B------:R-:W-:Y:S04]  /*39d00*/  STL.64 [R1+0x1e8], R22 ;  /* 0x0001e81601007387 */ /* 0x000fe80000100a00 */
[----:B------:R-:W-:Y:S01]  /*39d10*/  STL.64 [R1+0x1d00], R22 ;  /* 0x001d001601007387 */ /* 0x000fe20000100a00 */
[----:B--2---:R-:W-:-:S03]  /*39d20*/  IMAD.WIDE R74, R25, 0x4, R26 ;  /* 0x00000004194a7825 */ /* 0x004fc600078e021a */
[----:B------:R-:W2:Y:S04]  /*39d30*/  LDL.LU.64 R26, [R1+0xd90] ;  /* 0x000d9000011a7983 */ /* 0x000ea80000300a00 */
[----:B------:R-:W-:Y:S04]  /*39d40*/  STL.64 [R1+0x1e0], R42 ;  /* 0x0001e02a01007387 */ /* 0x000fe80000100a00 */
[----:B------:R2:W-:Y:S01]  /*39d50*/  STL.64 [R1+0x1d08], R42 ;  /* 0x001d082a01007387 */ /* 0x0005e20000100a00 */
[----:B------:R-:W-:-:S03]  /*39d60*/  IMAD.WIDE R46, R25, 0x4, R216 ;  /* 0x00000004192e7825 */ /* 0x000fc600078e02d8 */
[----:B------:R-:W-:Y:S04]  /*39d70*/  STL.64 [R1+0x1d0], R74 ;  /* 0x0001d04a01007387 */ /* 0x000fe80000100a00 */
[----:B------:R-:W-:Y:S04]  /*39d80*/  STL.64 [R1+0x1db0], R74 ;  /* 0x001db04a01007387 */ /* 0x000fe80000100a00 */
[----:B------:R-:W-:Y:S04]  /*39d90*/  STL.64 [R1+0x1d8], R36 ;  /* 0x0001d82401007387 */ /* 0x000fe80000100a00 */
[----:B------:R-:W-:Y:S04]  /*39da0*/  STL.64 [R1+0x1d10], R36 ;  /* 0x001d102401007387 */ /* 0x000fe80000100a00 */
[----:B------:R-:W2:Y:S04]  /*39db0*/  LDL.LU.64 R214, [R1+0xd98] ;  /* 0x000d980001d67983 */ /* 0x000ea80000300a00 */
[----:B------:R-:W2:Y:S04]  /*39dc0*/  LDL.LU.64 R50, [R1+0xda0] ;  /* 0x000da00001327983 */ /* 0x000ea80000300a00 */
[----:B------:R-:W-:Y:S01]  /*39dd0*/  STL.64 [R1+0x1c8], R46 ;  /* 0x0001c82e01007387 */ /* 0x000fe20000100a00 */
[----:B---3--:R-:W-:-:S03]  /*39de0*/  IMAD.WIDE R64, R25, 0x4, R52 ;  /* 0x0000000419407825 */ /* 0x008fc600078e0234 */
[----:B------:R-:W-:Y:S01]  /*39df0*/  STL.64 [R1+0x1d58], R46 ;  /* 0x001d582e01007387 */ /* 0x000fe20000100a00 */
[----:B------:R-:W-:-:S04]  /*39e00*/  IMAD.WIDE R68, R25, 0x4, R28 ;  /* 0x0000000419447825 */ /* 0x000fc800078e021c */
[C---:B------:R-:W-:Y:S02]  /*39e10*/  IMAD.WIDE R20, R25.reuse, 0x4, R30 ;  /* 0x0000000419147825 */ /* 0x040fe400078e021e */
[----:B------:R-:W3:Y:S04]  /*39e20*/  LDL.LU.64 R30, [R1+0xda8] ;  /* 0x000da800011e7983 */ /* 0x000ee80000300a00 */
[----:B------:R-:W3:Y:S04]  /*39e30*/  LDL.LU.64 R52, [R1+0xdb0] ;  /* 0x000db00001347983 */ /* 0x000ee80000300a00 */
[----:B------:R-:W-:Y:S04]  /*39e40*/  STL.64 [R1+0x1c0], R64 ;  /* 0x0001c04001007387 */ /* 0x000fe80000100a00 */
[----:B------:R1:W-:Y:S01]  /*39e50*/  STL.64 [R1+0x1d18], R64 ;  /* 0x001d184001007387 */ /* 0x0003e20000100a00 */
[----:B------:R-:W-:-:S03]  /*39e60*/  IMAD.WIDE R44, R25, 0x4, R32 ;  /* 0x00000004192c7825 */ /* 0x000fc600078e0220 */
[----:B------:R-:W3:Y:S04]  /*39e70*/  LDL.LU.64 R32, [R1+0xdb8] ;  /* 0x000db80001207983 */ /* 0x000ee80000300a00 */
[----:B------:R-:W3:Y:S04]  /*39e80*/  LDL.LU.64 R28, [R1+0xdc0] ;  /* 0x000dc000011c7983 */ /* 0x000ee80000300a00 */
[----:B------:R-:W-:Y:S04]  /*39e90*/  STL.64 [R1+0x1b8], R68 ;  /* 0x0001b84401007387 */ /* 0x000fe80000100a00 */
[----:B------:R-:W-:Y:S04]  /*39ea0*/  STL.64 [R1+0x1db8], R68 ;  /* 0x001db84401007387 */ /* 0x000fe80000100a00 */
[----:B------:R-:W-:Y:S04]  /*39eb0*/  STL.64 [R1+0x1b0], R20 ;  /* 0x0001b01401007387 */ /* 0x000fe80000100a00 */
[----:B------:R-:W-:Y:S04]  /*39ec0*/  STL.64 [R1+0x1dc0], R20 ;  /* 0x001dc01401007387 */ /* 0x000fe80000100a00 */
[----:B------:R-:W3:Y:S01]  /*39ed0*/  LDL.LU.64 R216, [R1+0xdc8] ;  /* 0x000dc80001d87983 */ /* 0x000ee20000300a00 */
[----:B------:R-:W-:-:S04]  /*39ee0*/  IMAD.WIDE R142, R25, 0x4, R140 ;  /* 0x00000004198e7825 */ /* 0x000fc800078e028c */
[----:B----4-:R-:W-:-:S04]  /*39ef0*/  IMAD.WIDE R34, R25, 0x4, R34 ;  /* 0x0000000419227825 */ /* 0x010fc800078e0222 */
[C---:B------:R-:W-:Y:S02]  /*39f00*/  IMAD.WIDE R198, R25.reuse, 0x4, R218 ;  /* 0x0000000419c67825 */ /* 0x040fe400078e02da */
[----:B------:R-:W4:Y:S04]  /*39f10*/  LDL.LU.64 R218, [R1+0xdd0] ;  /* 0x000dd00001da7983 */ /* 0x000f280000300a00 */
[----:B------:R-:W-:Y:S04]  /*39f20*/  STL.64 [R1+0x1a8], R44 ;  /* 0x0001a82c01007387 */ /* 0x000fe80000100a00 */
[----:B------:R-:W-:Y:S01]  /*39f30*/  STL.64 [R1+0x1dc8], R44 ;  /* 0x001dc82c01007387 */ /* 0x000fe20000100a00 */
[----:B-1----:R-:W-:-:S03]  /*39f40*/  IMAD.WIDE R72, R25, 0x4, R240 ;  /* 0x0000000419487825 */ /* 0x002fc600078e02f0 */
[----:B------:R-:W4:Y:S01]  /*39f50*/  LDL.LU.64 R240, [R1+0xdd8] ;  /* 0x000dd80001f07983 */ /* 0x000f220000300a00 */
[----:B--2---:R-:W-:-:S03]  /*39f60*/  IMAD.WIDE R42, R25, 0x4, R26 ;  /* 0x00000004192a7825 */ /* 0x004fc600078e021a */
[----:B------:R-:W2:Y:S04]  /*39f70*/  LDL.LU.64 R26, [R1+0xde0] ;  /* 0x000de000011a7983 */ /* 0x000ea80000300a00 */
[----:B------:R-:W-:Y:S04]  /*39f80*/  STL.64 [R1+0x1a0], R34 ;  /* 0x0001a02201007387 */ /* 0x000fe80000100a00 */
[----:B------:R-:W-:Y:S04]  /*39f90*/  STL.64 [R1+0x1dd0], R34 ;  /* 0x001dd02201007387 */ /* 0x000fe80000100a00 */
[----:B------:R-:W-:Y:S04]  /*39fa0*/  STL.64 [R1+0x198], R72 ;  /* 0x0001984801007387 */ /* 0x000fe80000100a00 */
[----:B------:R-:W-:Y:S04]  /*39fb0*/  STL.64 [R1+0x1dd8], R72 ;  /* 0x001dd84801007387 */ /* 0x000fe80000100a00 */
[----:B------:R-:W2:Y:S01]  /*39fc0*/  LDL.LU.64 R132, [R1+0xde8] ;  /* 0x000de80001847983 */ /* 0x000ea20000300a00 */
[----:B------:R-:W-:-:S04]  /*39fd0*/  IMAD.WIDE R62, R25, 0x4, R214 ;  /* 0x00000004193e7825 */ /* 0x000fc800078e02d6 */
[C---:B------:R-:W-:Y:S02]  /*39fe0*/  IMAD.WIDE R66, R25.reuse, 0x4, R50 ;  /* 0x0000000419427825 */ /* 0x040fe400078e0232 */
[----:B------:R-:W2:Y:S04]  /*39ff0*/  LDL.LU.64 R50, [R1+0xdf0] ;  /* 0x000df00001327983 */ /* 0x000ea80000300a00 */
[----:B------:R-:W-:Y:S04]  /*3a000*/  STL.64 [R1+0x190], R42 ;  /* 0x0001902a01007387 */ /* 0x000fe80000100a00 */
[----:B------:R1:W-:Y:S01]  /*3a010*/  STL.64 [R1+0x1de0], R42 ;  /* 0x001de02a01007387 */ /* 0x0003e20000100a00 */
[----:B---3--:R-:W-:-:S03]  /*3a020*/  IMAD.WIDE R16, R25, 0x4, R30 ;  /* 0x0000000419107825 */ /* 0x008fc600078e021e */
[----:B------:R-:W3:Y:S04]  /*3a030*/  LDL.LU.64 R30, [R1+0xdf8] ;  /* 0x000df800011e7983 */ /* 0x000ee80000300a00 */
[----:B------:R-:W3:Y:S04]  /*3a040*/  LDL.LU.64 R202, [R1+0xe00] ;  /* 0x000e000001ca7983 */ /* 0x000ee80000300a00 */
[----:B------:R-:W3:Y:S04]  /*3a050*/  LDL.LU.64 R134, [R1+0xe08] ;  /* 0x000e080001867983 */ /* 0x000ee80000300a00 */
[----:B------:R-:W-:Y:S04]  /*3a060*/  STL.64 [R1+0x188], R62 ;  /* 0x0001883e01007387 */ /* 0x000fe80000100a00 */
[----:B------:R-:W3:Y:S01]  /*3a070*/  LDL.LU.64 R136, [R1+0xe10] ;  /* 0x000e100001887983 */ /* 0x000ee20000300a00 */
[----:B------:R-:W-:-:S03]  /*3a080*/  IMAD.WIDE R230, R25, 0x4, R52 ;  /* 0x0000000419e67825 */ /* 0x000fc600078e0234 */
[----:B------:R-:W-:Y:S04]  /*3a090*/  STL.64 [R1+0x180], R66 ;  /* 0x0001804201007387 */ /* 0x000fe80000100a00 */
[----:B------:R-:W3:Y:S04]  /*3a0a0*/  LDL.LU.64 R138, [R1+0xe18] ;  /* 0x000e1800018a7983 */ /* 0x000ee80000300a00 */
[----:B------:R-:W3:Y:S04]  /*3a0b0*/  LDL.LU.64 R140, [R1+0xe20] ;  /* 0x000e2000018c7983 */ /* 0x000ee80000300a00 */
[----:B------:R-:W3:Y:S01]  /*3a0c0*/  LDL.LU.64 R52, [R1+0xe28] ;  /* 0x000e280001347983 */ /* 0x000ee20000300a00 */
[----:B------:R-:W-:-:S03]  /*3a0d0*/  IMAD.WIDE R200, R25, 0x4, R28 ;  /* 0x0000000419c87825 */ /* 0x000fc600078e021c */
[----:B------:R-:W3:Y:S01]  /*3a0e0*/  LDL.LU.64 R28, [R1+0xe30] ;  /* 0x000e3000011c7983 */ /* 0x000ee20000300a00 */
[----:B------:R-:W-:-:S03]  /*3a0f0*/  IMAD.WIDE R32, R25, 0x4, R32 ;  /* 0x0000000419207825 */ /* 0x000fc600078e0220 */
[----:B------:R-:W-:Y:S01]  /*3a100*/  STL.64 [R1+0x178], R16 ;  /* 0x0001781001007387 */ /* 0x000fe20000100a00 */
[----:B------:R-:W-:-:S03]  /*3a110*/  IMAD.WIDE R212, R25, 0x4, R204 ;  /* 0x0000000419d47825 */ /* 0x000fc600078e02cc */
[----:B------:R-:W-:Y:S04]  /*3a120*/  STL.64 [R1+0x170], R230 ;  /* 0x000170e601007387 */ /* 0x000fe80000100a00 */
[----:B------:R-:W3:Y:S04]  /*3a130*/  LDL.LU.64 R204, [R1+0xe48] ;  /* 0x000e480001cc7983 */ /* 0x000ee80000300a00 */
[----:B------:R-:W3:Y:S01]  /*3a140*/  LDL.LU.64 R214, [R1+0xe50] ;  /* 0x000e500001d67983 */ /* 0x000ee20000300a00 */
[----:B------:R-:W-:-:S03]  /*3a150*/  IMAD.WIDE R70, R25, 0x4, R216 ;  /* 0x0000000419467825 */ /* 0x000fc600078e02d8 */
[----:B------:R-:W3:Y:S04]  /*3a160*/  LDL.LU.64 R216, [R1+0xe58] ;  /* 0x000e580001d87983 */ /* 0x000ee80000300a00 */
[----:B------:R-:W-:Y:S04]  /*3a170*/  STL.64 [R1+0x168], R32 ;  /* 0x0001682001007387 */ /* 0x000fe80000100a00 */
[----:B------:R-:W-:Y:S01]  /*3a180*/  STL.64 [R1+0x160], R70 ;  /* 0x0001604601007387 */ /* 0x000fe20000100a00 */
[----:B----4-:R-:W-:-:S03]  /*3a190*/  IMAD.WIDE R38, R25, 0x4, R218 ;  /* 0x0000000419267825 */ /* 0x010fc600078e02da */
[----:B------:R-:W4:Y:S01]  /*3a1a0*/  LDL.LU.64 R218, [R1+0xe60] ;  /* 0x000e600001da7983 */ /* 0x000f220000300a00 */
[----:B------:R-:W-:-:S03]  /*3a1b0*/  IMAD.WIDE R56, R25, 0x4, R240 ;  /* 0x0000000419387825 */ /* 0x000fc600078e02f0 */
[----:B------:R-:W4:Y:S01]  /*3a1c0*/  LDL.LU.64 R240, [R1+0xe68] ;  /* 0x000e680001f07983 */ /* 0x000f220000300a00 */
[----:B--2---:R-:W-:-:S03]  /*3a1d0*/  IMAD.WIDE R60, R25, 0x4, R26 ;  /* 0x00000004193c7825 */ /* 0x004fc600078e021a */
[----:B------:R-:W2:Y:S04]  /*3a1e0*/  LDL.LU.64 R26, [R1+0xe78] ;  /* 0x000e7800011a7983 */ /* 0x000ea80000300a00 */
[----:B------:R-:W-:Y:S04]  /*3a1f0*/  STL.64 [R1+0x158], R38 ;  /* 0x0001582601007387 */ /* 0x000fe80000100a00 */
[----:B------:R-:W-:Y:S04]  /*3a200*/  STL.64 [R1+0x150], R56 ;  /* 0x0001503801007387 */ /* 0x000fe80000100a00 */
[----:B------:R-:W-:Y:S01]  /*3a210*/  STL.64 [R1+0x148], R60 ;  /* 0x0001483c01007387 */ /* 0x000fe20000100a00 */
[----:B------:R-:W-:-:S05]  /*3a220*/  IMAD.WIDE R14, R25, 0x4, R132 ;  /* 0x00000004190e7825 */ /* 0x000fca00078e0284 */
[----:B------:R-:W-:Y:S01]  /*3a230*/  STL.64 [R1+0x140], R14 ;  /* 0x0001400e01007387 */ /* 0x000fe20000100a00 */
[----:B------:R-:W-:-:S05]  /*3a240*/  IMAD.WIDE R50, R25, 0x4, R50 ;  /* 0x0000000419327825 */ /* 0x000fca00078e0232 */
[----:B------:R-:W-:Y:S01]  /*3a250*/  STL.64 [R1+0x138], R50 ;  /* 0x0001383201007387 */ /* 0x000fe20000100a00 */
[----:B---3--:R-:W-:-:S04]  /*3a260*/  IMAD.WIDE R30, R25, 0x4, R30 ;  /* 0x00000004191e7825 */ /* 0x008fc800078e021e */
[C---:B------:R-:W-:Y:S01]  /*3a270*/  IMAD.WIDE R64, R25.reuse, 0x4, R134 ;  /* 0x0000000419407825 */ /* 0x040fe200078e0286 */
[----:B------:R-:W-:Y:S03]  /*3a280*/  STL.64 [R1+0x130], R30 ;  /* 0x0001301e01007387 */ /* 0x000fe60000100a00 */
[C---:B------:R-:W-:Y:S01]  /*3a290*/  IMAD.WIDE R36, R25.reuse, 0x4, R136 ;  /* 0x0000000419247825 */ /* 0x040fe200078e0288 */
[----:B------:R-:W-:Y:S03]  /*3a2a0*/  STL.64 [R1+0x128], R64 ;  /* 0x0001284001007387 */ /* 0x000fe60000100a00 */
[C---:B------:R-:W-:Y:S01]  /*3a2b0*/  IMAD.WIDE R48, R25.reuse, 0x4, R138 ;  /* 0x0000000419307825 */ /* 0x040fe200078e028a */
[----:B------:R-:W-:Y:S04]  /*3a2c0*/  STL.64 [R1+0x120], R36 ;  /* 0x0001202401007387 */ /* 0x000fe80000100a00 */
[----:B------:R-:W-:Y:S01]  /*3a2d0*/  STL.64 [R1+0x118], R48 ;  /* 0x0001183001007387 */ /* 0x000fe20000100a00 */
[----:B------:R-:W-:-:S04]  /*3a2e0*/  IMAD.WIDE R12, R25, 0x4, R52 ;  /* 0x00000004190c7825 */ /* 0x000fc800078e0234 */
[----:B------:R-:W-:-:S04]  /*3a2f0*/  IMAD.WIDE R52, R25, 0x4, R28 ;  /* 0x0000000419347825 */ /* 0x000fc800078e021c */
[C---:B------:R-:W-:Y:S02]  /*3a300*/  IMAD.WIDE R28, R25.reuse, 0x4, R18 ;  /* 0x00000004191c7825 */ /* 0x040fe400078e0212 */
[----:B------:R-:W3:Y:S02]  /*3a310*/  LDL.LU.64 R18, [R1+0x1df8] ;  /* 0x001df80001127983 */ /* 0x000ee40000300a00 */
[----:B------:R-:W-:-:S05]  /*3a320*/  IMAD.WIDE R58, R25, 0x4, R140 ;  /* 0x00000004193a7825 */ /* 0x000fca00078e028c */
[----:B------:R-:W-:Y:S01]  /*3a330*/  STL.64 [R1+0x110], R58 ;  /* 0x0001103a01007387 */ /* 0x000fe20000100a00 */
[----:B------:R-:W-:-:S03]  /*3a340*/  IMAD.WIDE R46, R25, 0x4, R214 ;  /* 0x00000004192e7825 */ /* 0x000fc600078e02d6 */
[----:B------:R-:W-:Y:S01]  /*3a350*/  STL.64 [R1+0x108], R12 ;  /* 0x0001080c01007387 */ /* 0x000fe20000100a00 */
[----:B------:R-:W-:-:S03]  /*3a360*/  IMAD.WIDE R22, R25, 0x4, R216 ;  /* 0x0000000419167825 */ /* 0x000fc600078e02d8 */
[----:B------:R-:W-:Y:S04]  /*3a370*/  STL.64 [R1+0x100], R52 ;  /* 0x0001003401007387 */ /* 0x000fe80000100a00 */
[----:B------:R-:W-:Y:S04]  /*3a380*/  STL.64 [R1+0xf8], R28 ;  /* 0x0000f81c01007387 */ /* 0x000fe80000100a00 */
[----:B------:R1:W-:Y:S04]  /*3a390*/  STL.64 [R1+0xf0], R46 ;  /* 0x0000f02e01007387 */ /* 0x0003e80000100a00 */
[----:B------:R1:W-:Y:S01]  /*3a3a0*/  STL.64 [R1+0xe8], R22 ;  /* 0x0000e81601007387 */ /* 0x0003e20000100a00 */
[----:B------:R-:W-:-:S04]  /*3a3b0*/  IMAD.WIDE R144, R25, 0x4, R124 ;  /* 0x0000000419907825 */ /* 0x000fc800078e027c */
[----:B----4-:R-:W-:-:S04]  /*3a3c0*/  IMAD.WIDE R40, R25, 0x4, R218 ;  /* 0x0000000419287825 */ /* 0x010fc800078e02da */
[----:B------:R-:W-:-:S04]  /*3a3d0*/  IMAD.WIDE R54, R25, 0x4, R240 ;  /* 0x0000000419367825 */ /* 0x000fc800078e02f0 */
[----:B--2---:R-:W-:-:S04]  /*3a3e0*/  IMAD.WIDE R2, R25, 0x4, R26 ;  /* 0x0000000419027825 */ /* 0x004fc800078e021a */
[----:B------:R-:W-:-:S04]  /*3a3f0*/  IMAD.WIDE R26, R25, 0x4, R10 ;  /* 0x00000004191a7825 */ /* 0x000fc800078e020a */
[C---:B---3--:R-:W-:Y:S02]  /*3a400*/  IMAD.WIDE R240, R25.reuse, 0x4, R18 ;  /* 0x0000000419f07825 */ /* 0x048fe400078e0212 */
[----:B------:R-:W2:Y:S04]  /*3a410*/  LDL.LU.64 R18, [R1+0x1df0] ;  /* 0x001df00001127983 */ /* 0x000ea80000300a00 */
[----:B------:R3:W-:Y:S04]  /*3a420*/  STL.64 [R1+0xe0], R40 ;  /* 0x0000e02801007387 */ /* 0x0007e80000100a00 */
[----:B------:R-:W4:Y:S04]  /*3a430*/  LDL.LU.64 R10, [R1+0x1de8] ;  /* 0x001de800010a7983 */ /* 0x000f280000300a00 */
[----:B------:R-:W4:Y:S04]  /*3a440*/  LDL.64 R6, [R1+0x6f8] ;  /* 0x0006f80001067983 */ /* 0x000f280000100a00 */
[----:B------:R-:W3:Y:S04]  /*3a450*/  LDL.64 R242, [R1+0x6e8] ;  /* 0x0006e80001f27983 */ /* 0x000ee80000100a00 */
        /* <DEDUP_REMOVED lines=12> */
[----:B------:R1:W-:Y:S04]  /*3a520*/  STL.64 [R1+0xd8], R54 ;  /* 0x0000d83601007387 */ /* 0x0003e80000100a00 */
[----:B------:R-:W3:Y:S04]  /*3a530*/  LDL.64 R116, [R1+0x468] ;  /* 0x0004680001747983 */ /* 0x000ee80000100a00 */
[----:B------:R1:W-:Y:S04]  /*3a540*/  STL.64 [R1+0xd0], R2 ;  /* 0x0000d00201007387 */ /* 0x0003e80000100a00 */
[----:B------:R-:W4:Y:S04]  /*3a550*/  LDL.64 R118, [R1+0x460] ;  /* 0x0004600001767983 */ /* 0x000f280000100a00 */
[----:B------:R1:W-:Y:S04]  /*3a560*/  STL.64 [R1+0xc8], R240 ;  /* 0x0000c8f001007387 */ /* 0x0003e80000100a00 */
[----:B------:R-:W4:Y:S04]  /*3a570*/  LDL.64 R120, [R1+0x458] ;  /* 0x0004580001787983 */ /* 0x000f280000100a00 */
[----:B------:R1:W-:Y:S04]  /*3a580*/  STL.64 [R1+0xc0], R26 ;  /* 0x0000c01a01007387 */ /* 0x0003e80000100a00 */
[----:B------:R-:W4:Y:S04]  /*3a590*/  LDL.64 R122, [R1+0x450] ;  /* 0x00045000017a7983 */ /* 0x000f280000100a00 */
        /* <DEDUP_REMOVED lines=11> */
[----:B------:R-:W4:Y:S01]  /*3a650*/  LDL.64 R218, [R1+0x6c8] ;  /* 0x0006c80001da7983 */ /* 0x000f220000100a00 */
[----:B------:R-:W-:-:S03]  /*3a660*/  IMAD.WIDE R82, R25, 0x4, R82 ;  /* 0x0000000419527825 */ /* 0x000fc600078e0252 */
[----:B-1----:R-:W4:Y:S01]  /*3a670*/  LDL.64 R42, [R1+0x528] ;  /* 0x00052800012a7983 */ /* 0x002f220000100a00 */
[----:B------:R-:W-:-:S03]  /*3a680*/  IMAD.WIDE R84, R25, 0x4, R84 ;  /* 0x0000000419547825 */ /* 0x000fc600078e0254 */
[----:B------:R-:W4:Y:S01]  /*3a690*/  LDL.64 R72, [R1+0x470] ;  /* 0x0004700001487983 */ /* 0x000f220000100a00 */
[----:B------:R-:W-:-:S03]  /*3a6a0*/  IMAD.WIDE R86, R25, 0x4, R86 ;  /* 0x0000000419567825 */ /* 0x000fc600078e0256 */
[----:B------:R-:W4:Y:S01]  /*3a6b0*/  LDL.64 R34, [R1+0x478] ;  /* 0x0004780001227983 */ /* 0x000f220000100a00 */
[----:B------:R-:W-:-:S03]  /*3a6c0*/  IMAD.WIDE R104, R25, 0x4, R104 ;  /* 0x0000000419687825 */ /* 0x000fc600078e0268 */
[----:B------:R-:W4:Y:S01]  /*3a6d0*/  LDL.64 R44, [R1+0x480] ;  /* 0x00048000012c7983 */ /* 0x000f220000100a00 */
[----:B------:R-:W-:-:S03]  /*3a6e0*/  IMAD.WIDE R202, R25, 0x4, R202 ;  /* 0x0000000419ca7825 */ /* 0x000fc600078e02ca */
[----:B------:R-:W4:Y:S01]  /*3a6f0*/  LDL.64 R20, [R1+0x488] ;  /* 0x0004880001147983 */ /* 0x000f220000100a00 */
[----:B------:R-:W-:-:S03]  /*3a700*/  IMAD.WIDE R204, R25, 0x4, R204 ;  /* 0x0000000419cc7825 */ /* 0x000fc600078e02cc */
        /* <DEDUP_REMOVED lines=10> */
[----:B--2---:R-:W-:Y:S04]  /*3a7b0*/  LDGSTS.E [R19+0x40000], desc[UR22][R76.64], P1 ;  /* 0x400000004c137fae */ /* 0x004fe800089a1016 */
        /* <DEDUP_REMOVED lines=74> */
[----:B------:R-:W2:Y:S04]  /*3ac60*/  LDL.64 R224, [R1+0x538] ;  /* 0x0005380001e07983 */ /* 0x000ea80000100a00 */
[----:B------:R-:W3:Y:S04]  /*3ac70*/  LDL.64 R250, [R1+0x530] ;  /* 0x0005300001fa7983 */ /* 0x000ee80000100a00 */
[----:B------:R-:W-:Y:S04]  /*3ac80*/  LDGSTS.E [R10+0x42c80], desc[UR22][R226.64], P1 ;  /* 0x42c80000e20a7fae */ /* 0x000fe800089a1016 */
        /* <DEDUP_REMOVED lines=18> */
[----:B---3--:R-:W-:Y:S04]  /*3adb0*/  LDGSTS.E [R10+0x44880], desc[UR22][R250.64], P1 ;  /* 0x44880000fa0a7fae */ /* 0x008fe800089a1016 */
[----:B------:R-:W-:Y:S04]  /*3adc0*/  LDGSTS.E [R10+0x44c80], desc[UR22][R42.64], P1 ;  /* 0x44c800002a0a7fae */ /* 0x000fe800089a1016 */
[----:B------:R-:W2:Y:S04]  /*3add0*/  LDL.64 R224, [R1+0x3e8] ;  /* 0x0003e80001e07983 */ /* 0x000ea80000100a00 */
[----:B------:R-:W3:Y:S04]  /*3ade0*/  LDL.64 R250, [R1+0x3e0] ;  /* 0x0003e00001fa7983 */ /* 0x000ee80000100a00 */
[----:B------:R-:W3:Y:S04]  /*3adf0*/  LDL.LU.64 R42, [R1+0x1de0] ;  /* 0x001de000012a7983 */ /* 0x000ee80000300a00 */
[----:B------:R-:W-:Y:S04]  /*3ae00*/  LDGSTS.E [R10+0x45080], desc[UR22][R72.64], P1 ;  /* 0x45080000480a7fae */ /* 0x000fe800089a1016 */
[----:B------:R-:W-:Y:S04]  /*3ae10*/  LDGSTS.E [R10+0x45480], desc[UR22][R34.64], P1 ;  /* 0x45480000220a7fae */ /* 0x000fe800089a1016 */
[----:B------:R-:W-:Y:S04]  /*3ae20*/  LDGSTS.E [R10+0x45880], desc[UR22][R44.64], P1 ;  /* 0x458800002c0a7fae */ /* 0x000fe800089a1016 */
[----:B------:R-:W3:Y:S04]  /*3ae30*/  LDL.LU.64 R72, [R1+0x1dd8] ;  /* 0x001dd80001487983 */ /* 0x000ee80000300a00 */
[----:B------:R-:W3:Y:S04]  /*3ae40*/  LDL.LU.64 R34, [R1+0x1dd0] ;  /* 0x001dd00001227983 */ /* 0x000ee80000300a00 */
        /* <DEDUP_REMOVED lines=13> */
[----:B----4-:R-:W-:Y:S04]  /*3af20*/  LDGSTS.E [R10+0x47480], desc[UR22][R6.64], P1 ;  /* 0x47480000060a7fae */ /* 0x010fe800089a1016 */
[----:B------:R-:W-:Y:S04]  /*3af30*/  LDGSTS.E [R10+0x47880], desc[UR22][R220.64], P1 ;  /* 0x47880000dc0a7fae */ /* 0x000fe800089a1016 */
[----:B------:R-:W-:Y:S04]  /*3af40*/  LDGSTS.E [R10+0x47c80], desc[UR22][R226.64], P1 ;  /* 0x47c80000e20a7fae */ /* 0x000fe800089a1016 */
[----:B------:R-:W4:Y:S04]  /*3af50*/  LDL.LU.64 R6, [R1+0x1d90] ;  /* 0x001d900001067983 */ /* 0x000f280000300a00 */
[----:B------:R-:W4:Y:S04]  /*3af60*/  LDL.LU.64 R220, [R1+0x1d88] ;  /* 0x001d880001dc7983 */ /* 0x000f280000300a00 */
[----:B------:R-:W4:Y:S04]  /*3af70*/  LDL.LU.64 R226, [R1+0x1d80] ;  /* 0x001d800001e27983 */ /* 0x000f280000300a00 */
[----:B------:R-:W-:Y:S04]  /*3af80*/  LDGSTS.E [R10+0x60080], desc[UR22][R246.64], P1 ;  /* 0x60080000f60a7fae */ /* 0x000fe800089a1016 */
        /* <DEDUP_REMOVED lines=18> */
[----:B------:R-:W4:Y:S04]  /*3b0b0*/  LDL.64 R238, [R1+0x12a8] ;  /* 0x0012a80001ee7983 */ /* 0x000f280000100a00 */
[----:B------:R-:W4:Y:S04]  /*3b0c0*/  LDL.64 R112, [R1+0x1280] ;  /* 0x0012800001707983 */ /* 0x000f280000100a00 */
[----:B------:R-:W4:Y:S04]  /*3b0d0*/  LDL.64 R4, [R1+0x1250] ;  /* 0x0012500001047983 */ /* 0x000f280000100a00 */
[----:B------:R-:W4:Y:S04]  /*3b0e0*/  LDL.64 R222, [R1+0x1228] ;  /* 0x0012280001de7983 */ /* 0x000f280000100a00 */
[----:B--2---:R-:W-:Y:S04]  /*3b0f0*/  LDGSTS.E [R10+0x63880], desc[UR22][R224.64], P1 ;  /* 0x63880000e00a7fae */ /* 0x004fe800089a1016 */
[----:B---3--:R-:W-:Y:S04]  /*3b100*/  LDGSTS.E [R10+0x63c80], desc[UR22][R250.64], P1 ;  /* 0x63c80000fa0a7fae */ /* 0x008fe800089a1016 */
[----:B------:R-:W2:Y:S04]  /*3b110*/  LDL.64 R224, [R1+0x1200] ;  /* 0x0012000001e07983 */ /* 0x000ea80000100a00 */
[----:B------:R-:W3:Y:S04]  /*3b120*/  LDL.64 R250, [R1+0x11d8] ;  /* 0x0011d80001fa7983 */ /* 0x000ee80000100a00 */
[----:B----4-:R-:W-:Y:S04]  /*3b130*/  LDGSTS.E [R10+0x64080], desc[UR22][R248.64], P1 ;  /* 0x64080000f80a7fae */ /* 0x010fe800089a1016 */
[----:B------:R-:W-:Y:S04]  /*3b140*/  LDGSTS.E [R10+0x64480], desc[UR22][R8.64], P1 ;  /* 0x64480000080a7fae */ /* 0x000fe800089a1016 */
[----:B------:R-:W-:Y:S04]  /*3b150*/  LDGSTS.E [R10+0x64880], desc[UR22][R246.64], P1 ;  /* 0x64880000f60a7fae */ /* 0x000fe800089a1016 */
[----:B------:R-:W4:Y:S04]  /*3b160*/  LDL.64 R248, [R1+0x11b0] ;  /* 0x0011b00001f87983 */ /* 0x000f280000100a00 */
[----:B------:R-:W2:Y:S04]  /*3b170*/  LDL.LU.64 R8, [R1+0x1d60] ;  /* 0x001d600001087983 */ /* 0x000ea80000300a00 */
[----:B------:R-:W3:Y:S04]  /*3b180*/  LDL.64 R234, [R1+0x1188] ;  /* 0x0011880001ea7983 */ /* 0x000ee80000100a00 */
[----:B------:R-:W3:Y:S04]  /*3b190*/  LDL.64 R242, [R1+0x700] ;  /* 0x0007000001f27983 */ /* 0x000ee80000100a00 */
[----:B------:R-:W3:Y:S04]  /*3b1a0*/  LDL.64 R114, [R1+0x6f0] ;  /* 0x0006f00001727983 */ /* 0x000ee80000100a00 */
[----:B------:R-:W-:Y:S04]  /*3b1b0*/  LDGSTS.E [R10+0x64c80], desc[UR22][R226.64], P1 ;  /* 0x64c80000e20a7fae */ /* 0x000fe800089a1016 */
[----:B------:R-:W3:Y:S04]  /*3b1c0*/  LDL.64 R236, [R1+0x598] ;  /* 0x0005980001ec7983 */ /* 0x000ee80000100a00 */
[----:B------:R-:W-:Y:S04]  /*3b1d0*/  LDGSTS.E [R10+0x65080], desc[UR22][R220.64], P1 ;  /* 0x65080000dc0a7fae */ /* 0x000fe800089a1016 */
[----:B------:R-:W4:Y:S04]  /*3b1e0*/  LDL.64 R244, [R1+0x5a0] ;  /* 0x0005a00001f47983 */ /* 0x000f280000100a00 */
[----:B------:R-:W-:Y:S04]  /*3b1f0*/  LDGSTS.E [R10+0x65480], desc[UR22][R6.64], P1 ;  /* 0x65480000060a7fae */ /* 0x000fe800089a1016 */
[----:B------:R-:W4:Y:S04]  /*3b200*/  LDL.64 R220, [R1+0x5a8] ;  /* 0x0005a80001dc7983 */ /* 0x000f280000100a00 */
[----:B------:R-:W4:Y:S04]  /*3b210*/  LDL.64 R226, [R1+0x5b8] ;  /* 0x0005b80001e27983 */ /* 0x000f280000100a00 */
        /* <DEDUP_REMOVED lines=27> */
[----:B------:R-:W2:Y:S04]  /*3b3d0*/  LDL.64 R4, [R1+0x5c8] ;  /* 0x0005c80001047983 */ /* 0x000ea80000100a00 */
[----:B---3--:R-:W-:Y:S04]  /*3b3e0*/  LDGSTS.E [R9+0x41500], desc[UR22][R250.64], P1 ;  /* 0x41500000fa097fae */ /* 0x008fe800089a1016 */
[----:B------:R-:W3:Y:S04]  /*3b3f0*/  LDL.64 R222, [R1+0x5d0] ;  /* 0x0005d00001de7983 */ /* 0x000ee80000100a00 */
[----:B----4-:R-:W-:Y:S04]  /*3b400*/  LDGSTS.E [R9+0x41900], desc[UR22][R248.64], P1 ;  /* 0x41900000f8097fae */ /* 0x010fe800089a1016 */
[----:B------:R-:W4:Y:S04]  /*3b410*/  LDL.64 R224, [R1+0x5d8] ;  /* 0x0005d80001e07983 */ /* 0x000f280000100a00 */
[----:B------:R-:W4:Y:S04]  /*3b420*/  LDL.64 R250, [R1+0x5e0] ;  /* 0x0005e00001fa7983 */ /* 0x000f280000100a00 */
        /* <DEDUP_REMOVED lines=25> */
[----:B------:R-:W-:Y:S04]  /*3b5c0*/  LDGSTS.E [R9+0x44d00], desc[UR22][R250.64], P1 ;  /* 0x44d00000fa097fae */ /* 0x000fe800089a1016 */
[----:B------:R-:W3:Y:S04]  /*3b5d0*/  LDL.64 R222, [R1+0x6a0] ;  /* 0x0006a00001de7983 */ /* 0x000ee80000100a00 */
[----:B------:R-:W-:Y:S04]  /*3b5e0*/  LDGSTS.E [R9+0x45100], desc[UR22][R248.64], P1 ;  /* 0x45100000f8097fae */ /* 0x000fe800089a1016 */
[----:B------:R-:W4:Y:S04]  /*3b5f0*/  LDL.64 R224, [R1+0x6a8] ;  /* 0x0006a80001e07983 */ /* 0x000f280000100a00 */
[----:B------:R-:W4:Y:S04]  /*3b600*/  LDL.64 R250, [R1+0x6b0] ;  /* 0x0006b00001fa7983 */ /* 0x000f280000100a00 */
[----:B------:R-:W4:Y:S04]  /*3b610*/  LDL.64 R248, [R1+0x6b8] ;  /* 0x0006b80001f87983 */ /* 0x000f280000100a00 */
        /* <DEDUP_REMOVED lines=17> */
[----:B------:R-:W-:Y:S04]  /*3b730*/  LDGSTS.E [R9+0x47900], desc[UR22][R70.64], P1 ;  /* 0x4790000046097fae */ /* 0x000fe800089a1016 */
        /* <DEDUP_REMOVED lines=29> */
[----:B------:R-:W-:Y:S04]  /*3b910*/  LDGSTS.E [R9+0x63900], desc[UR22][R248.64], P1 ;  /* 0x63900000f8097fae */ /* 0x000fe800089a1016 */
[----:B------:R-:W3:Y:S04]  /*3b920*/  LDL.64 R222, [R1+0x1278] ;  /* 0x0012780001de7983 */ /* 0x000ee80000100a00 */
[----:B------:R-:W4:Y:S04]  /*3b930*/  LDL.64 R224, [R1+0x1248] ;  /* 0x0012480001e07983 */ /* 0x000f280000100a00 */
[----:B------:R-:W2:Y:S04]  /*3b940*/  LDL.64 R250, [R1+0x1220] ;  /* 0x0012200001fa7983 */ /* 0x000ea80000100a00 */
[----:B------:R-:W2:Y:S04]  /*3b950*/  LDL.64 R248, [R1+0x11d0] ;  /* 0x0011d00001f87983 */ /* 0x000ea80000100a00 */
[----:B------:R-:W-:Y:S04]  /*3b960*/  LDGSTS.E [R9+0x63d00], desc[UR22][R246.64], P1 ;  /* 0x63d00000f6097fae */ /* 0x000fe800089a1016 */
[----:B------:R-:W-:Y:S04]  /*3b970*/  LDGSTS.E [R9+0x64100], desc[UR22][R226.64], P1 ;  /* 0x64100000e2097fae */ /* 0x000fe800089a1016 */
[----:B------:R-:W2:Y:S04]  /*3b980*/  LDL.64 R246, [R1+0x13e8] ;  /* 0x0013e80001f67983 */ /* 0x000ea80000100a00 */
[----:B------:R-:W-:Y:S04]  /*3b990*/  LDGSTS.E [R9+0x64500], desc[UR22][R64.64], P1 ;  /* 0x6450000040097fae */ /* 0x000fe800089a1016 */
[----:B------:R-:W3:Y:S04]  /*3b9a0*/  LDL.64 R226, [R1+0x11f8] ;  /* 0x0011f80001e27983 */ /* 0x000ee80000100a00 */
[----:B------:R-:W-:Y:S04]  /*3b9b0*/  LDGSTS.E [R9+0x64900], desc[UR22][R70.64], P1 ;  /* 0x6490000046097fae */ /* 0x000fe800089a1016 */
[----:B------:R-:W3:Y:S04]  /*3b9c0*/  LDL.64 R64, [R1+0x1180] ;  /* 0x0011800001407983 */ /* 0x000ee80000100a00 */
[----:B------:R-:W-:Y:S04]  /*3b9d0*/  LDGSTS.E [R9+0x64d00], desc[UR22][R72.64], P1 ;  /* 0x64d0000048097fae */ /* 0x000fe800089a1016 */
[----:B------:R-:W3:Y:S04]  /*3b9e0*/  LDL.64 R70, [R1+0x1108] ;  /* 0x0011080001467983 */ /* 0x000ee80000100a00 */
[----:B------:R-:W-:Y:S04]  /*3b9f0*/  LDGSTS.E [R9+0x65100], desc[UR22][R232.64], P1 ;  /* 0x65100000e8097fae */ /* 0x000fe800089a1016 */
[----:B------:R-:W3:Y:S04]  /*3ba00*/  LDL.64 R72, [R1+0x10f0] ;  /* 0x0010f00001487983 */ /* 0x000ee80000100a00 */
        /* <DEDUP_REMOVED lines=40> */
[----:B------:R-:W-:Y:S04]  /*3bc90*/  LDGSTS.E [R8+0x43180], desc[UR22][R250.64], P1 ;  /* 0x43180000fa087fae */ /* 0x000fe800089a1016 */
[----:B------:R-:W3:Y:S04]  /*3bca0*/  LDL.64 R4, [R1+0xee8] ;  /* 0x000ee80001047983 */ /* 0x000ee80000100a00 */
[----:B------:R-:W-:Y:S04]  /*3bcb0*/  LDGSTS.E [R8+0x43580], desc[UR22][R226.64], P1 ;  /* 0x43580000e2087fae */ /* 0x000fe800089a1016 */
[----:B------:R-:W-:Y:S04]  /*3bcc0*/  LDGSTS.E [R8+0x43980], desc[UR22][R248.64], P1 ;  /* 0x43980000f8087fae */ /* 0x000fe800089a1016 */
        /* <DEDUP_REMOVED lines=9> */
[----:B--2---:R-:W-:Y:S04]  /*3bd60*/  LDGSTS.E [R8+0x43d80], desc[UR22][R246.64], P1 ;  /* 0x43d80000f6087fae */ /* 0x004fe800089a1016 */
[----:B------:R-:W-:Y:S04]  /*3bd70*/  LDGSTS.E [R8+0x44180], desc[UR22][R64.64], P1 ;  /* 0x4418000040087fae */ /* 0x000fe800089a1016 */
[----:B------:R-:W-:Y:S04]  /*3bd80*/  LDGSTS.E [R8+0x44580], desc[UR22][R36.64], P1 ;  /* 0x4458000024087fae */ /* 0x000fe800089a1016 */
[----:B------:R-:W2:Y:S04]  /*3bd90*/  LDL.64 R246, [R1+0xea8] ;  /* 0x000ea80001f67983 */ /* 0x000ea80000100a00 */
[----:B------:R-:W2:Y:S04]  /*3bda0*/  LDL.LU.64 R64, [R1+0x1d18] ;  /* 0x001d180001407983 */ /* 0x000ea80000300a00 */
[----:B------:R-:W2:Y:S04]  /*3bdb0*/  LDL.LU.64 R36, [R1+0x1d10] ;  /* 0x001d100001247983 */ /* 0x000ea80000300a00 */
[----:B------:R-:W-:Y:S04]  /*3bdc0*/  LDGSTS.E [R8+0x44980], desc[UR22][R42.64], P1 ;  /* 0x449800002a087fae */ /* 0x000fe800089a1016 */
[----:B------:R-:W-:Y:S04]  /*3bdd0*/  LDGSTS.E [R8+0x44d80], desc[UR22][R22.64], P1 ;  /* 0x44d8000016087fae */ /* 0x000fe800089a1016 */
[----:B------:R-:W-:Y:S04]  /*3bde0*/  LDGSTS.E [R8+0x45180], desc[UR22][R70.64], P1 ;  /* 0x4518000046087fae */ /* 0x000fe800089a1016 */
[----:B------:R-:W2:Y:S04]  /*3bdf0*/  LDL.LU.64 R42, [R1+0x1d08] ;  /* 0x001d0800012a7983 */ /* 0x000ea80000300a00 */
        /* <DEDUP_REMOVED lines=16> */
[----:B---3--:R-:W-:Y:S04]  /*3bf00*/  LDGSTS.E [R8+0x47580], desc[UR22][R236.64], P1 ;  /* 0x47580000ec087fae */ /* 0x008fe800089a1016 */
[----:B------:R-:W3:Y:S04]  /*3bf10*/  LDL.LU.64 R228, [R1+0x1cc0] ;  /* 0x001cc00001e47983 */ /* 0x000ee80000300a00 */
[----:B------:R-:W3:Y:S04]  /*3bf20*/  LDL.LU.64 R234, [R1+0x1cb8] ;  /* 0x001cb80001ea7983 */ /* 0x000ee80000300a00 */
[----:B------:R-:W3:Y:S04]  /*3bf30*/  LDL.LU.64 R236, [R1+0x1cb0] ;  /* 0x001cb00001ec7983 */ /* 0x000ee80000300a00 */
[----:B----4-:R-:W-:Y:S04]  /*3bf40*/  LDGSTS.E [R8+0x47980], desc[UR22][R6.64], P1 ;  /* 0x4798000006087fae */ /* 0x010fe800089a1016 */
[----:B------:R-:W-:Y:S04]  /*3bf50*/  LDGSTS.E [R8+0x47d80], desc[UR22][R4.64], P1 ;  /* 0x47d8000004087fae */ /* 0x000fe800089a1016 */
[----:B------:R-:W-:Y:S04]  /*3bf60*/  LDGSTS.E [R8+0x60180], desc[UR22][R108.64], P1 ;  /* 0x601800006c087fae */ /* 0x000fe800089a1016 */
[----:B------:R-:W4:Y:S04]  /*3bf70*/  LDL.LU.64 R6, [R1+0x1ca8] ;  /* 0x001ca80001067983 */ /* 0x000f280000300a00 */
[----:B------:R-:W3:Y:S04]  /*3bf80*/  LDL.LU.64 R4, [R1+0x1ca0] ;  /* 0x001ca00001047983 */ /* 0x000ee80000300a00 */
[----:B------:R-:W3:Y:S04]  /*3bf90*/  LDL.64 R108, [R1+0x738] ;  /* 0x00073800016c7983 */ /* 0x000ee80000100a00 */
[----:B------:R-:W-:Y:S04]  /*3bfa0*/  LDGSTS.E [R8+0x60580], desc[UR22][R224.64], P1 ;  /* 0x60580000e0087fae */ /* 0x000fe800089a1016 */
[----:B------:R-:W-:Y:S04]  /*3bfb0*/  LDGSTS.E [R8+0x60980], desc[UR22][R226.64], P1 ;  /* 0x60980000e2087fae */ /* 0x000fe800089a1016 */
[----:B------:R-:W3:Y:S04]  /*3bfc0*/  LDL.LU.64 R224, [R1+0x1c98] ;  /* 0x001c980001e07983 */ /* 0x000ee80000300a00 */
[----:B------:R-:W3:Y:S04]  /*3bfd0*/  LDL.LU.64 R226, [R1+0x1c90] ;  /* 0x001c900001e27983 */ /* 0x000ee80000300a00 */
[----:B--2---:R-:W-:Y:S04]  /*3bfe0*/  LDGSTS.E [R8+0x60d80], desc[UR22][R246.64], P1 ;  /* 0x60d80000f6087fae */ /* 0x004fe800089a1016 */
[----:B------:R-:W-:Y:S04]  /*3bff0*/  LDGSTS.E [R8+0x61180], desc[UR22][R232.64], P1 ;  /* 0x61180000e8087fae */ /* 0x000fe800089a1016 */
[----:B------:R-:W-:Y:S04]  /*3c000*/  LDGSTS.E [R8+0x61580], desc[UR22][R238.64], P1 ;  /* 0x61580000ee087fae */ /* 0x000fe800089a1016 */
[----:B------:R-:W2:Y:S04]  /*3c010*/  LDL.LU.64 R246, [R1+0x1c88] ;  /* 0x001c880001f67983 */ /* 0x000ea80000300a00 */
        /* <DEDUP_REMOVED lines=20> */
[----:B------:R-:W-:Y:S04]  /*3c160*/  LDGSTS.E [R8+0x64580], desc[UR22][R4.64], P1 ;  /* 0x6458000004087fae */ /* 0x000fe800089a1016 */
[----:B------:R-:W-:Y:S04]  /*3c170*/  LDGSTS.E [R8+0x64980], desc[UR22][R108.64], P1 ;  /* 0x649800006c087fae */ /* 0x000fe800089a1016 */
[----:B------:R-:W2:Y:S04]  /*3c180*/  LDL.64 R224, [R1+0x1430] ;  /* 0x0014300001e07983 */ /* 0x000ea80000100a00 */
[----:B------:R-:W3:Y:S04]  /*3c190*/  LDL.64 R226, [R1+0x13e0] ;  /* 0x0013e00001e27983 */ /* 0x000ee80000100a00 */
[----:B------:R-:W2:Y:S04]  /*3c1a0*/  LDL.64 R4, [R1+0x13b8] ;  /* 0x0013b80001047983 */ /* 0x000ea80000100a00 */
[----:B------:R-:W2:Y:S04]  /*3c1b0*/  LDL.64 R246, [R1+0x1390] ;  /* 0x0013900001f67983 */ /* 0x000ea80000100a00 */
[----:B----4-:R-:W-:Y:S04]  /*3c1c0*/  LDGSTS.E [R8+0x64d80], desc[UR22][R6.64], P1 ;  /* 0x64d8000006087fae */ /* 0x010fe800089a1016 */
[----:B------:R-:W-:Y:S04]  /*3c1d0*/  LDGSTS.E [R8+0x65180], desc[UR22][R236.64], P1 ;  /* 0x65180000ec087fae */ /* 0x000fe800089a1016 */
[----:B------:R-:W-:Y:S04]  /*3c1e0*/  LDGSTS.E [R8+0x65580], desc[UR22][R234.64], P1 ;  /* 0x65580000ea087fae */ /* 0x000fe800089a1016 */
[----:B------:R-:W4:Y:S04]  /*3c1f0*/  LDL.LU.64 R6, [R1+0x1c80] ;  /* 0x001c800001067983 */ /* 0x000f280000300a00 */
[----:B------:R-:W-:Y:S04]  /*3c200*/  LDGSTS.E [R8+0x65980], desc[UR22][R228.64], P1 ;  /* 0x65980000e4087fae */ /* 0x000fe800089a1016 */
[----:B------:R-:W-:Y:S04]  /*3c210*/  LDGSTS.E [R8+0x65d80], desc[UR22][R110.64], P1 ;  /* 0x65d800006e087fae */ /* 0x000fe800089a1016 */
[----:B------:R-:W-:Y:S04]  /*3c220*/  LDGSTS.E [R8+0x66180], desc[UR22][R78.64], P1 ;  /* 0x661800004e087fae */ /* 0x000fe800089a1016 */
[----:B------:R-:W2:Y:S04]  /*3c230*/  LDL.64 R228, [R1+0x1368] ;  /* 0x0013680001e47983 */ /* 0x000ea80000100a00 */
[----:B------:R-:W2:Y:S04]  /*3c240*/  LDL.64 R234, [R1+0x1318] ;  /* 0x0013180001ea7983 */ /* 0x000ea80000100a00 */
[----:B------:R-:W2:Y:S04]  /*3c250*/  LDL.64 R78, [R1+0x1340] ;  /* 0x00134000014e7983 */ /* 0x000ea80000100a00 */
        /* <DEDUP_REMOVED lines=26> */
[----:B--2---:R-:W-:Y:S04]  /*3c400*/  LDGSTS.E [R7+0x42200], desc[UR22][R224.64], P1 ;  /* 0x42200000e0077fae */ /* 0x004fe800089a1016 */
[----:B------:R-:W2:Y:S04]  /*3c410*/  LDL.64 R112, [R1+0x1158] ;  /* 0x0011580001707983 */ /* 0x000ea80000100a00 */
[----:B------:R-:W-:Y:S04]  /*3c420*/  LDGSTS.E [R7+0x42600], desc[UR22][R248.64], P1 ;  /* 0x42600000f8077fae */ /* 0x000fe800089a1016 */
[----:B---3--:R-:W-:Y:S04]  /*3c430*/  LDGSTS.E [R7+0x42a00], desc[UR22][R226.64], P1 ;  /* 0x42a00000e2077fae */ /* 0x008fe800089a1016 */
        /* <DEDUP_REMOVED lines=25> */
[----:B------:R-:W-:Y:S04]  /*3c5d0*/  LDGSTS.E [R7+0x45200], desc[UR22][R48.64], P1 ;  /* 0x4520000030077fae */ /* 0x000fe800089a1016 */
[----:B------:R-:W4:Y:S04]  /*3c5e0*/  LDL.LU.64 R62, [R1+0x1c78] ;  /* 0x001c7800013e7983 */ /* 0x000f280000300a00 */
        /* <DEDUP_REMOVED lines=10> */
[----:B------:R-:W4:Y:S04]  /*3c690*/  LDL.LU.64 R56, [R1+0x1c48] ;  /* 0x001c480001387983 */ /* 0x000f280000300a00 */
[----:B------:R-:W4:Y:S04]  /*3c6a0*/  LDL.LU.64 R108, [R1+0x1c40] ;  /* 0x001c4000016c7983 */ /* 0x000f280000300a00 */
[----:B------:R-:W4:Y:S04]  /*3c6b0*/  LDL.LU.64 R110, [R1+0x1c38] ;  /* 0x001c3800016e7983 */ /* 0x000f280000300a00 */
[----:B--2---:R-:W-:Y:S04]  /*3c6c0*/  LDGSTS.E [R7+0x46a00], desc[UR22][R112.64], P1 ;  /* 0x46a0000070077fae */ /* 0x004fe800089a1016 */
[----:B------:R-:W-:Y:S04]  /*3c6d0*/  LDGSTS.E [R7+0x46e00], desc[UR22][R232.64], P1 ;  /* 0x46e00000e8077fae */ /* 0x000fe800089a1016 */
[----:B---3--:R-:W-:Y:S04]  /*3c6e0*/  LDGSTS.E [R7+0x47200], desc[UR22][R238.64], P1 ;  /* 0x47200000ee077fae */ /* 0x008fe800089a1016 */
[----:B------:R-:W2:Y:S04]  /*3c6f0*/  LDL.LU.64 R112, [R1+0x1c30] ;  /* 0x001c300001707983 */ /* 0x000ea80000300a00 */
[----:B----4-:R-:W-:Y:S04]  /*3c700*/  LDGSTS.E [R7+0x47600], desc[UR22][R242.64], P1 ;  /* 0x47600000f2077fae */ /* 0x010fe800089a1016 */
[----:B------:R-:W3:Y:S04]  /*3c710*/  LDL.64 R232, [R1+0x968] ;  /* 0x0009680001e87983 */ /* 0x000ee80000100a00 */
[----:B------:R-:W-:Y:S04]  /*3c720*/  LDGSTS.E [R7+0x47a00], desc[UR22][R244.64], P1 ;  /* 0x47a00000f4077fae */ /* 0x000fe800089a1016 */
[----:B------:R-:W4:Y:S04]  /*3c730*/  LDL.64 R238, [R1+0x838] ;  /* 0x0008380001ee7983 */ /* 0x000f280000100a00 */
[----:B------:R-:W2:Y:S04]  /*3c740*/  LDL.64 R242, [R1+0x7b0] ;  /* 0x0007b00001f27983 */ /* 0x000ea80000100a00 */
[----:B------:R-:W2:Y:S04]  /*3c750*/  LDL.64 R244, [R1+0x720] ;  /* 0x0007200001f47983 */ /* 0x000ea80000100a00 */
        /* <DEDUP_REMOVED lines=11> */
[----:B------:R-:W-:Y:S04]  /*3c810*/  LDGSTS.E [R7+0x61600], desc[UR22][R250.64], P1 ;  /* 0x61600000fa077fae */ /* 0x000fe800089a1016 */
[----:B------:R-:W-:Y:S04]  /*3c820*/  LDGSTS.E [R7+0x61a00], desc[UR22][R224.64], P1 ;  /* 0x61a00000e0077fae */ /* 0x000fe800089a1016 */
[----:B------:R-:W-:Y:S04]  /*3c830*/  LDGSTS.E [R7+0x61e00], desc[UR22][R248.64], P1 ;  /* 0x61e00000f8077fae */ /* 0x000fe800089a1016 */
[----:B------:R-:W-:Y:S04]  /*3c840*/  LDGSTS.E [R7+0x62200], desc[UR22][R226.64], P1 ;  /* 0x62200000e2077fae */ /* 0x000fe800089a1016 */
[----:B------:R-:W3:Y:S04]  /*3c850*/  LDL.64 R250, [R1+0x1608] ;  /* 0x0016080001fa7983 */ /* 0x000ee80000100a00 */
[----:B------:R-:W-:Y:S04]  /*3c860*/  LDGSTS.E [R7+0x62600], desc[UR22][R246.64], P1 ;  /* 0x62600000f6077fae */ /* 0x000fe800089a1016 */
[----:B------:R-:W4:Y:S04]  /*3c870*/  LDL.64 R248, [R1+0x15f0] ;  /* 0x0015f00001f87983 */ /* 0x000f280000100a00 */
[----:B------:R-:W-:Y:S04]  /*3c880*/  LDGSTS.E [R7+0x62a00], desc[UR22][R228.64], P1 ;  /* 0x62a00000e4077fae */ /* 0x000fe800089a1016 */
[----:B------:R-:W4:Y:S04]  /*3c890*/  LDL.64 R246, [R1+0x15d8] ;  /* 0x0015d80001f67983 */ /* 0x000f280000100a00 */
[----:B------:R-:W4:Y:S04]  /*3c8a0*/  LDL.64 R222, [R1+0x15c0] ;  /* 0x0015c00001de7983 */ /* 0x000f280000100a00 */
[----:B------:R-:W-:Y:S04]  /*3c8b0*/  LDGSTS.E [R7+0x62e00], desc[UR22][R234.64], P1 ;  /* 0x62e00000ea077fae */ /* 0x000fe800089a1016 */
        /* <DEDUP_REMOVED lines=8> */
[----:B------:R-:W2:Y:S04]  /*3c940*/  LDL.64 R78, [R1+0x1528] ;  /* 0x00152800014e7983 */ /* 0x000ea80000100a00 */
[----:B------:R-:W2:Y:S04]  /*3c950*/  LDL.64 R4, [R1+0x1548] ;  /* 0x0015480001047983 */ /* 0x000ea80000100a00 */
        /* <DEDUP_REMOVED lines=59> */
[----:B------:R-:W3:Y:S04]  /*3cd10*/  LDL.64 R250, [R1+0x10c8] ;  /* 0x0010c80001fa7983 */ /* 0x000ee80000100a00 */
[----:B------:R-:W4:Y:S04]  /*3cd20*/  LDL.64 R248, [R1+0x10b0] ;  /* 0x0010b00001f87983 */ /* 0x000f280000100a00 */
[----:B------:R-:W3:Y:S04]  /*3cd30*/  LDL.64 R246, [R1+0x1098] ;  /* 0x0010980001f67983 */ /* 0x000ee80000100a00 */
        /* <DEDUP_REMOVED lines=31> */
[----:B------:R-:W3:Y:S04]  /*3cf30*/  LDL.LU.64 R234, [R1+0x1b88] ;  /* 0x001b880001ea7983 */ /* 0x000ee80000300a00 */
[----:B--2---:R-:W-:Y:S04]  /*3cf40*/  LDGSTS.E [R6+0x47a80], desc[UR22][R4.64], P1 ;  /* 0x47a8000004067fae */ /* 0x004fe800089a1016 */
[----:B------:R-:W-:Y:S04]  /*3cf50*/  LDGSTS.E [R6+0x47e80], desc[UR22][R236.64], P1 ;  /* 0x47e80000ec067fae */ /* 0x000fe800089a1016 */
[----:B------:R-:W2:Y:S04]  /*3cf60*/  LDL.LU.64 R4, [R1+0x1b80] ;  /* 0x001b800001047983 */ /* 0x000ea80000300a00 */
[----:B------:R-:W-:Y:S04]  /*3cf70*/  LDGSTS.E [R6+0x60280], desc[UR22][R238.64], P1 ;  /* 0x60280000ee067fae */ /* 0x000fe800089a1016 */
[----:B------:R-:W2:Y:S04]  /*3cf80*/  LDL.LU.64 R236, [R1+0x1b78] ;  /* 0x001b780001ec7983 */ /* 0x000ea80000300a00 */
[----:B------:R-:W-:Y:S04]  /*3cf90*/  LDGSTS.E [R6+0x60680], desc[UR22][R78.64], P1 ;  /* 0x606800004e067fae */ /* 0x000fe800089a1016 */
[----:B------:R-:W3:Y:S04]  /*3cfa0*/  LDL.64 R78, [R1+0x1698] ;  /* 0x00169800014e7983 */ /* 0x000ee80000100a00 */
[----:B--2---:R-:W-:Y:S04]  /*3cfb0*/  LDGSTS.E [R6+0x60a80], desc[UR22][R236.64], P1 ;  /* 0x60a80000ec067fae */ /* 0x004fe800089a1016 */
        /* <DEDUP_REMOVED lines=8> */
[----:B------:R-:W2:Y:S04]  /*3d040*/  LDL.64 R236, [R1+0x1688] ;  /* 0x0016880001ec7983 */ /* 0x000ea80000100a00 */
[----:B------:R-:W-:Y:S04]  /*3d050*/  LDGSTS.E [R6+0x62e80], desc[UR22][R4.64], P1 ;  /* 0x62e8000004067fae */ /* 0x000fe800089a1016 */
[----:B------:R-:W-:Y:S04]  /*3d060*/  LDGSTS.E [R6+0x63280], desc[UR22][R234.64], P1 ;  /* 0x63280000ea067fae */ /* 0x000fe800089a1016 */
[----:B------:R-:W-:Y:S04]  /*3d070*/  LDGSTS.E [R6+0x63680], desc[UR22][R228.64], P1 ;  /* 0x63680000e4067fae */ /* 0x000fe800089a1016 */
        /* <DEDUP_REMOVED lines=48> */
[----:B---3--:R-:W-:Y:S04]  /*3d380*/  LDGSTS.E [R5+0x40300], desc[UR22][R78.64], P1 ;  /* 0x403000004e057fae */ /* 0x008fe800089a1016 */
[----:B--2---:R-:W-:Y:S04]  /*3d390*/  LDGSTS.E [R5+0x40700], desc[UR22][R236.64], P1 ;  /* 0x40700000ec057fae */ /* 0x004fe800089a1016 */
[----:B------:R-:W2:Y:S04]  /*3d3a0*/  LDL.64 R78, [R1+0x1350] ;  /* 0x00135000014e7983 */ /* 0x000ea80000100a00 */
[----:B------:R-:W3:Y:S04]  /*3d3b0*/  LDL.64 R236, [R1+0x1330] ;  /* 0x0013300001ec7983 */ /* 0x000ee80000100a00 */
[----:B----4-:R-:W-:Y:S04]  /*3d3c0*/  LDGSTS.E [R5+0x40b00], desc[UR22][R238.64], P1 ;  /* 0x40b00000ee057fae */ /* 0x010fe800089a1016 */
        /* <DEDUP_REMOVED lines=57> */
[----:B--2---:R-:W-:Y:S04]  /*3d760*/  LDGSTS.E [R5+0x47f00], desc[UR22][R78.64], P1 ;  /* 0x47f000004e057fae */ /* 0x004fe800089a1016 */
[----:B---3--:R-:W-:Y:S04]  /*3d770*/  LDGSTS.E [R5+0x60300], desc[UR22][R236.64], P1 ;  /* 0x60300000ec057fae */ /* 0x008fe800089a1016 */
[----:B------:R-:W2:Y:S04]  /*3d780*/  LDL.LU.64 R78, [R1+0x1a80] ;  /* 0x001a8000014e7983 */ /* 0x000ea80000300a00 */
[----:B------:R-:W3:Y:S04]  /*3d790*/  LDL.LU.64 R236, [R1+0x1a78] ;  /* 0x001a780001ec7983 */ /* 0x000ee80000300a00 */
[----:B---3--:R-:W-:Y:S04]  /*3d7a0*/  LDGSTS.E [R5+0x60700], desc[UR22][R236.64], P1 ;  /* 0x60700000ec057fae */ /* 0x008fe800089a1016 */
[----:B--2---:R-:W-:Y:S04]  /*3d7b0*/  LDGSTS.E [R5+0x60b00], desc[UR22][R78.64], P1 ;  /* 0x60b000004e057fae */ /* 0x004fe800089a1016 */
[----:B----4-:R-:W-:Y:S04]  /*3d7c0*/  LDGSTS.E [R5+0x60f00], desc[UR22][R74.64], P1 ;  /* 0x60f000004a057fae */ /* 0x010fe800089a1016 */
[----:B------:R-:W-:Y:S04]  /*3d7d0*/  LDGSTS.E [R5+0x61300], desc[UR22][R72.64], P1 ;  /* 0x6130000048057fae */ /* 0x000fe800089a1016 */
[----:B------:R-:W-:Y:S04]  /*3d7e0*/  LDGSTS.E [R5+0x61700], desc[UR22][R70.64], P1 ;  /* 0x6170000046057fae */ /* 0x000fe800089a1016 */
[----:B------:R-:W-:Y:S04]  /*3d7f0*/  LDGSTS.E [R5+0x61b00], desc[UR22][R68.64], P1 ;  /* 0x61b0000044057fae */ /* 0x000fe800089a1016 */
[----:B------:R-:W-:Y:S04]  /*3d800*/  LDGSTS.E [R5+0x61f00], desc[UR22][R66.64], P1 ;  /* 0x61f0000042057fae */ /* 0x000fe800089a1016 */
[----:B------:R-:W-:Y:S04]  /*3d810*/  LDGSTS.E [R5+0x62300], desc[UR22][R64.64], P1 ;  /* 0x6230000040057fae */ /* 0x000fe800089a1016 */
[----:B------:R-:W-:Y:S04]  /*3d820*/  LDGSTS.E [R5+0x62700], desc[UR22][R62.64], P1 ;  /* 0x627000003e057fae */ /* 0x000fe800089a1016 */
[----:B------:R-:W2:Y:S04]  /*3d830*/  LDL.64 R70, [R1+0x16e0] ;  /* 0x0016e00001467983 */ /* 0x000ea80000100a00 */
        /* <DEDUP_REMOVED lines=51> */
[----:B------:R-:W4:Y:S04]  /*3db70*/  LDL.LU.64 R240, [R1+0x19e0] ;  /* 0x0019e00001f07983 */ /* 0x000f280000300a00 */
[----:B--2---:R-:W-:Y:S04]  /*3db80*/  LDGSTS.E [R4+0x40380], desc[UR22][R70.64], P1 ;  /* 0x4038000046047fae */ /* 0x004fe800089a1016 */
[----:B---3--:R-:W-:Y:S04]  /*3db90*/  LDGSTS.E [R4+0x40780], desc[UR22][R64.64], P1 ;  /* 0x4078000040047fae */ /* 0x008fe800089a1016 */
[----:B------:R-:W2:Y:S04]  /*3dba0*/  LDL.LU.64 R70, [R1+0x19d8] ;  /* 0x0019d80001467983 */ /* 0x000ea80000300a00 */
[----:B----4-:R-:W-:Y:S04]  /*3dbb0*/  LDGSTS.E [R4+0x40b80], desc[UR22][R22.64], P1 ;  /* 0x40b8000016047fae */ /* 0x010fe800089a1016 */
[----:B------:R-:W3:Y:S04]  /*3dbc0*/  LDL.LU.64 R64, [R1+0x19d0] ;  /* 0x0019d00001407983 */ /* 0x000ee80000300a00 */
[----:B------:R-:W-:Y:S04]  /*3dbd0*/  LDGSTS.E [R4+0x40f80], desc[UR22][R62.64], P1 ;  /* 0x40f800003e047fae */ /* 0x000fe800089a1016 */
[----:B------:R-:W4:Y:S04]  /*3dbe0*/  LDL.LU.64 R22, [R1+0x19c8] ;  /* 0x0019c80001167983 */ /* 0x000f280000300a00 */
        /* <DEDUP_REMOVED lines=16> */
[----:B------:R-:W2:Y:S04]  /*3dcf0*/  LDL.LU.64 R20, [R1+0x1980] ;  /* 0x0019800001147983 */ /* 0x000ea80000300a00 */
[----:B--2---:R-:W-:Y:S04]  /*3dd00*/  LDGSTS.E [R4+0x43380], desc[UR22][R20.64], P1 ;  /* 0x4338000014047fae */ /* 0x004fe800089a1016 */
        /* <DEDUP_REMOVED lines=17> */
[----:B----4-:R-:W-:Y:S04]  /*3de20*/  LDGSTS.E [R4+0x45780], desc[UR22][R22.64], P1 ;  /* 0x4578000016047fae */ /* 0x010fe800089a1016 */
[----:B---3--:R-:W-:Y:S04]  /*3de30*/  LDGSTS.E [R4+0x45b80], desc[UR22][R64.64], P1 ;  /* 0x45b8000040047fae */ /* 0x008fe800089a1016 */
[----:B------:R-:W-:Y:S04]  /*3de40*/  LDGSTS.E [R4+0x45f80], desc[UR22][R70.64], P1 ;  /* 0x45f8000046047fae */ /* 0x000fe800089a1016 */
[----:B------:R-:W3:Y:S04]  /*3de50*/  LDL.LU.64 R22, [R1+0x1930] ;  /* 0x0019300001167983 */ /* 0x000ee80000300a00 */
[----:B------:R-:W4:Y:S04]  /*3de60*/  LDL.LU.64 R64, [R1+0x1928] ;  /* 0x0019280001407983 */ /* 0x000f280000300a00 */
        /* <DEDUP_REMOVED lines=30> */
[----:B------:R-:W-:Y:S04]  /*3e050*/  LDGSTS.E [R4+0x61f80], desc[UR22][R14.64], P1 ;  /* 0x61f800000e047fae */ /* 0x000fe800089a1016 */
[----:B------:R-:W-:Y:S04]  /*3e060*/  LDGSTS.E [R4+0x62380], desc[UR22][R250.64], P1 ;  /* 0x62380000fa047fae */ /* 0x000fe800089a1016 */
[----:B------:R-:W-:Y:S04]  /*3e070*/  LDGSTS.E [R4+0x62780], desc[UR22][R248.64], P1 ;  /* 0x62780000f8047fae */ /* 0x000fe800089a1016 */
[----:B------:R-:W-:Y:S04]  /*3e080*/  LDGSTS.E [R4+0x62b80], desc[UR22][R246.64], P1 ;  /* 0x62b80000f6047fae */ /* 0x000fe800089a1016 */
[----:B------:R2:W-:Y:S04]  /*3e090*/  LDGSTS.E [R4+0x62f80], desc[UR22][R234.64], P1 ;  /* 0x62f80000ea047fae */ /* 0x0005e800089a1016 */
        /* <DEDUP_REMOVED lines=19> */
[----:B------:R-:W4:Y:S04]  /*3e1d0*/  LDL.LU.64 R16, [R1+0x18a8] ;  /* 0x0018a80001107983 */ /* 0x000f280000300a00 */
[----:B------:R3:W-:Y:S04]  /*3e1e0*/  LDGSTS.E [R4+0x67f80], desc[UR22][R26.64], P1 ;  /* 0x67f800001a047fae */ /* 0x0007e800089a1016 */
[----:B------:R-:W4:Y:S01]  /*3e1f0*/  LDL.LU.64 R14, [R1+0x18a0] ;  /* 0x0018a000010e7983 */ /* 0x000f220000300a00 */
[----:B------:R-:W-:-:S02]  /*3e200*/  SEL R24, R24, RZ, P4 ;  /* 0x000000ff18187207 */ /* 0x000fc40002000000 */
[----:B--2---:R-:W-:Y:S01]  /*3e210*/  LOP3.LUT R235, R3, 0x40, RZ, 0xfc, !PT ;  /* 0x0000004003eb7812 */ /* 0x004fe200078efcff */
[----:B------:R-:W0:Y:S01]  /*3e220*/  LDGDEPBAR ;  /* 0x00000000000079af */ /* 0x000e220000000000 */
[----:B---3--:R-:W-:-:S03]  /*3e230*/  IMAD.WIDE R26, R2, 0x4, R12 ;  /* 0x00000004021a7825 */ /* 0x008fc600078e020c */
[----:B------:R-:W2:Y:S01]  /*3e240*/  LDL.LU.64 R12, [R1+0x1898] ;  /* 0x00189800010c7983 */ /* 0x000ea20000300a00 */
[----:B------:R-:W-:-:S03]  /*3e250*/  ISETP.NE.U32.AND P1, PT, R24, RZ, PT ;  /* 0x000000ff1800720c */ /* 0x000fc60003f25070 */
[----:B------:R-:W-:Y:S01]  /*3e260*/  STL.64 [R1+0xb8], R26 ;  /* 0x0000b81a01007387 */ /* 0x000fe20000100a00 */
[----:B------:R-:W-:-:S03]  /*3e270*/  SEL R24, RZ, 0x4, P5 ;  /* 0x00000004ff187807 */ /* 0x000fc60002800000 */
[----:B------:R-:W3:Y:S01]  /*3e280*/  LDL.LU.64 R36, [R1+0x1058] ;  /* 0x0010580001247983 */ /* 0x000ee20000300a00 */
[----:B------:R-:W-:-:S03]  /*3e290*/  ISETP.GE.AND P5, PT, R235, UR5, PT ;  /* 0x00000005eb007c0c */ /* 0x000fc6000bfa6270 */
[----:B------:R-:W3:Y:S04]  /*3e2a0*/  LDL.LU.64 R34, [R1+0xfe0] ;  /* 0x000fe00001227983 */ /* 0x000ee80000300a00 */
[----:B------:R-:W3:Y:S04]  /*3e2b0*/  LDL.LU.64 R40, [R1+0xfd8] ;  /* 0x000fd80001287983 */ /* 0x000ee80000300a00 */
[----:B------:R-:W3:Y:S04]  /*3e2c0*/  LDL.LU.64 R234, [R1+0xf60] ;  /* 0x000f600001ea7983 */ /* 0x000ee80000300a00 */
[----:B------:R-:W3:Y:S04]  /*3e2d0*/  LDL.LU.64 R38, [R1+0xf58] ;  /* 0x000f580001267983 */ /* 0x000ee80000300a00 */
[----:B----4-:R-:W-:Y:S04]  /*3e2e0*/  STL.64 [R1+0x18a8], R16 ;  /* 0x0018a81001007387 */ /* 0x010fe80000100a00 */
[----:B------:R-:W-:Y:S04]  /*3e2f0*/  STL.64 [R1+0x18a0], R14 ;  /* 0x0018a00e01007387 */ /* 0x000fe80000100a00 */
[----:B--2---:R1:W-:Y:S04]  /*3e300*/  STL.64 [R1+0x1898], R12 ;  /* 0x0018980c01007387 */ /* 0x0043e80000100a00 */
[----:B-1----:R-:W2:Y:S01]  /*3e310*/  LDL.LU.64 R12, [R1+0xb8] ;  /* 0x0000b800010c7983 */ /* 0x002ea20000300a00 */
[----:B------:R-:W-:Y:S01]  /*3e320*/  BAR.SYNC.DEFER_BLOCKING 0x0 ;  /* 0x0000000000007b1d */ /* 0x000fe20000010000 */
[----:B---3--:R-:W-:Y:S01]  /*3e330*/  IMAD.WIDE R14, R2, 0x4, R36 ;  /* 0x00000004020e7825 */ /* 0x008fe200078e0224 */
[----:B------:R-:W-:-:S02]  /*3e340*/  SEL R24, R24, RZ, P4 ;  /* 0x000000ff18187207 */ /* 0x000fc40002000000 */
[C---:B------:R-:W-:Y:S02]  /*3e350*/  LOP3.LUT R251, R3.reuse, 0x42, RZ, 0xfc, !PT ;  /* 0x0000004203fb7812 */ /* 0x040fe400078efcff */
[----:B------:R-:W-:Y:S01]  /*3e360*/  LOP3.LUT R36, R3, 0x60, RZ, 0xfc, !PT ;  /* 0x0000006003247812 */ /* 0x000fe200078efcff */
[C---:B------:R-:W-:Y:S01]  /*3e370*/  IMAD.WIDE R234, R2.reuse, 0x4, R234 ;  /* 0x0000000402ea7825 */ /* 0x040fe200078e02ea */
[----:B------:R-:W-:Y:S01]  /*3e380*/  @!PT LDS RZ, [RZ] ;  /* 0x00000000fffff984 */ /* 0x000fe20000000800 */
[----:B------:R-:W-:Y:S01]  /*3e390*/  @!PT LDS RZ, [RZ] ;  /* 0x00000000fffff984 */ /* 0x000fe20000000800 */
[----:B------:R-:W-:Y:S01]  /*3e3a0*/  @!PT LDS RZ, [RZ] ;  /* 0x00000000fffff984 */ /* 0x000fe20000000800 */
[----:B--2---:R1:W-:Y:S04]  /*3e3b0*/  LDGSTS.E [R233+0x10000], desc[UR22][R12.64], P2 ;  /* 0x100000000ce97fae */ /* 0x0043e800091a1016 */
[----:B------:R1:W-:Y:S04]  /*3e3c0*/  STL.64 [R1+0x1918], R12 ;  /* 0x0019180c01007387 */ /* 0x0003e80000100a00 */
[----:B------:R-:W-:Y:S04]  /*3e3d0*/  STL.64 [R1+0xb0], R14 ;  /* 0x0000b00e01007387 */ /* 0x000fe80000100a00 */
[----:B------:R-:W-:Y:S01]  /*3e3e0*/  LDGSTS.E [R233+0x10008], desc[UR22][R14.64], P3 ;  /* 0x100080000ee97fae */ /* 0x000fe200099a1016 */
[----:B-1----:R-:W-:-:S05]  /*3e3f0*/  IMAD.WIDE R12, R2, 0x4, R34 ;  /* 0x00000004020c7825 */ /* 0x002fca00078e0222 */
[----:B------:R1:W-:Y:S04]  /*3e400*/  STL.64 [R1+0x38], R12 ;  /* 0x0000380c01007387 */ /* 0x0003e80000100a00 */
[----:B------:R1:W-:Y:S02]  /*3e410*/  LDGSTS.E [R233+0x12000], desc[UR22][R12.64], P1 ;  /* 0x120000000ce97fae */ /* 0x0003e400089a1016 */
[----:B-1----:R-:W-:Y:S02]  /*3e420*/  IMAD.WIDE R12, R2, 0x4, R40 ;  /* 0x00000004020c7825 */ /* 0x002fe400078e0228 */
[----:B------:R-:W2:Y:S01]  /*3e430*/  LDL.LU.64 R40, [R1+0x1050] ;  /* 0x0010500001287983 */ /* 0x000ea20000300a00 */
[----:B------:R-:W-:Y:S02]  /*3e440*/  ISETP.NE.U32.AND P2, PT, R24, RZ, PT ;  /* 0x000000ff1800720c */ /* 0x000fe40003f45070 */
[----:B------:R-:W-:-:S02]  /*3e450*/  SEL R24, RZ, 0x4, P5 ;  /* 0x00000004ff187807 */ /* 0x000fc40002800000 */
[----:B------:R-:W-:Y:S02]  /*3e460*/  ISETP.GE.AND P5, PT, R251, UR5, PT ;  /* 0x00000005fb007c0c */ /* 0x000fe4000bfa6270 */
[----:B------:R-:W-:Y:S02]  /*3e470*/  SEL R24, R24, RZ, P4 ;  /* 0x000000ff18187207 */ /* 0x000fe40002000000 */
[----:B------:R-:W-:Y:S02]  /*3e480*/  SEL R26, RZ, 0x4, P5 ;  /* 0x00000004ff1a7807 */ /* 0x000fe40002800000 */
[----:B------:R-:W-:Y:S02]  /*3e490*/  ISETP.NE.U32.AND P5, PT, R24, RZ, PT ;  /* 0x000000ff1800720c */ /* 0x000fe40003fa5070 */
[----:B------:R-:W-:Y:S01]  /*3e4a0*/  SEL R24, R26, RZ, P4 ;  /* 0x000000ff1a187207 */ /* 0x000fe20002000000 */
[----:B------:R2:W-:Y:S01]  /*3e4b0*/  LDGSTS.E [R233+0x12008], desc[UR22][R12.64], P2 ;  /* 0x120080000ce97fae */ /* 0x0005e200091a1016 */
[----:B------:R-:W-:-:S02]  /*3e4c0*/  ISETP.GE.AND P3, PT, R36, UR5, PT ;  /* 0x0000000524007c0c */ /* 0x000fc4000bf66270 */
[----:B------:R-:W-:Y:S02]  /*3e4d0*/  LOP3.LUT R36, R3, 0x62, RZ, 0xfc, !PT ;  /* 0x0000006203247812 */ /* 0x000fe400078efcff */
[----:B------:R-:W-:Y:S02]  /*3e4e0*/  ISETP.NE.U32.AND P1, PT, R24, RZ, PT ;  /* 0x000000ff1800720c */ /* 0x000fe40003f25070 */
[----:B------:R-:W-:Y:S02]  /*3e4f0*/  SEL R24, RZ, 0x4, P3 ;  /* 0x00000004ff187807 */ /* 0x000fe40001800000 */
[----:B------:R-:W-:Y:S01]  /*3e500*/  ISETP.GE.AND P3, PT, R36, UR5, PT ;  /* 0x0000000524007c0c */ /* 0x000fe2000bf66270 */
[----:B------:R-:W-:Y:S01]  /*3e510*/  LDGSTS.E [R233+0x14000], desc[UR22][R234.64], P5 ;  /* 0x14000000eae97fae */ /* 0x000fe2000a9a1016 */
[----:B------:R-:W-:Y:S02]  /*3e520*/  SEL R24, R24, RZ, P4 ;  /* 0x000000ff18187207 */ /* 0x000fe40002000000 */
[----:B------:R-:W-:-:S02]  /*3e530*/  SEL R26, RZ, 0x4, P3 ;  /* 0x00000004ff1a7807 */ /* 0x000fc40001800000 */
[C---:B------:R-:W-:Y:S02]  /*3e540*/  LOP3.LUT R36, R3.reuse, 0x4, RZ, 0xfc, !PT ;  /* 0x0000000403247812 */ /* 0x040fe400078efcff */
[----:B------:R-:W-:Y:S02]  /*3e550*/  ISETP.NE.U32.AND P3, PT, R24, RZ, PT ;  /* 0x000000ff1800720c */ /* 0x000fe40003f65070 */
[----:B------:R-:W-:Y:S02]  /*3e560*/  SEL R24, R26, RZ, P4 ;  /* 0x000000ff1a187207 */ /* 0x000fe40002000000 */
[----:B------:R-:W-:Y:S02]  /*3e570*/  ISETP.GE.AND P2, PT, R36, UR5, PT ;  /* 0x0000000524007c0c */ /* 0x000fe4000bf46270 */
[----:B------:R-:W-:Y:S02]  /*3e580*/  LOP3.LUT R36, R3, 0x6, RZ, 0xfc, !PT ;  /* 0x0000000603247812 */ /* 0x000fe400078efcff */
[----:B------:R-:W-:Y:S01]  /*3e590*/  ISETP.NE.U32.AND P5, PT, R24, RZ, PT ;  /* 0x000000ff1800720c */ /* 0x000fe20003fa5070 */
[----:B------:R2:W-:Y:S01]  /*3e5a0*/  STL.64 [R1+0x30], R12 ;  /* 0x0000300c01007387 */ /* 0x0005e20000100a00 */
[----:B------:R-:W-:-:S02]  /*3e5b0*/  SEL R24, RZ, 0x4, P2 ;  /* 0x00000004ff187807 */ /* 0x000fc40001000000 */
[----:B------:R-:W-:Y:S01]  /*3e5c0*/  ISETP.GE.AND P2, PT, R36, UR5, PT ;  /* 0x0000000524007c0c */ /* 0x000fe2000bf46270 */
[----:B------:R-:W-:Y:S01]  /*3e5d0*/  STL.64 [R1+0x1920], R234 ;  /* 0x001920ea01007387 */ /* 0x000fe20000100a00 */
[----:B------:R-:W-:Y:S01]  /*3e5e0*/  IMAD.WIDE R228, R2, 0x4, R38 ;  /* 0x0000000402e47825 */ /* 0x000fe200078e0226 */
[----:B------:R-:W-:Y:S02]  /*3e5f0*/  SEL R24, R24, RZ, P4 ;  /* 0x000000ff18187207 */ /* 0x000fe40002000000 */
[----:B------:R-:W3:Y:S01]  /*3e600*/  LDL.LU.64 R34, [R1+0x1048] ;  /* 0x0010480001227983 */ /* 0x000ee20000300a00 */
[----:B------:R-:W-:Y:S02]  /*3e610*/  SEL R28, RZ, 0x4, P2 ;  /* 0x00000004ff1c7807 */ /* 0x000fe40001000000 */
[----:B------:R-:W-:Y:S01]  /*3e620*/  LOP3.LUT R38, R3, 0x24, RZ, 0xfc, !PT ;  /* 0x0000002403267812 */ /* 0x000fe200078efcff */
[----:B------:R-:W4:Y:S01]  /*3e630*/  LDL.LU.64 R250, [R1+0xfd0] ;  /* 0x000fd00001fa7983 */ /* 0x000f220000300a00 */
[----:B------:R-:W-:Y:S01]  /*3e640*/  IMAD.WIDE R26, R2, 0x4, R244 ;  /* 0x00000004021a7825 */ /* 0x000fe200078e02f4 */
[----:B------:R-:W-:-:S02]  /*3e650*/  ISETP.NE.U32.AND P2, PT, R24, RZ, PT ;  /* 0x000000ff1800720c */ /* 0x000fc40003f45070 */
[----:B------:R-:W-:Y:S01]  /*3e660*/  LDGSTS.E [R233+0x14008], desc[UR22][R228.64], P1 ;  /* 0x14008000e4e97fae */ /* 0x000fe200089a1016 */
[----:B------:R-:W-:Y:S02]  /*3e670*/  SEL R24, R28, RZ, P4 ;  /* 0x000000ff1c187207 */ /* 0x000fe40002000000 */
[----:B------:R-:W-:Y:S01]  /*3e680*/  ISETP.GE.AND P1, PT, R38, UR5, PT ;  /* 0x0000000526007c0c */ /* 0x000fe2000bf26270 */
[----:B------:R-:W-:Y:S01]  /*3e690*/  LDGSTS.E [R233+0x16000], desc[UR22][R26.64], P3 ;  /* 0x160000001ae97fae */ /* 0x000fe200099a1016 */
[----:B------:R-:W-:Y:S02]  /*3e6a0*/  LOP3.LUT R38, R3, 0x26, RZ, 0xfc, !PT ;  /* 0x0000002603267812 */ /* 0x000fe400078efcff */
[----:B------:R-:W-:Y:S01]  /*3e6b0*/  ISETP.NE.U32.AND P3, PT, R24, RZ, PT ;  /* 0x000000ff1800720c */ /* 0x000fe20003f65070 */
[----:B------:R-:W-:Y:S01]  /*3e6c0*/  STL.64 [R1+0x1928], R228 ;  /* 0x001928e401007387 */ /* 0x000fe20000100a00 */
[----:B------:R-:W-:Y:S02]  /*3e6d0*/  SEL R24, RZ, 0x4, P1 ;  /* 0x00000004ff187807 */ /* 0x000fe40000800000 */
[----:B------:R-:W-:Y:S01]  /*3e6e0*/  ISETP.GE.AND P1, PT, R38, UR5, PT ;  /* 0x0000000526007c0c */ /* 0x000fe2000bf26270 */
[----:B------:R-:W-:Y:S04]  /*3e6f0*/  STL.64 [R1+0x1930], R26 ;  /* 0x0019301a01007387 */ /* 0x000fe80000100a00 */
[----:B------:R-:W4:Y:S04]  /*3e700*/  LDL.LU.64 R36, [R1+0xfc8] ;  /* 0x000fc80001247983 */ /* 0x000f280000300a00 */
[----:B------:R-:W4:Y:S01]  /*3e710*/  LDL.LU.64 R38, [R1+0xf50] ;  /* 0x000f500001267983 */ /* 0x000f220000300a00 */
[----:B------:R-:W-:-:S05]  /*3e720*/  IMAD.WIDE R28, R2, 0x4, R242 ;  /* 0x00000004021c7825 */ /* 0x000fca00078e02f2 */
[----:B------:R-:W-:Y:S04]  /*3e730*/  LDGSTS.E [R233+0x16008], desc[UR22][R28.64], P5 ;  /* 0x160080001ce97fae */ /* 0x000fe8000a9a1016 */
[----:B------:R-:W-:Y:S01]  /*3e740*/  STL.64 [R1+0x1910], R28 ;  /* 0x0019101c01007387 */ /* 0x000fe20000100a00 */
[----:B--2---:R-:W-:Y:S01]  /*3e750*/  IMAD.WIDE R12, R2, 0x4, R40 ;  /* 0x00000004020c7825 */ /* 0x004fe200078e0228 */
[----:B------:R-:W-:-:S04]  /*3e760*/  LOP3.LUT R40, R3, 0x44, RZ, 0xfc, !PT ;  /* 0x0000004403287812 */ /* 0x000fc800078efcff */
[----:B------:R4:W-:Y:S01]  /*3e770*/  STL.64 [R1+0xa8], R12 ;  /* 0x0000a80c01007387 */ /* 0x0009e20000100a00 */
[----:B------:R-:W-:-:S03]  /*3e780*/  ISETP.GE.AND P5, PT, R40, UR5, PT ;  /* 0x0000000528007c0c */ /* 0x000fc6000bfa6270 */
[----:B------:R-:W2:Y:S01]  /*3e790*/  LDL.LU.64 R40, [R1+0xf48] ;  /* 0x000f480001287983 */ /* 0x000ea20000300a00 */
[----:B------:R-:W-:Y:S02]  /*3e7a0*/  SEL R24, R24, RZ, P4 ;  /* 0x000000ff18187207 */ /* 0x000fe40002000000 */
[----:B------:R-:W-:Y:S01]  /*3e7b0*/  SEL R30, RZ, 0x4, P1 ;  /* 0x00000004ff1e7807 */ /* 0x000fe20000800000 */
[----:B------:R4:W-:Y:S01]  /*3e7c0*/  LDGSTS.E [R232+0x10000], desc[UR22][R12.64], P2 ;  /* 0x100000000ce87fae */ /* 0x0009e200091a1016 */
[----:B------:R-:W-:Y:S02]  /*3e7d0*/  ISETP.NE.U32.AND P1, PT, R24, RZ, PT ;  /* 0x000000ff1800720c */ /* 0x000fe40003f25070 */
[----:B------:R-:W-:Y:S02]  /*3e7e0*/  SEL R24, R30, RZ, P4 ;  /* 0x000000ff1e187207 */ /* 0x000fe40002000000 */
[----:B------:R-:W-:Y:S02]  /*3e7f0*/  LOP3.LUT R32, R3, 0x46, RZ, 0xfc, !PT ;  /* 0x0000004603207812 */ /* 0x000fe400078efcff */
[----:B------:R-:W-:-:S02]  /*3e800*/  ISETP.NE.U32.AND P2, PT, R24, RZ, PT ;  /* 0x000000ff1800720c */ /* 0x000fc40003f45070 */
[----:B------:R-:W-:Y:S02]  /*3e810*/  SEL R24, RZ, 0x4, P5 ;  /* 0x00000004ff187807 */ /* 0x000fe40002800000 */
[----:B------:R-:W-:Y:S02]  /*3e820*/  ISETP.GE.AND P5, PT, R32, UR5, PT ;  /* 0x0000000520007c0c */ /* 0x000fe4000bfa6270 */
[----:B------:R-:W-:Y:S02]  /*3e830*/  SEL R24, R24, RZ, P4 ;  /* 0x000000ff18187207 */ /* 0x000fe40002000000 */
[----:B------:R-:W-:Y:S02]  /*3e840*/  SEL R30, RZ, 0x4, P5 ;  /* 0x00000004ff1e7807 */ /* 0x000fe40002800000 */
[----:B------:R-:W-:Y:S02]  /*3e850*/  ISETP.NE.U32.AND P5, PT, R24, RZ, PT ;  /* 0x000000ff1800720c */ /* 0x000fe40003fa5070 */
[----:B------:R-:W-:Y:S01]  /*3e860*/  SEL R24, R30, RZ, P4 ;  /* 0x000000ff1e187207 */ /* 0x000fe20002000000 */
[----:B---3--:R-:W-:Y:S01]  /*3e870*/  IMAD.WIDE R14, R2, 0x4, R34 ;  /* 0x00000004020e7825 */ /* 0x008fe200078e0222 */
[----:B------:R-:W-:-:S03]  /*3e880*/  LOP3.LUT R34, R3, 0x64, RZ, 0xfc, !PT ;  /* 0x0000006403227812 */ /* 0x000fc600078efcff */
[----:B----4-:R-:W-:Y:S01]  /*3e890*/  IMAD.WIDE R12, R2, 0x4, R250 ;  /* 0x00000004020c7825 */ /* 0x010fe200078e02fa */
[----:B------:R-:W-:Y:S01]  /*3e8a0*/  LDGSTS.E [R232+0x10008], desc[UR22][R14.64], P3 ;  /* 0x100080000ee87fae */ /* 0x000fe200099a1016 */
[----:B------:R-:W-:Y:S02]  /*3e8b0*/  ISETP.GE.AND P3, PT, R34, UR5, PT ;  /* 0x0000000522007c0c */ /* 0x000fe4000bf66270 */
[----:B------:R-:W-:Y:S01]  /*3e8c0*/  LOP3.LUT R34, R3, 0x66, RZ, 0xfc, !PT ;  /* 0x0000006603227812 */ /* 0x000fe200078efcff */
[----:B------:R1:W-:Y:S01]  /*3e8d0*/  LDGSTS.E [R232+0x12000], desc[UR22][R12.64], P1 ;  /* 0x120000000ce87fae */ /* 0x0003e200089a1016 */
[----:B------:R-:W-:Y:S02]  /*3e8e0*/  ISETP.NE.U32.AND P1, PT, R24, RZ, PT ;  /* 0x000000ff1800720c */ /* 0x000fe40003f25070 */
[----:B------:R-:W-:Y:S01]  /*3e8f0*/  SEL R24, RZ, 0x4, P3 ;  /* 0x00000004ff187807 */ /* 0x000fe20001800000 */
[----:B------:R-:W-:Y:S01]  /*3e900*/  STL.64 [R1+0xa0], R14 ;  /* 0x0000a00e01007387 */ /* 0x000fe20000100a00 */
[----:B------:R-:W-:-:S02]  /*3e910*/  ISETP.GE.AND P3, PT, R34, UR5, PT ;  /* 0x0000000522007c0c */ /* 0x000fc4000bf66270 */
[----:B------:R-:W-:Y:S01]  /*3e920*/  SEL R24, R24, RZ, P4 ;  /* 0x000000ff18187207 */ /* 0x000fe20002000000 */
[----:B------:R1:W-:Y:S01]  /*3e930*/  STL.64 [R1+0x28], R12 ;  /* 0x0000280c01007387 */ /* 0x0003e20000100a00 */
[----:B------:R-:W-:Y:S02]  /*3e940*/  SEL R30, RZ, 0x4, P3 ;  /* 0x00000004ff1e7807 */ /* 0x000fe40001800000 */
[----:B------:R-:W-:Y:S02]  /*3e950*/  ISETP.NE.U32.AND P3, PT, R24, RZ, PT ;  /* 0x000000ff1800720c */ /* 0x000fe40003f65070 */
[----:B------:R-:W-:Y:S01]  /*3e960*/  SEL R24, R30, RZ, P4 ;  /* 0x000000ff1e187207 */ /* 0x000fe20002000000 */
[C---:B------:R-:W-:Y:S02]  /*3e970*/  IMAD.WIDE R226, R2.reuse, 0x4, R38 ;  /* 0x0000000402e27825 */ /* 0x040fe400078e0226 */
[----:B------:R-:W3:Y:S02]  /*3e980*/  LDL.LU.64 R38, [R1+0x1040] ;  /* 0x0010400001267983 */ /* 0x000ee40000300a00 */
[----:B-1----:R-:W-:Y:S01]  /*3e990*/  IMAD.WIDE R12, R2, 0x4, R36 ;  /* 0x00000004020c7825 */ /* 0x002fe200078e0224 */
        /* <DEDUP_REMOVED lines=9> */
[----:B------:R-:W-:Y:S01]  /*3ea30*/  STL.64 [R1+0x1938], R226 ;  /* 0x001938e201007387 */ /* 0x000fe20000100a00 */
[----:B------:R-:W-:-:S03]  /*3ea40*/  SEL R24, R24, RZ, P4 ;  /* 0x000000ff18187207 */ /* 0x000fc60002000000 */
[----:B------:R-:W4:Y:S01]  /*3ea50*/  LDL.LU.64 R60, [R1+0x1038] ;  /* 0x00103800013c7983 */ /* 0x000f220000300a00 */
[----:B------:R-:W-:Y:S01]  /*3ea60*/  SEL R32, RZ, 0x4, P2 ;  /* 0x00000004ff207807 */ /* 0x000fe20001000000 */
[----:B------:R-:W-:Y:S02]  /*3ea70*/  IMAD.WIDE R30, R2, 0x4, R238 ;  /* 0x00000004021e7825 */ /* 0x000fe400078e02ee */
[----:B------:R-:W4:Y:S01]  /*3ea80*/  LDL.LU.64 R250, [R1+0xfc0] ;  /* 0x000fc00001fa7983 */ /* 0x000f220000300a00 */
[----:B------:R-:W-:Y:S02]  /*3ea90*/  ISETP.NE.U32.AND P2, PT, R24, RZ, PT ;  /* 0x000000ff1800720c */ /* 0x000fe40003f45070 */
[----:B------:R-:W-:Y:S01]  /*3eaa0*/  SEL R24, R32, RZ, P4 ;  /* 0x000000ff20187207 */ /* 0x000fe20002000000 */
[----:B--2---:R-:W-:Y:S01]  /*3eab0*/  IMAD.WIDE R224, R2, 0x4, R40 ;  /* 0x0000000402e07825 */ /* 0x004fe200078e0228 */
[----:B------:R-:W-:-:S04]  /*3eac0*/  LOP3.LUT R40, R3, 0x28, RZ, 0xfc, !PT ;  /* 0x0000002803287812 */ /* 0x000fc800078efcff */
[----:B------:R-:W-:Y:S01]  /*3ead0*/  LDGSTS.E [R232+0x14008], desc[UR22][R224.64], P1 ;  /* 0x14008000e0e87fae */ /* 0x000fe200089a1016 */
[----:B------:R-:W-:Y:S02]  /*3eae0*/  ISETP.GE.AND P1, PT, R40, UR5, PT ;  /* 0x0000000528007c0c */ /* 0x000fe4000bf26270 */
[----:B------:R-:W-:Y:S01]  /*3eaf0*/  LOP3.LUT R40, R3, 0x2a, RZ, 0xfc, !PT ;  /* 0x0000002a03287812 */ /* 0x000fe200078efcff */
[----:B------:R-:W-:Y:S01]  /*3eb00*/  LDGSTS.E [R232+0x16000], desc[UR22][R30.64], P3 ;  /* 0x160000001ee87fae */ /* 0x000fe200099a1016 */
[----:B------:R-:W-:Y:S02]  /*3eb10*/  ISETP.NE.U32.AND P3, PT, R24, RZ, PT ;  /* 0x000000ff1800720c */ /* 0x000fe40003f65070 */
[----:B------:R-:W-:Y:S01]  /*3eb20*/  SEL R24, RZ, 0x4, P1 ;  /* 0x00000004ff187807 */ /* 0x000fe20000800000 */
[----:B------:R-:W-:Y:S01]  /*3eb30*/  STL.64 [R1+0x1940], R224 ;  /* 0x001940e001007387 */ /* 0x000fe20000100a00 */
[----:B------:R-:W-:-:S03]  /*3eb40*/  ISETP.GE.AND P1, PT, R40, UR5, PT ;  /* 0x0000000528007c0c */ /* 0x000fc6000bf26270 */
[----:B------:R-:W-:Y:S04]  /*3eb50*/  STL.64 [R1+0x1948], R30 ;  /* 0x0019481e01007387 */ /* 0x000fe80000100a00 */
[----:B------:R-:W2:Y:S04]  /*3eb60*/  LDL.LU.64 R40, [R1+0xfb8] ;  /* 0x000fb80001287983 */ /* 0x000ea80000300a00 */
[----:B------:R-:W2:Y:S01]  /*3eb70*/  LDL.LU.64 R36, [R1+0xf40] ;  /* 0x000f400001247983 */ /* 0x000ea20000300a00 */
[----:B------:R-:W-:Y:S01]  /*3eb80*/  SEL R24, R24, RZ, P4 ;  /* 0x000000ff18187207 */ /* 0x000fe20002000000 */
[----:B------:R-:W-:Y:S01]  /*3eb90*/  IMAD.WIDE R32, R2, 0x4, R54 ;  /* 0x0000000402207825 */ /* 0x000fe200078e0236 */
[----:B------:R-:W-:-:S02]  /*3eba0*/  SEL R34, RZ, 0x4, P1 ;  /* 0x00000004ff227807 */ /* 0x000fc40000800000 */
[----:B------:R-:W-:Y:S02]  /*3ebb0*/  ISETP.NE.U32.AND P1, PT, R24, RZ, PT ;  /* 0x000000ff1800720c */ /* 0x000fe40003f25070 */
[----:B------:R-:W-:Y:S01]  /*3ebc0*/  SEL R24, R34, RZ, P4 ;  /* 0x000000ff22187207 */ /* 0x000fe20002000000 */
[----:B------:R-:W-:Y:S01]  /*3ebd0*/  LDGSTS.E [R232+0x16008], desc[UR22][R32.64], P5 ;  /* 0x1600800020e87fae */ /* 0x000fe2000a9a1016 */
[----:B------:R-:W-:-:S03]  /*3ebe0*/  LOP3.LUT R35, R3, 0x68, RZ, 0xfc, !PT ;  /* 0x0000006803237812 */ /* 0x000fc600078efcff */
[----:B------:R-:W-:Y:S01]  /*3ebf0*/  STL.64 [R1+0x1958], R232 ;  /* 0x001958e801007387 */ /* 0x000fe20000100a00 */
        /* <DEDUP_REMOVED lines=8> */
[----:B------:R-:W-:Y:S01]  /*3ec80*/  SEL R24, R24, RZ, P4 ;  /* 0x000000ff18187207 */ /* 0x000fe20002000000 */
[----:B------:R1:W-:Y:S01]  /*3ec90*/  STL.64 [R1+0x98], R12 ;  /* 0x0000980c01007387 */ /* 0x0003e20000100a00 */
[----:B------:R-:W-:-:S02]  /*3eca0*/  SEL R34, RZ, 0x4, P5 ;  /* 0x00000004ff227807 */ /* 0x000fc40002800000 */
[----:B------:R-:W-:Y:S01]  /*3ecb0*/  ISETP.NE.U32.AND P5, PT, R24, RZ, PT ;  /* 0x000000ff1800720c */ /* 0x000fe20003fa5070 */
[----:B----4-:R-:W-:Y:S01]  /*3ecc0*/  IMAD.WIDE R14, R2, 0x4, R60 ;  /* 0x00000004020e7825 */ /* 0x010fe200078e023c */
[----:B------:R-:W-:Y:S01]  /*3ecd0*/  SEL R24, R34, RZ, P4 ;  /* 0x000000ff22187207 */ /* 0x000fe20002000000 */
[----:B------:R-:W-:Y:S02]  /*3ece0*/  STL.64 [R1+0x1950], R32 ;  /* 0x0019502001007387 */ /* 0x000fe40000100a00 */
[----:B-1----:R-:W-:Y:S02]  /*3ecf0*/  IMAD.WIDE R12, R2, 0x4, R250 ;  /* 0x00000004020c7825 */ /* 0x002fe400078e02fa */
[----:B------:R-:W-:Y:S01]  /*3ed00*/  LDGSTS.E [R231+0x10008], desc[UR22][R14.64], P3 ;  /* 0x100080000ee77fae */ /* 0x000fe200099a1016 */
[----:B------:R-:W-:Y:S02]  /*3ed10*/  ISETP.GE.AND P3, PT, R35, UR5, PT ;  /* 0x0000000523007c0c */ /* 0x000fe4000bf66270 */
[----:B------:R-:W-:Y:S01]  /*3ed20*/  LOP3.LUT R35, R3, 0x6a, RZ, 0xfc, !PT ;  /* 0x0000006a03237812 */ /* 0x000fe200078efcff */
[----:B------:R-:W3:Y:S04]  /*3ed30*/  LDL.LU.64 R38, [R1+0xf38] ;  /* 0x000f380001267983 */ /* 0x000ee80000300a00 */
[----:B------:R-:W-:Y:S04]  /*3ed40*/  STL.64 [R1+0x90], R14 ;  /* 0x0000900e01007387 */ /* 0x000fe80000100a00 */
[----:B------:R2:W-:Y:S01]  /*3ed50*/  LDGSTS.E [R231+0x12000], desc[UR22][R12.64], P1 ;  /* 0x120000000ce77fae */ /* 0x0005e200089a1016 */
[----:B------:R-:W-:-:S02]  /*3ed60*/  ISETP.NE.U32.AND P1, PT, R24, RZ, PT ;  /* 0x000000ff1800720c */ /* 0x000fc40003f25070 */
[----:B------:R-:W-:Y:S01]  /*3ed70*/  SEL R24, RZ, 0x4, P3 ;  /* 0x00000004ff187807 */ /* 0x000fe20001800000 */
[----:B------:R2:W-:Y:S01]  /*3ed80*/  STL.64 [R1+0x18], R12 ;  /* 0x0000180c01007387 */ /* 0x0005e20000100a00 */
[----:B------:R-:W-:-:S03]  /*3ed90*/  ISETP.GE.AND P3, PT, R35, UR5, PT ;  /* 0x0000000523007c0c */ /* 0x000fc6000bf66270 */
[----:B------:R-:W4:Y:S01]  /*3eda0*/  LDL.LU.64 R60, [R1+0x1030] ;  /* 0x00103000013c7983 */ /* 0x000f220000300a00 */
[----:B------:R-:W-:Y:S02]  /*3edb0*/  SEL R24, R24, RZ, P4 ;  /* 0x000000ff18187207 */ /* 0x000fe40002000000 */
[----:B------:R-:W-:Y:S02]  /*3edc0*/  SEL R34, RZ, 0x4, P3 ;  /* 0x00000004ff227807 */ /* 0x000fe40001800000 */
[----:B------:R-:W-:Y:S02]  /*3edd0*/  ISETP.NE.U32.AND P3, PT, R24, RZ, PT ;  /* 0x000000ff1800720c */ /* 0x000fe40003f65070 */
[----:B------:R-:W-:Y:S01]  /*3ede0*/  SEL R24, R34, RZ, P4 ;  /* 0x000000ff22187207 */ /* 0x000fe20002000000 */
[----:B--2---:R-:W-:Y:S01]  /*3edf0*/  IMAD.WIDE R12, R2, 0x4, R40 ;  /* 0x00000004020c7825 */ /* 0x004fe200078e0228 */
[----:B------:R-:W-:-:S03]  /*3ee00*/  LOP3.LUT R40, R3, 0xc, RZ, 0xfc, !PT ;  /* 0x0000000c03287812 */ /* 0x000fc600078efcff */
[----:B------:R-:W-:Y:S01]  /*3ee10*/  IMAD.WIDE R222, R2, 0x4, R36 ;  /* 0x0000000402de7825 */ /* 0x000fe200078e0224 */
        /* <DEDUP_REMOVED lines=8> */
[----:B------:R-:W2:Y:S04]  /*3eea0*/  LDL.LU.64 R40, [R1+0x1028] ;  /* 0x0010280001287983 */ /* 0x000ea80000300a00 */
[----:B------:R-:W2:Y:S04]  /*3eeb0*/  LDL.LU.64 R246, [R1+0xfb0] ;  /* 0x000fb00001f67983 */ /* 0x000ea80000300a00 */
[----:B------:R-:W2:Y:S04]  /*3eec0*/  LDL.LU.64 R248, [R1+0xfa8] ;  /* 0x000fa80001f87983 */ /* 0x000ea80000300a00 */
[----:B------:R-:W2:Y:S01]  /*3eed0*/  LDL.LU.64 R250, [R1+0xf30] ;  /* 0x000f300001fa7983 */ /* 0x000ea20000300a00 */
[----:B------:R-:W-:-:S02]  /*3eee0*/  SEL R24, R24, RZ, P4 ;  /* 0x000000ff18187207 */ /* 0x000fc40002000000 */
[----:B------:R-:W-:Y:S02]  /*3eef0*/  SEL R36, RZ, 0x4, P2 ;  /* 0x00000004ff247807 */ /* 0x000fe40001000000 */
[----:B------:R-:W-:Y:S01]  /*3ef00*/  ISETP.NE.U32.AND P2, PT, R24, RZ, PT ;  /* 0x000000ff1800720c */ /* 0x000fe20003f45070 */
[----:B------:R-:W-:Y:S01]  /*3ef10*/  IMAD.WIDE R34, R2, 0x4, R48 ;  /* 0x0000000402227825 */ /* 0x000fe200078e0230 */
[----:B------:R-:W-:-:S03]  /*3ef20*/  SEL R24, R36, RZ, P4 ;  /* 0x000000ff24187207 */ /* 0x000fc60002000000 */
[----:B------:R-:W-:-:S04]  /*3ef30*/  IMAD.WIDE R36, R2, 0x4, R46 ;  /* 0x0000000402247825 */ /* 0x000fc800078e022e */
[----:B---3--:R-:W-:-:S05]  /*3ef40*/  IMAD.WIDE R220, R2, 0x4, R38 ;  /* 0x0000000402dc7825 */ /* 0x008fca00078e0226 */
[----:B------:R-:W-:Y:S04]  /*3ef50*/  LDGSTS.E [R231+0x14008], desc[UR22][R220.64], P1 ;  /* 0x14008000dce77fae */ /* 0x000fe800089a1016 */
[----:B------:R-:W-:Y:S01]  /*3ef60*/  LDGSTS.E [R231+0x16000], desc[UR22][R34.64], P3 ;  /* 0x1600000022e77fae */ /* 0x000fe200099a1016 */
[----:B----4-:R-:W-:-:S03]  /*3ef70*/  IMAD.WIDE R12, R2, 0x4, R60 ;  /* 0x00000004020c7825 */ /* 0x010fc600078e023c */
[----:B------:R-:W-:Y:S04]  /*3ef80*/  LDGSTS.E [R231+0x16008], desc[UR22][R36.64], P5 ;  /* 0x1600800024e77fae */ /* 0x000fe8000a9a1016 */
[----:B------:R1:W-:Y:S04]  /*3ef90*/  STL.64 [R1+0x88], R12 ;  /* 0x0000880c01007387 */ /* 0x0003e80000100a00 */
[----:B------:R-:W3:Y:S01]  /*3efa0*/  LDL.LU.64 R60, [R1+0x58] ;  /* 0x00005800013c7983 */ /* 0x000ee20000300a00 */
[----:B------:R-:W-:-:S03]  /*3efb0*/  LOP3.LUT R38, R3, 0x2c, RZ, 0xfc, !PT ;  /* 0x0000002c03267812 */ /* 0x000fc600078efcff */
[----:B------:R1:W-:Y:S01]  /*3efc0*/  LDGSTS.E [R230+0x10000], desc[UR22][R12.64], P2 ;  /* 0x100000000ce67fae */ /* 0x0003e200091a1016 */
[----:B------:R-:W-:Y:S02]  /*3efd0*/  ISETP.GE.AND P1, PT, R38, UR5, PT ;  /* 0x0000000526007c0c */ /* 0x000fe4000bf26270 */
[----:B------:R-:W-:Y:S02]  /*3efe0*/  LOP3.LUT R38, R3, 0x2e, RZ, 0xfc, !PT ;  /* 0x0000002e03267812 */ /* 0x000fe400078efcff */
[----:B------:R-:W-:Y:S02]  /*3eff0*/  ISETP.NE.U32.AND P3, PT, R24, RZ, PT ;  /* 0x000000ff1800720c */ /* 0x000fe40003f65070 */
[----:B------:R-:W-:Y:S02]  /*3f000*/  SEL R24, RZ, 0x4, P1 ;  /* 0x00000004ff187807 */ /* 0x000fe40000800000 */
[----:B------:R-:W-:Y:S02]  /*3f010*/  ISETP.GE.AND P1, PT, R38, UR5, PT ;  /* 0x0000000526007c0c */ /* 0x000fe4000bf26270 */
[----:B------:R-:W-:-:S02]  /*3f020*/  SEL R24, R24, RZ, P4 ;  /* 0x000000ff18187207 */ /* 0x000fc40002000000 */
[----:B------:R-:W-:Y:S02]  /*3f030*/  SEL R38, RZ, 0x4, P1 ;  /* 0x00000004ff267807 */ /* 0x000fe40000800000 */
[----:B------:R-:W-:Y:S01]  /*3f040*/  ISETP.NE.U32.AND P1, PT, R24, RZ, PT ;  /* 0x000000ff1800720c */ /* 0x000fe20003f25070 */
[----:B--2---:R-:W-:-:S04]  /*3f050*/  IMAD.WIDE R14, R2, 0x4, R40 ;  /* 0x00000004020e7825 */ /* 0x004fc800078e0228 */
[C---:B-1----:R-:W-:Y:S01]  /*3f060*/  IMAD.WIDE R12, R2.reuse, 0x4, R246 ;  /* 0x00000004020c7825 */ /* 0x042fe200078e02f6 */
[----:B------:R-:W-:Y:S04]  /*3f070*/  STL.64 [R1+0x80], R14 ;  /* 0x0000800e01007387 */ /* 0x000fe80000100a00 */
[----:B------:R1:W-:Y:S04]  /*3f080*/  STL.64 [R1+0x8], R12 ;  /* 0x0000080c01007387 */ /* 0x0003e80000100a00 */
[----:B------:R-:W2:Y:S04]  /*3f090*/  LDL.LU.64 R56, [R1+0x1020] ;  /* 0x0010200001387983 */ /* 0x000ea80000300a00 */
[----:B------:R-:W-:Y:S04]  /*3f0a0*/  LDGSTS.E [R230+0x10008], desc[UR22][R14.64], P3 ;  /* 0x100080000ee67fae */ /* 0x000fe800099a1016 */
[----:B------:R1:W-:Y:S02]  /*3f0b0*/  LDGSTS.E [R230+0x12000], desc[UR22][R12.64], P1 ;  /* 0x120000000ce67fae */ /* 0x0003e400089a1016 */
[----:B-1----:R-:W-:-:S05]  /*3f0c0*/  IMAD.WIDE R12, R2, 0x4, R248 ;  /* 0x00000004020c7825 */ /* 0x002fca00078e02f8 */
[----:B------:R2:W-:Y:S04]  /*3f0d0*/  STL.64 [R1], R12 ;  /* 0x0000000c01007387 */ /* 0x0005e80000100a00 */
[----:B------:R-:W4:Y:S01]  /*3f0e0*/  LDL.LU.64 R246, [R1+0x1018] ;  /* 0x0010180001f67983 */ /* 0x000f220000300a00 */
[----:B------:R-:W-:Y:S02]  /*3f0f0*/  LOP3.LUT R39, R3, 0x4c, RZ, 0xfc, !PT ;  /* 0x0000004c03277812 */ /* 0x000fe400078efcff */
[----:B------:R-:W-:Y:S02]  /*3f100*/  SEL R24, R38, RZ, P4 ;  /* 0x000000ff26187207 */ /* 0x000fe40002000000 */
[----:B------:R-:W-:Y:S02]  /*3f110*/  ISETP.GE.AND P5, PT, R39, UR5, PT ;  /* 0x0000000527007c0c */ /* 0x000fe4000bfa6270 */
[----:B------:R-:W-:-:S02]  /*3f120*/  LOP3.LUT R39, R3, 0x4e, RZ, 0xfc, !PT ;  /* 0x0000004e03277812 */ /* 0x000fc400078efcff */
[----:B------:R-:W-:Y:S02]  /*3f130*/  ISETP.NE.U32.AND P2, PT, R24, RZ, PT ;  /* 0x000000ff1800720c */ /* 0x000fe40003f45070 */
[----:B------:R-:W-:Y:S02]  /*3f140*/  SEL R24, RZ, 0x4, P5 ;  /* 0x00000004ff187807 */ /* 0x000fe40002800000 */
[----:B------:R-:W-:Y:S02]  /*3f150*/  ISETP.GE.AND P5, PT, R39, UR5, PT ;  /* 0x0000000527007c0c */ /* 0x000fe4000bfa6270 */
[----:B------:R-:W-:Y:S02]  /*3f160*/  SEL R24, R24, RZ, P4 ;  /* 0x000000ff18187207 */ /* 0x000fe40002000000 */
[----:B------:R-:W-:Y:S02]  /*3f170*/  SEL R38, RZ, 0x4, P5 ;  /* 0x00000004ff267807 */ /* 0x000fe40002800000 */
[----:B------:R-:W-:-:S02]  /*3f180*/  LOP3.LUT R40, R3, 0x6c, RZ, 0xfc, !PT ;  /* 0x0000006c03287812 */ /* 0x000fc400078efcff */
[----:B------:R-:W-:Y:S01]  /*3f190*/  ISETP.NE.U32.AND P5, PT, R24, RZ, PT ;  /* 0x000000ff1800720c */ /* 0x000fe20003fa5070 */
[----:B------:R2:W-:Y:S01]  /*3f1a0*/  LDGSTS.E [R230+0x12008], desc[UR22][R12.64], P2 ;  /* 0x120080000ce67fae */ /* 0x0005e200091a1016 */
[----:B------:R-:W-:Y:S02]  /*3f1b0*/  SEL R24, R38, RZ, P4 ;  /* 0x000000ff26187207 */ /* 0x000fe40002000000 */
[----:B------:R-:W-:Y:S02]  /*3f1c0*/  ISETP.GE.AND P3, PT, R40, UR5, PT ;  /* 0x0000000528007c0c */ /* 0x000fe4000bf66270 */
[----:B------:R-:W-:Y:S02]  /*3f1d0*/  LOP3.LUT R40, R3, 0x6e, RZ, 0xfc, !PT ;  /* 0x0000006e03287812 */ /* 0x000fe400078efcff */
[----:B------:R-:W-:Y:S02]  /*3f1e0*/  ISETP.NE.U32.AND P1, PT, R24, RZ, PT ;  /* 0x000000ff1800720c */ /* 0x000fe40003f25070 */
[----:B------:R-:W-:-:S02]  /*3f1f0*/  SEL R24, RZ, 0x4, P3 ;  /* 0x00000004ff187807 */ /* 0x000fc40001800000 */
[----:B------:R-:W-:Y:S02]  /*3f200*/  ISETP.GE.AND P3, PT, R40, UR5, PT ;  /* 0x0000000528007c0c */ /* 0x000fe4000bf66270 */
[----:B------:R-:W-:Y:S02]  /*3f210*/  SEL R24, R24, RZ, P4 ;  /* 0x000000ff18187207 */ /* 0x000fe40002000000 */
[----:B------:R-:W-:Y:S01]  /*3f220*/  SEL R40, RZ, 0x4, P3 ;  /* 0x00000004ff287807 */ /* 0x000fe20001800000 */
[----:B------:R-:W-:Y:S01]  /*3f230*/  IMAD.WIDE R38, R2, 0x4, R250 ;  /* 0x0000000402267825 */ /* 0x000fe200078e02fa */
[----:B------:R-:W-:Y:S01]  /*3f240*/  LOP3.LUT R41, R3, 0x10, RZ, 0xfc, !PT ;  /* 0x0000001003297812 */ /* 0x000fe200078efcff */
[----:B------:R-:W4:Y:S01]  /*3f250*/  LDL.LU.64 R250, [R1+0xfa0] ;  /* 0x000fa00001fa7983 */ /* 0x000f220000300a00 */
[----:B------:R-:W-:Y:S02]  /*3f260*/  ISETP.NE.U32.AND P3, PT, R24, RZ, PT ;  /* 0x000000ff1800720c */ /* 0x000fe40003f65070 */
[----:B------:R-:W-:Y:S01]  /*3f270*/  SEL R24, R40, RZ, P4 ;  /* 0x000000ff28187207 */ /* 0x000fe20002000000 */
[----:B------:R-:W-:Y:S01]  /*3f280*/  LDGSTS.E [R230+0x14000], desc[UR22][R38.64], P5 ;  /* 0x1400000026e67fae */ /* 0x000fe2000a9a1016 */
[----:B------:R-:W-:-:S02]  /*3f290*/  ISETP.GE.AND P2, PT, R41, UR5, PT ;  /* 0x0000000529007c0c */ /* 0x000fc4000bf46270 */
[----:B------:R-:W-:Y:S01]  /*3f2a0*/  LOP3.LUT R41, R3, 0x12, RZ, 0xfc, !PT ;  /* 0x0000001203297812 */ /* 0x000fe200078efcff */
[----:B------:R-:W-:Y:S01]  /*3f2b0*/  IMAD.WIDE R42, R2, 0x4, R42 ;  /* 0x00000004022a7825 */ /* 0x000fe200078e022a */
[----:B------:R-:W-:Y:S01]  /*3f2c0*/  ISETP.NE.U32.AND P5, PT, R24, RZ, PT ;  /* 0x000000ff1800720c */ /* 0x000fe20003fa5070 */
[----:B------:R-:W4:Y:S01]  /*3f2d0*/  LDL.LU.64 R248, [R1+0xf98] ;  /* 0x000f980001f87983 */ /* 0x000f220000300a00 */
[----:B------:R-:W-:Y:S02]  /*3f2e0*/  SEL R24, RZ, 0x4, P2 ;  /* 0x00000004ff187807 */ /* 0x000fe40001000000 */
[----:B------:R-:W-:Y:S01]  /*3f2f0*/  ISETP.GE.AND P2, PT, R41, UR5, PT ;  /* 0x0000000529007c0c */ /* 0x000fe2000bf46270 */
[----:B---3--:R-:W-:Y:S01]  /*3f300*/  IMAD.WIDE R40, R2, 0x4, R60 ;  /* 0x0000000402287825 */ /* 0x008fe200078e023c */
[----:B------:R-:W-:Y:S01]  /*3f310*/  SEL R24, R24, RZ, P4 ;  /* 0x000000ff18187207 */ /* 0x000fe20002000000 */
[----:B------:R-:W3:Y:S01]  /*3f320*/  LDL.LU.64 R58, [R1+0x50] ;  /* 0x00005000013a7983 */ /* 0x000ee20000300a00 */
[----:B------:R-:W-:-:S02]  /*3f330*/  SEL R46, RZ, 0x4, P2 ;  /* 0x00000004ff2e7807 */ /* 0x000fc40001000000 */
[----:B------:R-:W-:Y:S01]  /*3f340*/  LOP3.LUT R61, R3, 0x30, RZ, 0xfc, !PT ;  /* 0x00000030033d7812 */ /* 0x000fe200078efcff */
[----:B------:R-:W-:Y:S01]  /*3f350*/  LDGSTS.E [R230+0x14008], desc[UR22][R40.64], P1 ;  /* 0x1400800028e67fae */ /* 0x000fe200089a1016 */
[----:B------:R-:W-:Y:S02]  /*3f360*/  ISETP.NE.U32.AND P2, PT, R24, RZ, PT ;  /* 0x000000ff1800720c */ /* 0x000fe40003f45070 */
[----:B------:R-:W-:Y:S01]  /*3f370*/  SEL R24, R46, RZ, P4 ;  /* 0x000000ff2e187207 */ /* 0x000fe20002000000 */
[----:B------:R-:W-:Y:S01]  /*3f380*/  LDGSTS.E [R230+0x16000], desc[UR22][R42.64], P3 ;  /* 0x160000002ae67fae */ /* 0x000fe200099a1016 */
[----:B------:R-:W-:Y:S02]  /*3f390*/  ISETP.GE.AND P1, PT, R61, UR5, PT ;  /* 0x000000053d007c0c */ /* 0x000fe4000bf26270 */
[----:B------:R-:W-:Y:S02]  /*3f3a0*/  LOP3.LUT R61, R3, 0x32, RZ, 0xfc, !PT ;  /* 0x00000032033d7812 */ /* 0x000fe400078efcff */
[----:B------:R-:W-:-:S02]  /*3f3b0*/  ISETP.NE.U32.AND P3, PT, R24, RZ, PT ;  /* 0x000000ff1800720c */ /* 0x000fc40003f65070 */
[----:B------:R-:W-:Y:S02]  /*3f3c0*/  SEL R24, RZ, 0x4, P1 ;  /* 0x00000004ff187807 */ /* 0x000fe40000800000 */
[----:B------:R-:W-:Y:S01]  /*3f3d0*/  ISETP.GE.AND P1, PT, R61, UR5, PT ;  /* 0x000000053d007c0c */ /* 0x000fe2000bf26270 */
[----:B------:R-:W-:Y:S01]  /*3f3e0*/  IMAD.WIDE R44, R2, 0x4, R44 ;  /* 0x00000004022c7825 */ /* 0x000fe200078e022c */
[----:B------:R-:W-:Y:S02]  /*3f3f0*/  SEL R24, R24, RZ, P4 ;  /* 0x000000ff18187207 */ /* 0x000fe40002000000 */
[----:B------:R-:W-:Y:S02]  /*3f400*/  SEL R46, RZ, 0x4, P1 ;  /* 0x00000004ff2e7807 */ /* 0x000fe40000800000 */
[----:B------:R-:W-:Y:S01]  /*3f410*/  LOP3.LUT R61, R3, 0x50, RZ, 0xfc, !PT ;  /* 0x00000050033d7812 */ /* 0x000fe200078efcff */
[----:B------:R-:W-:Y:S01]  /*3f420*/  LDGSTS.E [R230+0x16008], desc[UR22][R44.64], P5 ;  /* 0x160080002ce67fae */ /* 0x000fe2000a9a1016 */
[----:B------:R-:W-:-:S02]  /*3f430*/  ISETP.NE.U32.AND P1, PT, R24, RZ, PT ;  /* 0x000000ff1800720c */ /* 0x000fc40003f25070 */
[----:B------:R-:W-:Y:S02]  /*3f440*/  SEL R24, R46, RZ, P4 ;  /* 0x000000ff2e187207 */ /* 0x000fe40002000000 */
[----:B------:R-:W-:Y:S02]  /*3f450*/  ISETP.GE.AND P5, PT, R61, UR5, PT ;  /* 0x000000053d007c0c */ /* 0x000fe4000bfa6270 */
[----:B------:R-:W-:Y:S01]  /*3f460*/  LOP3.LUT R61, R3, 0x52, RZ, 0xfc, !PT ;  /* 0x00000052033d7812 */ /* 0x000fe200078efcff */
[----:B--2---:R-:W-:-:S05]  /*3f470*/  IMAD.WIDE R12, R2, 0x4, R56 ;  /* 0x00000004020c7825 */ /* 0x004fca00078e0238 */
[----:B------:R4:W-:Y:S01]  /*3f480*/  LDGSTS.E [R23+0x10000], desc[UR22][R12.64], P2 ;  /* 0x100000000c177fae */ /* 0x0009e200091a1016 */
[----:B------:R-:W-:Y:S02]  /*3f490*/  ISETP.NE.U32.AND P2, PT, R24, RZ, PT ;  /* 0x000000ff1800720c */ /* 0x000fe40003f45070 */
[----:B------:R-:W-:Y:S01]  /*3f4a0*/  SEL R24, RZ, 0x4, P5 ;  /* 0x00000004ff187807 */ /* 0x000fe20002800000 */
[----:B------:R4:W-:Y:S01]  /*3f4b0*/  STL.64 [R1+0x78], R12 ;  /* 0x0000780c01007387 */ /* 0x0009e20000100a00 */
[----:B------:R-:W-:-:S03]  /*3f4c0*/  ISETP.GE.AND P5, PT, R61, UR5, PT ;  /* 0x000000053d007c0c */ /* 0x000fc6000bfa6270 */
[----:B------:R-:W2:Y:S01]  /*3f4d0*/  LDL.LU.64 R60, [R1+0x48] ;  /* 0x00004800013c7983 */ /* 0x000ea20000300a00 */
[----:B----4-:R-:W-:-:S05]  /*3f4e0*/  IMAD.WIDE R12, R2, 0x4, R246 ;  /* 0x00000004020c7825 */ /* 0x010fca00078e02f6 */
[----:B------:R1:W-:Y:S04]  /*3f4f0*/  STL.64 [R1+0x70], R12 ;  /* 0x0000700c01007387 */ /* 0x0003e80000100a00 */
[----:B------:R-:W1:Y:S04]  /*3f500*/  LDL.LU.64 R112, [R1+0x1010] ;  /* 0x0010100001707983 */ /* 0x000e680000300a00 */
[----:B------:R-:W4:Y:S01]  /*3f510*/  LDL.LU.64 R56, [R1+0x1008] ;  /* 0x0010080001387983 */ /* 0x000f220000300a00 */
[----:B------:R-:W-:Y:S02]  /*3f520*/  SEL R24, R24, RZ, P4 ;  /* 0x000000ff18187207 */ /* 0x000fe40002000000 */
[----:B------:R-:W-:Y:S01]  /*3f530*/  SEL R46, RZ, 0x4, P5 ;  /* 0x00000004ff2e7807 */ /* 0x000fe20002800000 */
[----:B------:R1:W-:Y:S01]  /*3f540*/  LDGSTS.E [R23+0x10008], desc[UR22][R12.64], P3 ;  /* 0x100080000c177fae */ /* 0x0003e200099a1016 */
[----:B------:R-:W-:-:S02]  /*3f550*/  LOP3.LUT R247, R3, 0x70, RZ, 0xfc, !PT ;  /* 0x0000007003f77812 */ /* 0x000fc400078efcff */
[----:B------:R-:W-:Y:S02]  /*3f560*/  ISETP.NE.U32.AND P5, PT, R24, RZ, PT ;  /* 0x000000ff1800720c */ /* 0x000fe40003fa5070 */
[----:B------:R-:W-:Y:S02]  /*3f570*/  SEL R24, R46, RZ, P4 ;  /* 0x000000ff2e187207 */ /* 0x000fe40002000000 */
[----:B------:R-:W-:Y:S02]  /*3f580*/  ISETP.GE.AND P3, PT, R247, UR5, PT ;  /* 0x00000005f7007c0c */ /* 0x000fe4000bf66270 */
[----:B------:R-:W-:Y:S01]  /*3f590*/  LOP3.LUT R247, R3, 0x72, RZ, 0xfc, !PT ;  /* 0x0000007203f77812 */ /* 0x000fe200078efcff */
[----:B------:R-:W-:-:S05]  /*3f5a0*/  IMAD.WIDE R250, R2, 0x4, R250 ;  /* 0x0000000402fa7825 */ /* 0x000fca00078e02fa */
[----:B------:R-:W-:Y:S01]  /*3f5b0*/  LDGSTS.E [R23+0x12000], desc[UR22][R250.64], P1 ;  /* 0x12000000fa177fae */ /* 0x000fe200089a1016 */
[----:B------:R-:W-:Y:S02]  /*3f5c0*/  ISETP.NE.U32.AND P1, PT, R24, RZ, PT ;  /* 0x000000ff1800720c */ /* 0x000fe40003f25070 */
[----:B------:R-:W-:Y:S02]  /*3f5d0*/  SEL R24, RZ, 0x4, P3 ;  /* 0x00000004ff187807 */ /* 0x000fe40001800000 */
[----:B------:R-:W-:Y:S01]  /*3f5e0*/  ISETP.GE.AND P3, PT, R247, UR5, PT ;  /* 0x00000005f7007c0c */ /* 0x000fe2000bf66270 */
[----:B------:R-:W-:Y:S01]  /*3f5f0*/  IMAD.WIDE R248, R2, 0x4, R248 ;  /* 0x0000000402f87825 */ /* 0x000fe200078e02f8 */
[----:B------:R-:W-:Y:S02]  /*3f600*/  SEL R24, R24, RZ, P4 ;  /* 0x000000ff18187207 */ /* 0x000fe40002000000 */
[----:B------:R-:W-:Y:S02]  /*3f610*/  SEL R48, RZ, 0x4, P3 ;  /* 0x00000004ff307807 */ /* 0x000fe40001800000 */
[----:B------:R-:W-:Y:S01]  /*3f620*/  LOP3.LUT R247, R3, 0x14, RZ, 0xfc, !PT ;  /* 0x0000001403f77812 */ /* 0x000fe200078efcff */
[----:B---3--:R-:W-:Y:S01]  /*3f630*/  IMAD.WIDE R46, R2, 0x4, R58 ;  /* 0x00000004022e7825 */ /* 0x008fe200078e023a */
[----:B------:R-:W-:Y:S01]  /*3f640*/  ISETP.NE.U32.AND P3, PT, R24, RZ, PT ;  /* 0x000000ff1800720c */ /* 0x000fe20003f65070 */
[----:B------:R-:W-:Y:S01]  /*3f650*/  LDGSTS.E [R23+0x12008], desc[UR22][R248.64], P2 ;  /* 0x12008000f8177fae */ /* 0x000fe200091a1016 */
[----:B------:R-:W-:-:S02]  /*3f660*/  SEL R24, R48, RZ, P4 ;  /* 0x000000ff30187207 */ /* 0x000fc40002000000 */
[----:B------:R-:W-:Y:S01]  /*3f670*/  ISETP.GE.AND P2, PT, R247, UR5, PT ;  /* 0x00000005f7007c0c */ /* 0x000fe2000bf46270 */
[----:B------:R-:W-:Y:S01]  /*3f680*/  LDGSTS.E [R23+0x14000], desc[UR22][R46.64], P5 ;  /* 0x140000002e177fae */ /* 0x000fe2000a9a1016 */
[----:B------:R-:W-:Y:S02]  /*3f690*/  LOP3.LUT R247, R3, 0x16, RZ, 0xfc, !PT ;  /* 0x0000001603f77812 */ /* 0x000fe400078efcff */
[----:B------:R-:W-:Y:S02]  /*3f6a0*/  ISETP.NE.U32.AND P5, PT, R24, RZ, PT ;  /* 0x000000ff1800720c */ /* 0x000fe40003fa5070 */
[----:B------:R-:W-:Y:S02]  /*3f6b0*/  SEL R24, RZ, 0x4, P2 ;  /* 0x00000004ff187807 */ /* 0x000fe40001000000 */
[----:B------:R-:W-:Y:S02]  /*3f6c0*/  ISETP.GE.AND P2, PT, R247, UR5, PT ;  /* 0x00000005f7007c0c */ /* 0x000fe4000bf46270 */
[----:B------:R-:W3:Y:S01]  /*3f6d0*/  LDL.LU.64 R246, [R1+0xf90] ;  /* 0x000f900001f67983 */ /* 0x000ee20000300a00 */
[----:B------:R-:W-:-:S02]  /*3f6e0*/  SEL R24, R24, RZ, P4 ;  /* 0x000000ff18187207 */ /* 0x000fc40002000000 */
[----:B------:R-:W-:Y:S01]  /*3f6f0*/  SEL R54, RZ, 0x4, P2 ;  /* 0x00000004ff367807 */ /* 0x000fe20001000000 */
[----:B------:R-:W-:Y:S01]  /*3f700*/  IMAD.WIDE R50, R2, 0x4, R50 ;  /* 0x0000000402327825 */ /* 0x000fe200078e0232 */
[----:B------:R-:W-:Y:S02]  /*3f710*/  ISETP.NE.U32.AND P2, PT, R24, RZ, PT ;  /* 0x000000ff1800720c */ /* 0x000fe40003f45070 */
[----:B------:R-:W-:Y:S02]  /*3f720*/  SEL R24, R54, RZ, P4 ;  /* 0x000000ff36187207 */ /* 0x000fe40002000000 */
[C---:B------:R-:W-:Y:S01]  /*3f730*/  LOP3.LUT R59, R3.reuse, 0x36, RZ, 0xfc, !PT ;  /* 0x00000036033b7812 */ /* 0x040fe200078efcff */
[----:B------:R-:W-:Y:S01]  /*3f740*/  IMAD.WIDE R52, R2, 0x4, R52 ;  /* 0x0000000402347825 */ /* 0x000fe200078e0234 */
[----:B------:R-:W-:-:S03]  /*3f750*/  LOP3.LUT R115, R3, 0x54, RZ, 0xfc, !PT ;  /* 0x0000005403737812 */ /* 0x000fc600078efcff */
[----:B--2---:R-:W-:Y:S01]  /*3f760*/  IMAD.WIDE R48, R2, 0x4, R60 ;  /* 0x0000000402307825 */ /* 0x004fe200078e023c */
[----:B------:R-:W-:-:S04]  /*3f770*/  LOP3.LUT R61, R3, 0x34, RZ, 0xfc, !PT ;  /* 0x00000034033d7812 */ /* 0x000fc800078efcff */
[----:B------:R-:W-:Y:S01]  /*3f780*/  LDGSTS.E [R23+0x14008], desc[UR22][R48.64], P1 ;  /* 0x1400800030177fae */ /* 0x000fe200089a1016 */
[----:B------:R-:W-:-:S03]  /*3f790*/  ISETP.GE.AND P1, PT, R61, UR5, PT ;  /* 0x000000053d007c0c */ /* 0x000fc6000bf26270 */
[----:B------:R-:W-:Y:S01]  /*3f7a0*/  LDGSTS.E [R23+0x16000], desc[UR22][R50.64], P3 ;  /* 0x1600000032177fae */ /* 0x000fe200099a1016 */
[----:B------:R-:W-:Y:S02]  /*3f7b0*/  ISETP.NE.U32.AND P3, PT, R24, RZ, PT ;  /* 0x000000ff1800720c */ /* 0x000fe40003f65070 */
[----:B------:R-:W-:Y:S01]  /*3f7c0*/  SEL R24, RZ, 0x4, P1 ;  /* 0x00000004ff187807 */ /* 0x000fe20000800000 */
[----:B------:R-:W2:Y:S01]  /*3f7d0*/  LDL.LU.64 R60, [R1+0xf88] ;  /* 0x000f8800013c7983 */ /* 0x000ea20000300a00 */
[----:B------:R-:W-:-:S03]  /*3f7e0*/  ISETP.GE.AND P1, PT, R59, UR5, PT ;  /* 0x000000053b007c0c */ /* 0x000fc6000bf26270 */
[----:B------:R-:W2:Y:S04]  /*3f7f0*/  LDL.LU.64 R58, [R1+0x40] ;  /* 0x00004000013a7983 */ /* 0x000ea80000300a00 */
[----:B------:R-:W-:Y:S01]  /*3f800*/  LDGSTS.E [R23+0x16008], desc[UR22][R52.64], P5 ;  /* 0x1600800034177fae */ /* 0x000fe2000a9a1016 */
[----:B-1----:R-:W-:-:S05]  /*3f810*/  IMAD.WIDE R12, R2, 0x4, R112 ;  /* 0x00000004020c7825 */ /* 0x002fca00078e0270 */
[----:B------:R4:W-:Y:S04]  /*3f820*/  STL.64 [R1+0x68], R12 ;  /* 0x0000680c01007387 */ /* 0x0009e80000100a00 */
[----:B------:R4:W-:Y:S02]  /*3f830*/  LDGSTS.E [R22+0x10000], desc[UR22][R12.64], P2 ;  /* 0x100000000c167fae */ /* 0x0009e400091a1016 */
[----:B----4-:R-:W-:-:S05]  /*3f840*/  IMAD.WIDE R12, R2, 0x4, R56 ;  /* 0x00000004020c7825 */ /* 0x010fca00078e0238 */
[----:B------:R1:W-:Y:S04]  /*3f850*/  STL.64 [R1+0x60], R12 ;  /* 0x0000600c01007387 */ /* 0x0003e80000100a00 */
[----:B------:R-:W1:Y:S01]  /*3f860*/  LDL.LU.64 R16, [R1+0x1000] ;  /* 0x0010000001107983 */ /* 0x000e620000300a00 */
[----:B------:R-:W-:-:S03]  /*3f870*/  SEL R24, R24, RZ, P4 ;  /* 0x000000ff18187207 */ /* 0x000fc60002000000 */
[----:B------:R-:W4:Y:S01]  /*3f880*/  LDL.LU.64 R112, [R1+0xff8] ;  /* 0x000ff80001707983 */ /* 0x000f220000300a00 */
[----:B------:R-:W-:-:S03]  /*3f890*/  SEL R54, RZ, 0x4, P1 ;  /* 0x00000004ff367807 */ /* 0x000fc60000800000 */
[----:B------:R-:W4:Y:S01]  /*3f8a0*/  LDL.LU.64 R110, [R1+0xf80] ;  /* 0x000f8000016e7983 */ /* 0x000f220000300a00 */
[----:B------:R-:W-:Y:S02]  /*3f8b0*/  ISETP.NE.U32.AND P1, PT, R24, RZ, PT ;  /* 0x000000ff1800720c */ /* 0x000fe40003f25070 */
[----:B------:R-:W-:Y:S01]  /*3f8c0*/  SEL R24, R54, RZ, P4 ;  /* 0x000000ff36187207 */ /* 0x000fe20002000000 */
[----:B------:R1:W-:Y:S01]  /*3f8d0*/  LDGSTS.E [R22+0x10008], desc[UR22][R12.64], P3 ;  /* 0x100080000c167fae */ /* 0x0003e200099a1016 */
[----:B------:R-:W-:Y:S02]  /*3f8e0*/  ISETP.GE.AND P5, PT, R115, UR5, PT ;  /* 0x0000000573007c0c */ /* 0x000fe4000bfa6270 */
[----:B------:R-:W-:Y:S02]  /*3f8f0*/  LOP3.LUT R115, R3, 0x56, RZ, 0xfc, !PT ;  /* 0x0000005603737812 */ /* 0x000fe400078efcff */
[----:B------:R-:W-:Y:S02]  /*3f900*/  ISETP.NE.U32.AND P2, PT, R24, RZ, PT ;  /* 0x000000ff1800720c */ /* 0x000fe40003f45070 */
[----:B------:R-:W-:-:S02]  /*3f910*/  SEL R24, RZ, 0x4, P5 ;  /* 0x00000004ff187807 */ /* 0x000fc40002800000 */
[----:B------:R-:W-:Y:S02]  /*3f920*/  ISETP.GE.AND P5, PT, R115, UR5, PT ;  /* 0x0000000573007c0c */ /* 0x000fe4000bfa6270 */
[----:B------:R-:W4:Y:S01]  /*3f930*/  LDL.LU.64 R114, [R1+0xf78] ;  /* 0x000f780001727983 */ /* 0x000f220000300a00 */
[----:B------:R-:W-:Y:S02]  /*3f940*/  SEL R24, R24, RZ, P4 ;  /* 0x000000ff18187207 */ /* 0x000fe40002000000 */
[----:B------:R-:W-:Y:S02]  /*3f950*/  SEL R54, RZ, 0x4, P5 ;  /* 0x00000004ff367807 */ /* 0x000fe40002800000 */
[----:B------:R-:W-:Y:S02]  /*3f960*/  LOP3.LUT R57, R3, 0x74, RZ, 0xfc, !PT ;  /* 0x0000007403397812 */ /* 0x000fe400078efcff */
[----:B------:R-:W-:Y:S01]  /*3f970*/  ISETP.NE.U32.AND P5, PT, R24, RZ, PT ;  /* 0x000000ff1800720c */ /* 0x000fe20003fa5070 */
[----:B---3--:R-:W-:Y:S01]  /*3f980*/  IMAD.WIDE R246, R2, 0x4, R246 ;  /* 0x0000000402f67825 */ /* 0x008fe200078e02f6 */
[----:B------:R-:W-:-:S02]  /*3f990*/  SEL R24, R54, RZ, P4 ;  /* 0x000000ff36187207 */ /* 0x000fc40002000000 */
[----:B------:R-:W-:Y:S02]  /*3f9a0*/  ISETP.GE.AND P3, PT, R57, UR5, PT ;  /* 0x0000000539007c0c */ /* 0x000fe4000bf66270 */
[----:B------:R-:W-:Y:S01]  /*3f9b0*/  LOP3.LUT R57, R3, 0x76, RZ, 0xfc, !PT ;  /* 0x0000007603397812 */ /* 0x000fe200078efcff */
[----:B------:R-:W-:Y:S01]  /*3f9c0*/  LDGSTS.E [R22+0x12000], desc[UR22][R246.64], P1 ;  /* 0x12000000f6167fae */ /* 0x000fe200089a1016 */
[----:B------:R-:W-:Y:S02]  /*3f9d0*/  ISETP.NE.U32.AND P1, PT, R24, RZ, PT ;  /* 0x000000ff1800720c */ /* 0x000fe40003f25070 */
[----:B------:R-:W-:Y:S02]  /*3f9e0*/  SEL R24, RZ, 0x4, P3 ;  /* 0x00000004ff187807 */ /* 0x000fe40001800000 */
[----:B------:R-:W-:Y:S02]  /*3f9f0*/  ISETP.GE.AND P3, PT, R57, UR5, PT ;  /* 0x0000000539007c0c */ /* 0x000fe4000bf66270 */
[----:B------:R-:W-:-:S02]  /*3fa00*/  SEL R24, R24, RZ, P4 ;  /* 0x000000ff18187207 */ /* 0x000fc40002000000 */
[----:B------:R-:W-:Y:S02]  /*3fa10*/  SEL R56, RZ, 0x4, P3 ;  /* 0x00000004ff387807 */ /* 0x000fe40001800000 */
[----:B------:R-:W-:Y:S02]  /*3fa20*/  ISETP.NE.U32.AND P3, PT, R24, RZ, PT ;  /* 0x000000ff1800720c */ /* 0x000fe40003f65070 */
[----:B------:R-:W-:Y:S01]  /*3fa30*/  SEL R24, R56, RZ, P4 ;  /* 0x000000ff38187207 */ /* 0x000fe20002000000 */
[----:B------:R-:W-:Y:S01]  /*3fa40*/  IMAD.WIDE R56, R2, 0x4, R240 ;  /* 0x0000000402387825 */ /* 0x000fe200078e02f0 */
[----:B------:R-:W-:-:S03]  /*3fa50*/  LOP3.LUT R109, R3, 0x58, RZ, 0xfc, !PT ;  /* 0x00000058036d7812 */ /* 0x000fc600078efcff */
[----:B------:R-:W-:-:S04]  /*3fa60*/  IMAD.WIDE R62, R2, 0x4, R62 ;  /* 0x00000004023e7825 */ /* 0x000fc800078e023e */
[----:B--2---:R-:W-:Y:S01]  /*3fa70*/  IMAD.WIDE R244, R2, 0x4, R60 ;  /* 0x0000000402f47825 */ /* 0x004fe200078e023c */
[----:B------:R-:W-:-:S03]  /*3fa80*/  LOP3.LUT R61, R3, 0x18, RZ, 0xfc, !PT ;  /* 0x00000018033d7812 */ /* 0x000fc600078efcff */
[----:B------:R-:W-:Y:S01]  /*3fa90*/  IMAD.WIDE R54, R2, 0x4, R58 ;  /* 0x0000000402367825 */ /* 0x000fe200078e023a */
[----:B------:R-:W-:Y:S01]  /*3faa0*/  LDGSTS.E [R22+0x12008], desc[UR22][R244.64], P2 ;  /* 0x12008000f4167fae */ /* 0x000fe200091a1016 */
[----:B------:R-:W-:Y:S02]  /*3fab0*/  ISETP.GE.AND P2, PT, R61, UR5, PT ;  /* 0x000000053d007c0c */ /* 0x000fe4000bf46270 */
[----:B------:R-:W-:Y:S01]  /*3fac0*/  LOP3.LUT R61, R3, 0x1a, RZ, 0xfc, !PT ;  /* 0x0000001a033d7812 */ /* 0x000fe200078efcff */
[----:B------:R-:W-:Y:S01]  /*3fad0*/  LDGSTS.E [R22+0x14000], desc[UR22][R54.64], P5 ;  /* 0x1400000036167fae */ /* 0x000fe2000a9a1016 */
[----:B------:R-:W-:Y:S02]  /*3fae0*/  ISETP.NE.U32.AND P5, PT, R24, RZ, PT ;  /* 0x000000ff1800720c */ /* 0x000fe40003fa5070 */
[----:B------:R-:W-:Y:S01]  /*3faf0*/  SEL R24, RZ, 0x4, P2 ;  /* 0x00000004ff187807 */ /* 0x000fe20001000000 */
[----:B------:R-:W-:Y:S01]  /*3fb00*/  IMAD.WIDE R58, R2, 0x4, R70 ;  /* 0x00000004023a7825 */ /* 0x000fe200078e0246 */
[----:B------:R-:W-:Y:S01]  /*3fb10*/  ISETP.GE.AND P2, PT, R61, UR5, PT ;  /* 0x000000053d007c0c */ /* 0x000fe2000bf46270 */
[----:B------:R-:W-:Y:S01]  /*3fb20*/  LDGSTS.E [R22+0x14008], desc[UR22][R56.64], P1 ;  /* 0x1400800038167fae */ /* 0x000fe200089a1016 */
[----:B------:R-:W-:-:S02]  /*3fb30*/  SEL R24, R24, RZ, P4 ;  /* 0x000000ff18187207 */ /* 0x000fc40002000000 */
[----:B------:R-:W-:Y:S01]  /*3fb40*/  SEL R60, RZ, 0x4, P2 ;  /* 0x00000004ff3c7807 */ /* 0x000fe20001000000 */
[----:B------:R-:W-:Y:S01]  /*3fb50*/  LDGSTS.E [R22+0x16000], desc[UR22][R58.64], P3 ;  /* 0x160000003a167fae */ /* 0x000fe200099a1016 */
        /* <DEDUP_REMOVED lines=8> */
[----:B------:R-:W-:Y:S01]  /*3fbe0*/  IMAD.WIDE R60, R2, 0x4, R64 ;  /* 0x00000004023c7825 */ /* 0x000fe200078e0240 */
[----:B------:R-:W-:Y:S02]  /*3fbf0*/  SEL R24, R24, RZ, P4 ;  /* 0x000000ff18187207 */ /* 0x000fe40002000000 */
[----:B------:R-:W-:Y:S02]  /*3fc00*/  SEL R70, RZ, 0x4, P1 ;  /* 0x00000004ff467807 */ /* 0x000fe40000800000 */
[----:B------:R-:W-:Y:S01]  /*3fc10*/  ISETP.NE.U32.AND P1, PT, R24, RZ, PT ;  /* 0x000000ff1800720c */ /* 0x000fe20003f25070 */
[----:B------:R-:W-:Y:S01]  /*3fc20*/  LDGSTS.E [R22+0x16008], desc[UR22][R60.64], P5 ;  /* 0x160080003c167fae */ /* 0x000fe2000a9a1016 */
[----:B-1----:R-:W-:Y:S01]  /*3fc30*/  IMAD.WIDE R12, R2, 0x4, R16 ;  /* 0x00000004020c7825 */ /* 0x002fe200078e0210 */
[----:B------:R-:W-:-:S02]  /*3fc40*/  SEL R24, R70, RZ, P4 ;  /* 0x000000ff46187207 */ /* 0x000fc40002000000 */
[----:B------:R-:W-:Y:S02]  /*3fc50*/  ISETP.GE.AND P5, PT, R109, UR5, PT ;  /* 0x000000056d007c0c */ /* 0x000fe4000bfa6270 */
[----:B------:R-:W-:Y:S01]  /*3fc60*/  LOP3.LUT R109, R3, 0x5a, RZ, 0xfc, !PT ;  /* 0x0000005a036d7812 */ /* 0x000fe200078efcff */
[----:B------:R1:W-:Y:S01]  /*3fc70*/  LDGSTS.E [R21+0x10000], desc[UR22][R12.64], P2 ;  /* 0x100000000c157fae */ /* 0x0003e200091a1016 */
[----:B------:R-:W-:Y:S02]  /*3fc80*/  ISETP.NE.U32.AND P2, PT, R24, RZ, PT ;  /* 0x000000ff1800720c */ /* 0x000fe40003f45070 */
[----:B------:R-:W-:Y:S02]  /*3fc90*/  SEL R24, RZ, 0x4, P5 ;  /* 0x00000004ff187807 */ /* 0x000fe40002800000 */
[----:B------:R-:W-:Y:S01]  /*3fca0*/  ISETP.GE.AND P5, PT, R109, UR5, PT ;  /* 0x000000056d007c0c */ /* 0x000fe2000bfa6270 */
[----:B------:R1:W-:Y:S01]  /*3fcb0*/  STL.64 [R1+0x58], R12 ;  /* 0x0000580c01007387 */ /* 0x0003e20000100a00 */
[----:B------:R-:W-:-:S02]  /*3fcc0*/  SEL R24, R24, RZ, P4 ;  /* 0x000000ff18187207 */ /* 0x000fc40002000000 */
[----:B------:R-:W-:Y:S01]  /*3fcd0*/  SEL R64, RZ, 0x4, P5 ;  /* 0x00000004ff407807 */ /* 0x000fe20002800000 */
[----:B----4-:R-:W-:Y:S01]  /*3fce0*/  IMAD.WIDE R242, R2, 0x4, R110 ;  /* 0x0000000402f27825 */ /* 0x010fe200078e026e */
[----:B------:R-:W-:Y:S02]  /*3fcf0*/  ISETP.NE.U32.AND P5, PT, R24, RZ, PT ;  /* 0x000000ff1800720c */ /* 0x000fe40003fa5070 */
[----:B------:R-:W-:Y:S01]  /*3fd00*/  SEL R24, R64, RZ, P4 ;  /* 0x000000ff40187207 */ /* 0x000fe20002000000 */
[----:B-1----:R-:W-:Y:S01]  /*3fd10*/  IMAD.WIDE R12, R2, 0x4, R112 ;  /* 0x00000004020c7825 */ /* 0x002fe200078e0270 */
[----:B------:R-:W-:-:S04]  /*3fd20*/  LOP3.LUT R113, R3, 0x78, RZ, 0xfc, !PT ;  /* 0x0000007803717812 */ /* 0x000fc800078efcff */
[----:B------:R1:W-:Y:S01]  /*3fd30*/  LDGSTS.E [R21+0x10008], desc[UR22][R12.64], P3 ;  /* 0x100080000c157fae */ /* 0x0003e200099a1016 */
[----:B------:R-:W-:Y:S02]  /*3fd40*/  ISETP.GE.AND P3, PT, R113, UR5, PT ;  /* 0x0000000571007c0c */ /* 0x000fe4000bf66270 */
[----:B------:R-:W-:Y:S01]  /*3fd50*/  LOP3.LUT R113, R3, 0x7a, RZ, 0xfc, !PT ;  /* 0x0000007a03717812 */ /* 0x000fe200078efcff */
[----:B------:R-:W-:Y:S01]  /*3fd60*/  LDGSTS.E [R21+0x12000], desc[UR22][R242.64], P1 ;  /* 0x12000000f2157fae */ /* 0x000fe200089a1016 */
[----:B------:R-:W-:Y:S02]  /*3fd70*/  ISETP.NE.U32.AND P1, PT, R24, RZ, PT ;  /* 0x000000ff1800720c */ /* 0x000fe40003f25070 */
[----:B------:R-:W-:Y:S02]  /*3fd80*/  SEL R24, RZ, 0x4, P3 ;  /* 0x00000004ff187807 */ /* 0x000fe40001800000 */
[----:B------:R-:W-:Y:S01]  /*3fd90*/  ISETP.GE.AND P3, PT, R113, UR5, PT ;  /* 0x0000000571007c0c */ /* 0x000fe2000bf66270 */
[----:B------:R-:W-:Y:S01]  /*3fda0*/  IMAD.WIDE R240, R2, 0x4, R114 ;  /* 0x0000000402f07825 */ /* 0x000fe200078e0272 */
[----:B------:R1:W-:Y:S01]  /*3fdb0*/  STL.64 [R1+0x50], R12 ;  /* 0x0000500c01007387 */ /* 0x0003e20000100a00 */
[----:B------:R-:W-:-:S02]  /*3fdc0*/  SEL R24, R24, RZ, P4 ;  /* 0x000000ff18187207 */ /* 0x000fc40002000000 */
[----:B------:R-:W-:Y:S01]  /*3fdd0*/  SEL R64, RZ, 0x4, P3 ;  /* 0x00000004ff407807 */ /* 0x000fe20001800000 */
[----:B------:R-:W1:Y:S01]  /*3fde0*/  LDL.LU.64 R16, [R1+0xff0] ;  /* 0x000ff00001107983 */ /* 0x000e620000300a00 */
[----:B------:R-:W-:Y:S02]  /*3fdf0*/  LOP3.LUT R115, R3, 0x1c, RZ, 0xfc, !PT ;  /* 0x0000001c03737812 */ /* 0x000fe400078efcff */
[----:B------:R-:W-:Y:S01]  /*3fe00*/  ISETP.NE.U32.AND P3, PT, R24, RZ, PT ;  /* 0x000000ff1800720c */ /* 0x000fe20003f65070 */
[----:B------:R-:W-:Y:S01]  /*3fe10*/  LDGSTS.E [R21+0x12008], desc[UR22][R240.64], P2 ;  /* 0x12008000f0157fae */ /* 0x000fe200091a1016 */
[----:B------:R-:W-:Y:S02]  /*3fe20*/  SEL R24, R64, RZ, P4 ;  /* 0x000000ff40187207 */ /* 0x000fe40002000000 */
[----:B------:R-:W-:Y:S01]  /*3fe30*/  ISETP.GE.AND P2, PT, R115, UR5, PT ;  /* 0x0000000573007c0c */ /* 0x000fe2000bf46270 */
[----:B------:R-:W2:Y:S01]  /*3fe40*/  LDL.LU.64 R110, [R1+0xfe8] ;  /* 0x000fe800016e7983 */ /* 0x000ea20000300a00 */
[----:B------:R-:W-:-:S03]  /*3fe50*/  LOP3.LUT R115, R3, 0x1e, RZ, 0xfc, !PT ;  /* 0x0000001e03737812 */ /* 0x000fc600078efcff */
[----:B------:R-:W-:Y:S01]  /*3fe60*/  LDGSTS.E [R21+0x14000], desc[UR22][R62.64], P5 ;  /* 0x140000003e157fae */ /* 0x000fe2000a9a1016 */
[----:B------:R-:W-:Y:S02]  /*3fe70*/  ISETP.NE.U32.AND P5, PT, R24, RZ, PT ;  /* 0x000000ff1800720c */ /* 0x000fe40003fa5070 */
[----:B------:R-:W-:Y:S02]  /*3fe80*/  SEL R24, RZ, 0x4, P2 ;  /* 0x00000004ff187807 */ /* 0x000fe40001000000 */
[----:B------:R-:W-:Y:S02]  /*3fe90*/  ISETP.GE.AND P2, PT, R115, UR5, PT ;  /* 0x0000000573007c0c */ /* 0x000fe4000bf46270 */
[----:B------:R-:W3:Y:S01]  /*3fea0*/  LDL.LU.64 R114, [R1+0xf70] ;  /* 0x000f700001727983 */ /* 0x000ee20000300a00 */
[----:B------:R-:W-:Y:S01]  /*3feb0*/  IMAD.WIDE R64, R2, 0x4, R236 ;  /* 0x0000000402407825 */ /* 0x000fe200078e02ec */
[----:B------:R-:W-:-:S04]  /*3fec0*/  LOP3.LUT R113, R3, 0x3c, RZ, 0xfc, !PT ;  /* 0x0000003c03717812 */ /* 0x000fc800078efcff */
[----:B------:R-:W-:Y:S01]  /*3fed0*/  LDGSTS.E [R21+0x14008], desc[UR22][R64.64], P1 ;  /* 0x1400800040157fae */ /* 0x000fe200089a1016 */
[----:B------:R-:W-:-:S03]  /*3fee0*/  ISETP.GE.AND P1, PT, R113, UR5, PT ;  /* 0x0000000571007c0c */ /* 0x000fc6000bf26270 */
[----:B------:R-:W4:Y:S01]  /*3fef0*/  LDL.LU.64 R112, [R1+0xf68] ;  /* 0x000f680001707983 */ /* 0x000f220000300a00 */
[----:B------:R-:W-:Y:S02]  /*3ff00*/  SEL R24, R24, RZ, P4 ;  /* 0x000000ff18187207 */ /* 0x000fe40002000000 */
[----:B------:R-:W-:Y:S02]  /*3ff10*/  SEL R70, RZ, 0x4, P2 ;  /* 0x00000004ff467807 */ /* 0x000fe40001000000 */
[----:B------:R-:W-:Y:S01]  /*3ff20*/  ISETP.NE.U32.AND P2, PT, R24, RZ, PT ;  /* 0x000000ff1800720c */ /* 0x000fe20003f45070 */
[----:B------:R-:W-:-:S04]  /*3ff30*/  IMAD.WIDE R66, R2, 0x4, R66 ;  /* 0x0000000402427825 */ /* 0x000fc800078e0242 */
[----:B------:R-:W-:Y:S01]  /*3ff40*/  IMAD.WIDE R68, R2, 0x4, R68 ;  /* 0x0000000402447825 */ /* 0x000fe200078e0244 */
[----:B------:R-:W-:Y:S04]  /*3ff50*/  LDGSTS.E [R21+0x16000], desc[UR22][R66.64], P3 ;  /* 0x1600000042157fae */ /* 0x000fe800099a1016 */
[----:B------:R-:W-:Y:S01]  /*3ff60*/  LDGSTS.E [R21+0x16008], desc[UR22][R68.64], P5 ;  /* 0x1600800044157fae */ /* 0x000fe2000a9a1016 */
[----:B------:R-:W-:-:S04]  /*3ff70*/  SEL R24, R70, RZ, P4 ;  /* 0x000000ff46187207 */ /* 0x000fc80002000000 */
[----:B------:R-:W-:Y:S02]  /*3ff80*/  ISETP.NE.U32.AND P3, PT, R24, RZ, PT ;  /* 0x000000ff1800720c */ /* 0x000fe40003f65070 */
[----:B------:R-:W-:Y:S02]  /*3ff90*/  LOP3.LUT R109, R3, 0x3e, RZ, 0xfc, !PT ;  /* 0x0000003e036d7812 */ /* 0x000fe400078efcff */
[----:B------:R-:W-:Y:S02]  /*3ffa0*/  SEL R24, RZ, 0x4, P1 ;  /* 0x00000004ff187807 */ /* 0x000fe40000800000 */
[----:B------:R-:W-:Y:S02]  /*3ffb0*/  ISETP.GE.AND P1, PT, R109, UR5, PT ;  /* 0x000000056d007c0c */ /* 0x000fe4000bf26270 */
[----:B------:R-:W-:Y:S01]  /*3ffc0*/  SEL R24, R24, RZ, P4 ;  /* 0x000000ff18187207 */ /* 0x000fe20002000000 */
[----:B-1----:R-:W-:-:S05]  /*3ffd0*/  IMAD.WIDE R12, R2, 0x4, R16 ;  /* 0x00000004020c7825 */ /* 0x002fca00078e0210 */
[----:B------:R2:W-:Y:S04]  /*3ffe0*/  STL.64 [R1+0x48], R12 ;  /* 0x0000480c01007387 */ /* 0x0005e80000100a00 */
[----:B------:R2:W-:Y:S02]  /*3fff0*/  LDGSTS.E [R20+0x10000], desc[UR22][R12.64], P2 ;  /* 0x100000000c147fae */ /* 0x0005e400091a1016 */
[----:B--2---:R-:W-:-:S04]  /*40000*/  IMAD.WIDE R12, R2, 0x4, R110 ;  /* 0x00000004020c7825 */ /* 0x004fc800078e026e */
[C---:B---3--:R-:W-:Y:S01]  /*40010*/  IMAD.WIDE R238, R2.reuse, 0x4, R114 ;  /* 0x0000000402ee7825 */ /* 0x048fe200078e0272 */
[----:B------:R1:W-:Y:S03]  /*40020*/  STL.64 [R1+0x40], R12 ;  /* 0x0000400c01007387 */ /* 0x0003e60000100a00 */
[----:B----4-:R-:W-:Y:S01]  /*40030*/  IMAD.WIDE R236, R2, 0x4, R112 ;  /* 0x0000000402ec7825 */ /* 0x010fe200078e0270 */
[----:B------:R-:W2:Y:S01]  /*40040*/  LDL.LU.64 R114, [R1+0x1060] ;  /* 0x0010600001727983 */ /* 0x000ea20000300a00 */
[----:B------:R-:W-:Y:S01]  /*40050*/  SEL R70, RZ, 0x4, P1 ;  /* 0x00000004ff467807 */ /* 0x000fe20000800000 */
[----:B------:R-:W3:Y:S02]  /*40060*/  LDC R111, c[0x0][0x3a0] ;  /* 0x0000e800ff6f7b82 */ /* 0x000ee40000000800 */
[----:B------:R-:W4:Y:S04]  /*40070*/  LDL.LU.64 R234, [R1+0x6f8] ;  /* 0x0006f80001ea7983 */ /* 0x000f280000300a00 */
[----:B------:R-:W-:Y:S04]  /*40080*/  LDGSTS.E [R20+0x10008], desc[UR22][R12.64], P3 ;  /* 0x100080000c147fae */ /* 0x000fe800099a1016 */
[----:B-1----:R-:W4:Y:S01]  /*40090*/  LDL.LU.64 R12, [R1+0x6e8] ;  /* 0x0006e800010c7983 */ /* 0x002f220000300a00 */
[----:B------:R-:W1:Y:S01]  /*400a0*/  S2R R113, SR_TID.X ;  /* 0x0000000000717919 */ /* 0x000e620000002100 */
[----:B------:R-:W-:-:S02]  /*400b0*/  LOP3.LUT R109, R3, 0x5c, RZ, 0xfc, !PT ;  /* 0x0000005c036d7812 */ /* 0x000fc400078efcff */
[----:B------:R-:W-:Y:S01]  /*400c0*/  ISETP.NE.U32.AND P1, PT, R24, RZ, PT ;  /* 0x000000ff1800720c */ /* 0x000fe20003f25070 */
[----:B------:R-:W-:Y:S01]  /*400d0*/  UIADD3 UR4, UPT, UPT, UR4, -0x180, URZ ;  /* 0xfffffe8004047890 */ /* 0x000fe2000fffe0ff */
[----:B------:R-:W-:Y:S01]  /*400e0*/  SEL R24, R70, RZ, P4 ;  /* 0x000000ff46187207 */ /* 0x000fe20002000000 */
[----:B---3--:R-:W-:Y:S01]  /*400f0*/  VIADD R111, R111, 0x7f ;  /* 0x0000007f6f6f7836 */ /* 0x008fe20000000000 */
[----:B------:R-:W-:Y:S01]  /*40100*/  ISETP.GE.AND P5, PT, R109, UR5, PT ;  /* 0x000000056d007c0c */ /* 0x000fe2000bfa6270 */
[----:B------:R-:W-:Y:S01]  /*40110*/  IMAD.WIDE R72, R2, 0x4, R72 ;  /* 0x0000000402487825 */ /* 0x000fe200078e0248 */
[----:B------:R-:W-:Y:S01]  /*40120*/  LOP3.LUT R109, R3, 0x5e, RZ, 0xfc, !PT ;  /* 0x0000005e036d7812 */ /* 0x000fe200078efcff */
[----:B------:R-:W3:Y:S01]  /*40130*/  LDL.LU.64 R16, [R1+0x6e0] ;  /* 0x0006e00001107983 */ /* 0x000ee20000300a00 */
[----:B------:R-:W-:Y:S02]  /*40140*/  ISETP.NE.U32.AND P2, PT, R24, RZ, PT ;  /* 0x000000ff1800720c */ /* 0x000fe40003f45070 */
[----:B------:R-:W-:Y:S01]  /*40150*/  SEL R24, RZ, 0x4, P5 ;  /* 0x00000004ff187807 */ /* 0x000fe20002800000 */
[----:B------:R-:W-:Y:S01]  /*40160*/  IMAD.WIDE R74, R2, 0x4, R74 ;  /* 0x00000004024a7825 */ /* 0x000fe200078e024a */
[----:B------:R-:W-:Y:S01]  /*40170*/  ISETP.GE.AND P5, PT, R109, UR5, PT ;  /* 0x000000056d007c0c */ /* 0x000fe2000bfa6270 */
[----:B------:R-:W-:Y:S01]  /*40180*/  LDGSTS.E [R20+0x12000], desc[UR22][R238.64], P1 ;  /* 0x12000000ee147fae */ /* 0x000fe200089a1016 */
[----:B------:R-:W-:-:S02]  /*40190*/  SEL R24, R24, RZ, P4 ;  /* 0x000000ff18187207 */ /* 0x000fc40002000000 */
[----:B------:R-:W-:Y:S01]  /*401a0*/  SEL R70, RZ, 0x4, P5 ;  /* 0x00000004ff467807 */ /* 0x000fe20002800000 */
[----:B------:R-:W-:Y:S01]  /*401b0*/  IMAD.WIDE R76, R25, 0x4, R76 ;  /* 0x00000004194c7825 */ /* 0x000fe200078e024c */
[----:B------:R-:W-:Y:S01]  /*401c0*/  ISETP.NE.U32.AND P5, PT, R24, RZ, PT ;  /* 0x000000ff1800720c */ /* 0x000fe20003fa5070 */
[----:B------:R-:W3:Y:S01]  /*401d0*/  LDL.LU.64 R14, [R1+0x590] ;  /* 0x00059000010e7983 */ /* 0x000ee20000300a00 */
[----:B------:R-:W-:Y:S01]  /*401e0*/  SEL R24, R70, RZ, P4 ;  /* 0x000000ff46187207 */ /* 0x000fe20002000000 */
[----:B------:R-:W-:Y:S01]  /*401f0*/  IMAD.WIDE R70, R2, 0x4, R78 ;  /* 0x0000000402467825 */ /* 0x000fe200078e024e */
[----:B-1----:R-:W-:Y:S01]  /*40200*/  SHF.R.U32.HI R112, RZ, 0x6, R113 ;  /* 0x00000006ff707819 */ /* 0x002fe20000011671 */
[----:B------:R-:W-:Y:S03]  /*40210*/  LDGSTS.E [R20+0x12008], desc[UR22][R236.64], P2 ;  /* 0x12008000ec147fae */ /* 0x000fe600091a1016 */
[----:B------:R-:W-:-:S05]  /*40220*/  SGXT.U32 R112, R112, 0x1 ;  /* 0x000000017070781a */ /* 0x000fca0000000000 */
[----:B------:R-:W-:Y:S01]  /*40230*/  LDGSTS.E [R20+0x14000], desc[UR22][R70.64], P5 ;  /* 0x1400000046147fae */ /* 0x000fe2000a9a1016 */
[----:B------:R-:W-:Y:S02]  /*40240*/  ISETP.GE.AND P3, PT, R3, UR4, PT ;  /* 0x0000000403007c0c */ /* 0x000fe4000bf66270 */
[----:B------:R-:W-:Y:S01]  /*40250*/  LOP3.LUT R112, R112, 0x7c, RZ, 0xfc, !PT ;  /* 0x0000007c70707812 */ /* 0x000fe200078efcff */
[----:B------:R-:W-:Y:S01]  /*40260*/  VIADD R108, R19, 0x100000 ;  /* 0x00100000136c7836 */ /* 0x000fe20000000000 */
[----:B------:R-:W-:Y:S01]  /*40270*/  ISETP.NE.U32.AND P1, PT, R24, RZ, PT ;  /* 0x000000ff1800720c */ /* 0x000fe20003f25070 */
[----:B------:R-:W-:Y:S01]  /*40280*/  IMAD.WIDE R80, R25, 0x4, R80 ;  /* 0x0000000419507825 */ /* 0x000fe200078e0250 */
[----:B------:R-:W-:Y:S01]  /*40290*/  SEL R24, RZ, 0x4, P3 ;  /* 0x00000004ff187807 */ /* 0x000fe20001800000 */
[----:B------:R-:W3:Y:S01]  /*402a0*/  LDL.LU.64 R26, [R1+0x588] ;  /* 0x00058800011a7983 */ /* 0x000ee20000300a00 */
[----:B------:R-:W-:Y:S02]  /*402b0*/  ISETP.GE.AND P5, PT, R112, UR5, PT ;  /* 0x0000000570007c0c */ /* 0x000fe4000bfa6270 */
[----:B------:R-:W-:Y:S01]  /*402c0*/  ISETP.GT.AND P3, PT, R111, 0x1ff, PT ;  /* 0x000001ff6f00780c */ /* 0x000fe20003f64270 */
[----:B------:R-:W-:Y:S01]  /*402d0*/  IMAD.WIDE R82, R25, 0x4, R82 ;  /* 0x0000000419527825 */ /* 0x000fe200078e0252 */
[----:B------:R-:W-:Y:S01]  /*402e0*/  SHF.R.U32.HI R112, RZ, 0x6, R113 ;  /* 0x00000006ff707819 */ /* 0x000fe20000011671 */
[----:B------:R-:W3:Y:S01]  /*402f0*/  LDL.LU.64 R228, [R1+0x580] ;  /* 0x0005800001e47983 */ /* 0x000ee20000300a00 */
[----:B------:R-:W-:-:S02]  /*40300*/  SEL R24, R24, RZ, P3 ;  /* 0x000000ff18187207 */ /* 0x000fc40001800000 */
[----:B------:R-:W-:Y:S01]  /*40310*/  SGXT.U32 R112, R112, 0x1 ;  /* 0x000000017070781a */ /* 0x000fe20000000000 */
[----:B------:R-:W-:Y:S01]  /*40320*/  LDGSTS.E [R20+0x14008], desc[UR22][R72.64], P1 ;  /* 0x1400800048147fae */ /* 0x000fe200089a1016 */
[----:B------:R-:W-:Y:S02]  /*40330*/  ISETP.NE.U32.AND P2, PT, R24, RZ, PT ;  /* 0x000000ff1800720c */ /* 0x000fe40003f45070 */
[----:B------:R-:W-:Y:S02]  /*40340*/  LOP3.LUT R112, R112, 0x7e, RZ, 0xfc, !PT ;  /* 0x0000007e70707812 */ /* 0x000fe400078efcff */
[----:B------:R-:W-:Y:S02]  /*40350*/  SEL R24, RZ, 0x4, P5 ;  /* 0x00000004ff187807 */ /* 0x000fe40002800000 */
[----:B------:R-:W-:Y:S02]  /*40360*/  LOP3.LUT R113, R113, 0x7f, RZ, 0xc0, !PT ;  /* 0x0000007f71717812 */ /* 0x000fe400078ec0ff */
[----:B------:R-:W-:Y:S01]  /*40370*/  ISETP.GE.AND P5, PT, R112, UR5, PT ;  /* 0x0000000570007c0c */ /* 0x000fe2000bfa6270 */
[----:B------:R-:W-:Y:S01]  /*40380*/  IMAD.WIDE R84, R25, 0x4, R84 ;  /* 0x0000000419547825 */ /* 0x000fe200078e0254 */
[----:B------:R-:W-:-:S03]  /*40390*/  SEL R24, R24, RZ, P4 ;  /* 0x000000ff18187207 */ /* 0x000fc60002000000 */
[----:B------:R-:W-:Y:S01]  /*403a0*/  IMAD.WIDE R86, R25, 0x4, R86 ;  /* 0x0000000419567825 */ /* 0x000fe200078e0256 */
[----:B------:R-:W-:-:S03]  /*403b0*/  ISETP.GE.AND P1, PT, R113, UR4, PT ;  /* 0x0000000471007c0c */ /* 0x000fc6000bf26270 */
[----:B------:R-:W-:Y:S01]  /*403c0*/  IMAD.WIDE R88, R25, 0x4, R88 ;  /* 0x0000000419587825 */ /* 0x000fe200078e0258 */
[----:B------:R-:W-:-:S03]  /*403d0*/  SEL R78, RZ, 0x4, P5 ;  /* 0x00000004ff4e7807 */ /* 0x000fc60002800000 */
[----:B------:R-:W-:Y:S01]  /*403e0*/  IMAD.WIDE R90, R25, 0x4, R90 ;  /* 0x00000004195a7825 */ /* 0x000fe200078e025a */
[----:B------:R-:W-:-:S03]  /*403f0*/  ISETP.NE.U32.AND P5, PT, R24, RZ, PT ;  /* 0x000000ff1800720c */ /* 0x000fc60003fa5070 */
[----:B------:R-:W-:Y:S01]  /*40400*/  IMAD.WIDE R92, R25, 0x4, R92 ;  /* 0x00000004195c7825 */ /* 0x000fe200078e025c */
[----:B------:R-:W-:-:S03]  /*40410*/  SEL R24, RZ, 0x4, P1 ;  /* 0x00000004ff187807 */ /* 0x000fc60000800000 */
[----:B------:R-:W-:Y:S01]  /*40420*/  IMAD.WIDE R94, R25, 0x4, R94 ;  /* 0x00000004195e7825 */ /* 0x000fe200078e025e */
[----:B------:R-:W-:-:S03]  /*40430*/  SEL R24, R24, RZ, P3 ;  /* 0x000000ff18187207 */ /* 0x000fc60001800000 */
[C---:B------:R-:W-:Y:S01]  /*40440*/  IMAD.WIDE R96, R25.reuse, 0x4, R96 ;  /* 0x0000000419607825 */ /* 0x040fe200078e0260 */
[----:B------:R-:W-:Y:S01]  /*40450*/  ISETP.GE.AND P1, PT, R252, UR4, PT ;  /* 0x00000004fc007c0c */ /* 0x000fe2000bf26270 */
[----:B------:R-:W-:Y:S01]  /*40460*/  LDGSTS.E [R20+0x16000], desc[UR22][R74.64], P5 ;  /* 0x160000004a147fae */ /* 0x000fe2000a9a1016 */
[----:B------:R-:W-:Y:S01]  /*40470*/  SEL R78, R78, RZ, P4 ;  /* 0x000000ff4e4e7207 */ /* 0x000fe20002000000 */
[----:B------:R-:W-:Y:S01]  /*40480*/  IMAD.WIDE R98, R25, 0x4, R98 ;  /* 0x0000000419627825 */ /* 0x000fe200078e0262 */
[----:B------:R-:W-:-:S03]  /*40490*/  ISETP.NE.U32.AND P4, PT, R24, RZ, PT ;  /* 0x000000ff1800720c */ /* 0x000fc60003f85070 */
[----:B------:R-:W-:Y:S01]  /*404a0*/  IMAD.WIDE R100, R25, 0x4, R100 ;  /* 0x0000000419647825 */ /* 0x000fe200078e0264 */
[----:B------:R-:W-:-:S03]  /*404b0*/  SEL R24, RZ, 0x4, P1 ;  /* 0x00000004ff187807 */ /* 0x000fc60000800000 */
[----:B------:R-:W-:Y:S01]  /*404c0*/  IMAD.WIDE R102, R25, 0x4, R102 ;  /* 0x0000000419667825 */ /* 0x000fe200078e0266 */
[----:B------:R-:W-:-:S03]  /*404d0*/  ISETP.NE.U32.AND P1, PT, R78, RZ, PT ;  /* 0x000000ff4e00720c */ /* 0x000fc60003f25070 */
[----:B------:R-:W-:Y:S01]  /*404e0*/  IMAD.WIDE R104, R25, 0x4, R104 ;  /* 0x0000000419687825 */ /* 0x000fe200078e0268 */
[----:B------:R-:W-:-:S03]  /*404f0*/  SEL R24, R24, RZ, P3 ;  /* 0x000000ff18187207 */ /* 0x000fc60001800000 */
[----:B------:R-:W-:Y:S01]  /*40500*/  IMAD.WIDE R106, R25, 0x4, R106 ;  /* 0x00000004196a7825 */ /* 0x000fe200078e026a */
[----:B------:R-:W-:-:S03]  /*40510*/  ISETP.NE.U32.AND P5, PT, R24, RZ, PT ;  /* 0x000000ff1800720c */ /* 0x000fc60003fa5070 */
[----:B------:R-:W-:Y:S02]  /*40520*/  VIADD R110, R19, 0x100000 ;  /* 0x00100000136e7836 */ /* 0x000fe40000000000 */
[----:B------:R-:W-:-:S04]  /*40530*/  IMAD.WIDE R142, R25, 0x4, R142 ;  /* 0x00000004198e7825 */ /* 0x000fc800078e028e */
        /* <DEDUP_REMOVED lines=30> */
[----:B------:R-:W-:Y:S01]  /*40720*/  IMAD.WIDE R204, R25, 0x4, R204 ;  /* 0x0000000419cc7825 */ /* 0x000fe200078e02cc */
[----:B------:R-:W1:Y:S01]  /*40730*/  S2R R3, SR_TID.X ;  /* 0x0000000000037919 */ /* 0x000e620000002100 */
[----:B------:R-:W1:Y:S02]  /*40740*/  LDCU UR5, c[0x0][0x3a0] ;  /* 0x00007400ff0577ac */ /* 0x000e640008000800 */
[----:B------:R-:W-:Y:S02]  /*40750*/  VIADD R24, R19, 0x100000 ;  /* 0x0010000013187836 */ /* 0x000fe40000000000 */
[----:B------:R-:W-:-:S04]  /*40760*/  IMAD.WIDE R112, R25, 0x4, R120 ;  /* 0x0000000419707825 */ /* 0x000fc800078e0278 */
[----:B--2---:R-:W-:-:S05]  /*40770*/  IMAD.WIDE R78, R2, 0x4, R114 ;  /* 0x00000004024e7825 */ /* 0x004fca00078e0272 */
[----:B------:R-:W-:Y:S04]  /*40780*/  LDGSTS.E [R20+0x16008], desc[UR22][R78.64], P1 ;  /* 0x160080004e147fae */ /* 0x000fe800089a1016 */
[----:B------:R-:W0:Y:S04]  /*40790*/  LDGDEPBAR ;  /* 0x00000000000079af */ /* 0x000e280000000000 */
[----:B------:R-:W-:Y:S04]  /*407a0*/  LDGSTS.E [R108+-0x80000], desc[UR22][R76.64], P6 ;  /* 0x800000004c6c7fae */ /* 0x000fe8000b1a1016 */
        /* <DEDUP_REMOVED lines=10> */
[----:B------:R-:W-:Y:S01]  /*40850*/  LDGSTS.E [R24+-0x7d400], desc[UR22][R100.64], P6 ;  /* 0x82c0000064187fae */ /* 0x000fe2000b1a1016 */
[----:B------:R-:W-:-:S03]  /*40860*/  VIADD R114, R19, 0x100000 ;  /* 0x0010000013727836 */ /* 0x000fc60000000000 */
[----:B------:R2:W-:Y:S04]  /*40870*/  LDGSTS.E [R108+-0x7d000], desc[UR22][R102.64], P6 ;  /* 0x83000000666c7fae */ /* 0x0005e8000b1a1016 */
[----:B------:R-:W-:Y:S04]  /*40880*/  LDGSTS.E [R24+-0x7cc00], desc[UR22][R104.64], P6 ;  /* 0x8340000068187fae */ /* 0x000fe8000b1a1016 */
[----:B------:R1:W-:Y:S01]  /*40890*/  LDGSTS.E [R110+-0x7c800], desc[UR22][R106.64], P6 ;  /* 0x838000006a6e7fae */ /* 0x0003e2000b1a1016 */
[----:B--2---:R-:W-:-:S05]  /*408a0*/  IMAD.WIDE R108, R25, 0x4, R116 ;  /* 0x00000004196c7825 */ /* 0x004fca00078e0274 */
[----:B------:R-:W-:Y:S01]  /*408b0*/  LDGSTS.E [R24+-0x7c400], desc[UR22][R108.64], P6 ;  /* 0x83c000006c187fae */ /* 0x000fe2000b1a1016 */
[----:B-1----:R-:W-:-:S04]  /*408c0*/  IMAD.WIDE R110, R25, 0x4, R118 ;  /* 0x00000004196e7825 */ /* 0x002fc800078e0276 */
[----:B------:R-:W-:Y:S01]  /*408d0*/  VIADD R118, R19, 0x100000 ;  /* 0x0010000013767836 */ /* 0x000fe20000000000 */
[----:B------:R1:W-:Y:S01]  /*408e0*/  LDGSTS.E [R114+-0x7c000], desc[UR22][R110.64], P6 ;  /* 0x840000006e727fae */ /* 0x0003e2000b1a1016 */
[----:B------:R-:W-:-:S03]  /*408f0*/  IMAD.WIDE R116, R25, 0x4, R124 ;  /* 0x0000000419747825 */ /* 0x000fc600078e027c */
        /* <DEDUP_REMOVED lines=11> */
[----:B-1----:R-:W-:Y:S01]  /*409b0*/  IMAD.WIDE R122, R25, 0x4, R130 ;  /* 0x00000004197a7825 */ /* 0x002fe200078e0282 */
[----:B------:R-:W-:-:S04]  /*409c0*/  IADD3 R130, PT, PT, R19, 0x100000, RZ ;  /* 0x0010000013827810 */ /* 0x000fc80007ffe0ff */
        /* <DEDUP_REMOVED lines=13> */
[----:B------:R-:W-:-:S04]  /*40aa0*/  IMAD.WIDE R140, R25, 0x4, R206 ;  /* 0x00000004198c7825 */ /* 0x000fc800078e02ce */
[----:B-1----:R-:W-:-:S04]  /*40ab0*/  IMAD.WIDE R134, R25, 0x4, R212 ;  /* 0x0000000419867825 */ /* 0x002fc800078e02d4 */
[----:B------:R-:W-:Y:S01]  /*40ac0*/  VIADD R206, R19, 0x100000 ;  /* 0x0010000013ce7836 */ /* 0x000fe20000000000 */
[----:B------:R1:W-:Y:S04]  /*40ad0*/  LDGSTS.E [R138+-0x79000], desc[UR22][R134.64], P6 ;  /* 0x87000000868a7fae */ /* 0x0003e8000b1a1016 */
[----:B------:R-:W-:Y:S01]  /*40ae0*/  LDGSTS.E [R24+-0x78c00], desc[UR22][R136.64], P6 ;  /* 0x8740000088187fae */ /* 0x000fe2000b1a1016 */
[----:B-1----:R-:W-:-:S05]  /*40af0*/  IMAD.WIDE R138, R25, 0x4, R208 ;  /* 0x00000004198a7825 */ /* 0x002fca00078e02d0 */
        /* <DEDUP_REMOVED lines=32> */
[----:B------:R1:W-:Y:S01]  /*40d00*/  LDGSTS.E [R206+-0x58800], desc[UR22][R202.64], P6 ;  /* 0xa7800000cace7fae */ /* 0x0003e2000b1a1016 */
[----:B----4-:R-:W-:-:S03]  /*40d10*/  IMAD.WIDE R208, R25, 0x4, R12 ;  /* 0x0000000419d07825 */ /* 0x010fc600078e020c */
[----:B------:R2:W-:Y:S01]  /*40d20*/  LDGSTS.E [R24+-0x58400], desc[UR22][R204.64], P6 ;  /* 0xa7c00000cc187fae */ /* 0x0005e2000b1a1016 */
[----:B-1----:R-:W-:-:S03]  /*40d30*/  IMAD.WIDE R206, R25, 0x4, R234 ;  /* 0x0000000419ce7825 */ /* 0x002fc600078e02ea */
[----:B------:R-:W4:Y:S04]  /*40d40*/  LDL.LU.64 R234, [R1+0x578] ;  /* 0x0005780001ea7983 */ /* 0x000f280000300a00 */
[----:B------:R-:W4:Y:S01]  /*40d50*/  LDL.LU.64 R12, [R1+0x570] ;  /* 0x00057000010c7983 */ /* 0x000f220000300a00 */
[C---:B------:R-:W-:Y:S02]  /*40d60*/  VIADD R210, R10.reuse, 0x100000 ;  /* 0x001000000ad27836 */ /* 0x040fe40000000000 */
[----:B--2---:R-:W-:Y:S01]  /*40d70*/  VIADD R24, R10, 0x100000 ;  /* 0x001000000a187836 */ /* 0x004fe20000000000 */
[----:B------:R-:W2:Y:S01]  /*40d80*/  LDL.LU.64 R226, [R1+0x568] ;  /* 0x0005680001e27983 */ /* 0x000ea20000300a00 */
[----:B------:R-:W-:-:S03]  /*40d90*/  IMAD.WIDE R212, R25, 0x4, R214 ;  /* 0x0000000419d47825 */ /* 0x000fc600078e02d6 */
[----:B------:R3:W-:Y:S01]  /*40da0*/  LDGSTS.E [R210+-0x7ff80], desc[UR22][R206.64], P6 ;  /* 0x80080000ced27fae */ /* 0x0007e2000b1a1016 */
[----:B------:R-:W-:-:S03]  /*40db0*/  VIADD R214, R10, 0x100000 ;  /* 0x001000000ad67836 */ /* 0x000fc60000000000 */
[----:B------:R-:W-:Y:S01]  /*40dc0*/  LDGSTS.E [R24+-0x7fb80], desc[UR22][R208.64], P6 ;  /* 0x80480000d0187fae */ /* 0x000fe2000b1a1016 */
[----:B---3--:R-:W-:-:S03]  /*40dd0*/  IMAD.WIDE R210, R25, 0x4, R16 ;  /* 0x0000000419d27825 */ /* 0x008fc600078e0210 */
[----:B------:R-:W3:Y:S04]  /*40de0*/  LDL.LU.64 R16, [R1+0x560] ;  /* 0x0005600001107983 */ /* 0x000ee80000300a00 */
[----:B------:R1:W-:Y:S04]  /*40df0*/  LDGSTS.E [R214+-0x7f780], desc[UR22][R210.64], P6 ;  /* 0x80880000d2d67fae */ /* 0x0003e8000b1a1016 */
[----:B------:R-:W3:Y:S04]  /*40e00*/  LDL.LU.64 R28, [R1+0x558] ;  /* 0x00055800011c7983 */ /* 0x000ee80000300a00 */
[----:B------:R-:W-:Y:S01]  /*40e10*/  LDGSTS.E [R24+-0x7f380], desc[UR22][R212.64], P6 ;  /* 0x80c80000d4187fae */ /* 0x000fe2000b1a1016 */
[----:B-1----:R-:W-:-:S04]  /*40e20*/  IMAD.WIDE R214, R25, 0x4, R216 ;  /* 0x0000000419d67825 */ /* 0x002fc800078e02d8 */
[----:B------:R-:W-:-:S04]  /*40e30*/  IMAD.WIDE R216, R25, 0x4, R218 ;  /* 0x0000000419d87825 */ /* 0x000fc800078e02da */
[----:B------:R-:W-:-:S05]  /*40e40*/  VIADD R218, R10, 0x100000 ;  /* 0x001000000ada7836 */ /* 0x000fca0000000000 */
[----:B------:R1:W-:Y:S01]  /*40e50*/  LDGSTS.E [R218+-0x7ef80], desc[UR22][R214.64], P6 ;  /* 0x81080000d6da7fae */ /* 0x0003e2000b1a1016 */
[----:B------:R-:W-:-:S03]  /*40e60*/  IMAD.WIDE R30, R25, 0x4, R26 ;  /* 0x00000004191e7825 */ /* 0x000fc600078e021a */
[----:B------:R-:W-:Y:S01]  /*40e70*/  LDGSTS.E [R24+-0x7eb80], desc[UR22][R216.64], P6 ;  /* 0x81480000d8187fae */ /* 0x000fe2000b1a1016 */
[----:B------:R-:W-:Y:S02]  /*40e80*/  VIADD R252, R10, 0x100000 ;  /* 0x001000000afc7836 */ /* 0x000fe40000000000 */
[C---:B-1----:R-:W-:Y:S02]  /*40e90*/  IMAD.WIDE R218, R25.reuse, 0x4, R14 ;  /* 0x0000000419da7825 */ /* 0x042fe400078e020e */
[----:B------:R-:W3:Y:S04]  /*40ea0*/  LDL.LU.64 R14, [R1+0x550] ;  /* 0x00055000010e7983 */ /* 0x000ee80000300a00 */
[----:B------:R-:W3:Y:S01]  /*40eb0*/  LDL.LU.64 R26, [R1+0x548] ;  /* 0x00054800011a7983 */ /* 0x000ee20000300a00 */
[----:B------:R-:W-:-:S03]  /*40ec0*/  IMAD.WIDE R32, R25, 0x4, R228 ;  /* 0x0000000419207825 */ /* 0x000fc600078e02e4 */
[----:B------:R4:W-:Y:S04]  /*40ed0*/  STL.64 [R1+0x408], R30 ;  /* 0x0004081e01007387 */ /* 0x0009e80000100a00 */
[----:B------:R-:W-:Y:S04]  /*40ee0*/  LDGSTS.E [R252+-0x7e780], desc[UR22][R218.64], P6 ;  /* 0x81880000dafc7fae */ /* 0x000fe8000b1a1016 */
[----:B------:R-:W3:Y:S04]  /*40ef0*/  LDL.LU.64 R228, [R1+0x540] ;  /* 0x0005400001e47983 */ /* 0x000ee80000300a00 */
[----:B------:R4:W-:Y:S04]  /*40f00*/  LDGSTS.E [R24+-0x7e380], desc[UR22][R30.64], P6 ;  /* 0x81c800001e187fae */ /* 0x0009e8000b1a1016 */
[----:B------:R1:W-:Y:S01]  /*40f10*/  LDGSTS.E [R252+-0x7df80], desc[UR22][R32.64], P6 ;  /* 0x8208000020fc7fae */ /* 0x0003e2000b1a1016 */
[----:B----4-:R-:W-:-:S03]  /*40f20*/  IMAD.WIDE R30, R25, 0x4, R234 ;  /* 0x00000004191e7825 */ /* 0x010fc600078e02ea */
[----:B------:R-:W4:Y:S04]  /*40f30*/  LDL.LU.64 R234, [R1+0x538] ;  /* 0x0005380001ea7983 */ /* 0x000f280000300a00 */
[----:B------:R1:W-:Y:S04]  /*40f40*/  STL.64 [R1+0x410], R32 ;  /* 0x0004102001007387 */ /* 0x0003e80000100a00 */
[----:B------:R2:W-:Y:S04]  /*40f50*/  STL.64 [R1+0x418], R30 ;  /* 0x0004181e01007387 */ /* 0x0005e80000100a00 */
[----:B------:R2:W-:Y:S01]  /*40f60*/  LDGSTS.E [R24+-0x7db80], desc[UR22][R30.64], P6 ;  /* 0x824800001e187fae */ /* 0x0005e2000b1a1016 */
[----:B-1----:R-:W-:-:S03]  /*40f70*/  IMAD.WIDE R32, R25, 0x4, R12 ;  /* 0x0000000419207825 */ /* 0x002fc600078e020c */
[----:B------:R-:W4:Y:S04]  /*40f80*/  LDL.LU.64 R12, [R1+0x530] ;  /* 0x00053000010c7983 */ /* 0x000f280000300a00 */
[----:B------:R3:W-:Y:S01]  /*40f90*/  LDGSTS.E [R252+-0x7d780], desc[UR22][R32.64], P6 ;  /* 0x8288000020fc7fae */ /* 0x0007e2000b1a1016 */
[----:B--2---:R-:W-:-:S03]  /*40fa0*/  IMAD.WIDE R30, R25, 0x4, R226 ;  /* 0x00000004191e7825 */ /* 0x004fc600078e02e2 */
[----:B------:R-:W2:Y:S04]  /*40fb0*/  LDL.LU.64 R226, [R1+0x528] ;  /* 0x0005280001e27983 */ /* 0x000ea80000300a00 */
[----:B------:R3:W-:Y:S04]  /*40fc0*/  STL.64 [R1+0x420], R32 ;  /* 0x0004202001007387 */ /* 0x0007e80000100a00 */
[----:B------:R1:W-:Y:S04]  /*40fd0*/  STL.64 [R1+0x428], R30 ;  /* 0x0004281e01007387 */ /* 0x0003e80000100a00 */
[----:B------:R1:W-:Y:S01]  /*40fe0*/  LDGSTS.E [R24+-0x7d380], desc[UR22][R30.64], P6 ;  /* 0x82c800001e187fae */ /* 0x0003e2000b1a1016 */
[----:B---3--:R-:W-:-:S03]  /*40ff0*/  IMAD.WIDE R32, R25, 0x4, R16 ;  /* 0x0000000419207825 */ /* 0x008fc600078e0210 */
[----:B------:R-:W3:Y:S04]  /*41000*/  LDL.LU.64 R16, [R1+0x470] ;  /* 0x0004700001107983 */ /* 0x000ee80000300a00 */
[----:B------:R1:W-:Y:S02]  /*41010*/  LDGSTS.E [R252+-0x7cf80], desc[UR22][R32.64], P6 ;  /* 0x8308000020fc7fae */ /* 0x0003e4000b1a1016 */
[C---:B-1----:R-:W-:Y:S02]  /*41020*/  IMAD.WIDE R30, R25.reuse, 0x4, R28 ;  /* 0x00000004191e7825 */ /* 0x042fe400078e021c */
[----:B------:R-:W3:Y:S04]  /*41030*/  LDL.LU.64 R28, [R1+0x478] ;  /* 0x00047800011c7983 */ /* 0x000ee80000300a00 */
[----:B------:R1:W-:Y:S04]  /*41040*/  STL.64 [R1+0x430], R32 ;  /* 0x0004302001007387 */ /* 0x0003e80000100a00 */
[----:B------:R1:W-:Y:S04]  /*41050*/  STL.64 [R1+0x438], R30 ;  /* 0x0004381e01007387 */ /* 0x0003e80000100a00 */
[----:B------:R1:W-:Y:S02]  /*41060*/  LDGSTS.E [R24+-0x7cb80], desc[UR22][R30.64], P6 ;  /* 0x834800001e187fae */ /* 0x0003e4000b1a1016 */
[----:B-1----:R-:W-:-:S02]  /*41070*/  IMAD.WIDE R32, R25, 0x4, R14 ;  /* 0x0000000419207825 */ /* 0x002fc400078e020e */
[----:B------:R-:W3:Y:S04]  /*41080*/  LDL.LU.64 R14, [R1+0x480] ;  /* 0x00048000010e7983 */ /* 0x000ee80000300a00 */
[----:B------:R1:W-:Y:S01]  /*41090*/  LDGSTS.E [R252+-0x7c780], desc[UR22][R32.64], P6 ;  /* 0x8388000020fc7fae */ /* 0x0003e2000b1a1016 */
[----:B------:R-:W-:-:S03]  /*410a0*/  IMAD.WIDE R30, R25, 0x4, R26 ;  /* 0x00000004191e7825 */ /* 0x000fc600078e021a */
[----:B------:R-:W3:Y:S04]  /*410b0*/  LDL.LU.64 R26, [R1+0x488] ;  /* 0x00048800011a7983 */ /* 0x000ee80000300a00 */
[----:B------:R1:W-:Y:S04]  /*410c0*/  STL.64 [R1+0x440], R32 ;  /* 0x0004402001007387 */ /* 0x0003e80000100a00 */
[----:B------:R4:W-:Y:S04]  /*410d0*/  STL.64 [R1+0x448], R30 ;  /* 0x0004481e01007387 */ /* 0x0009e80000100a00 */
[----:B------:R4:W-:Y:S01]  /*410e0*/  LDGSTS.E [R24+-0x7c380], desc[UR22][R30.64], P6 ;  /* 0x83c800001e187fae */ /* 0x0009e2000b1a1016 */
[----:B-1----:R-:W-:-:S03]  /*410f0*/  IMAD.WIDE R32, R25, 0x4, R228 ;  /* 0x0000000419207825 */ /* 0x002fc600078e02e4 */
[----:B------:R-:W3:Y:S04]  /*41100*/  LDL.LU.64 R228, [R1+0x490] ;  /* 0x0004900001e47983 */ /* 0x000ee80000300a00 */
        /* <DEDUP_REMOVED lines=188> */
[----:B------:R4:W-:Y:S01]  /*41cd0*/  STL.64 [R1+0xf0], R30 ;  /* 0x0000f01e01007387 */ /* 0x0009e20000100a00 */
[----:B-1----:R-:W-:-:S03]  /*41ce0*/  VIADD R252, R9, 0x100000 ;  /* 0x0010000009fc7836 */ /* 0x002fc60000000000 */
[----:B------:R4:W-:Y:S01]  /*41cf0*/  LDGSTS.E [R24+-0x58380], desc[UR22][R30.64], P6 ;  /* 0xa7c800001e187fae */ /* 0x0009e2000b1a1016 */
[----:B------:R-:W-:-:S03]  /*41d00*/  IMAD.WIDE R32, R25, 0x4, R228 ;  /* 0x0000000419207825 */ /* 0x000fc600078e02e4 */
[----:B------:R-:W3:Y:S04]  /*41d10*/  LDL.LU.64 R228, [R1+0x700] ;  /* 0x0007000001e47983 */ /* 0x000ee80000300a00 */
[----:B------:R1:W-:Y:S01]  /*41d20*/  LDGSTS.E [R252+-0x7ff00], desc[UR22][R32.64], P6 ;  /* 0x8010000020fc7fae */ /* 0x0003e2000b1a1016 */
[----:B----4-:R-:W-:-:S03]  /*41d30*/  IMAD.WIDE R30, R25, 0x4, R234 ;  /* 0x00000004191e7825 */ /* 0x010fc600078e02ea */
[----:B------:R-:W4:Y:S04]  /*41d40*/  LDL.LU.64 R234, [R1+0x6f0] ;  /* 0x0006f00001ea7983 */ /* 0x000f280000300a00 */
[----:B------:R1:W-:Y:S04]  /*41d50*/  STL.64 [R1+0x548], R32 ;  /* 0x0005482001007387 */ /* 0x0003e80000100a00 */
[----:B------:R2:W-:Y:S01]  /*41d60*/  STL.64 [R1+0x550], R30 ;  /* 0x0005501e01007387 */ /* 0x0005e20000100a00 */
[----:B-1----:R-:W-:-:S03]  /*41d70*/  IMAD.WIDE R32, R25, 0x4, R12 ;  /* 0x0000000419207825 */ /* 0x002fc600078e020c */
[----:B------:R-:W4:Y:S01]  /*41d80*/  LDL.LU.64 R12, [R1+0x598] ;  /* 0x00059800010c7983 */ /* 0x000f220000300a00 */
[----:B------:R-:W-:-:S05]  /*41d90*/  VIADD R24, R9, 0x100000 ;  /* 0x0010000009187836 */ /* 0x000fca0000000000 */
[----:B------:R2:W-:Y:S04]  /*41da0*/  LDGSTS.E [R24+-0x7fb00], desc[UR22][R30.64], P6 ;  /* 0x805000001e187fae */ /* 0x0005e8000b1a1016 */
        /* <DEDUP_REMOVED lines=256> */
[----:B------:R-:W-:-:S05]  /*42db0*/  IADD3 R24, PT, PT, R8, 0x100000, RZ ;  /* 0x0010000008187810 */ /* 0x000fca0007ffe0ff */
        /* <DEDUP_REMOVED lines=1137> */
[----:B------:R-:W-:Y:S01]  /*474d0*/  LDGSTS.E [R252+-0x78c80], desc[UR22][R32.64], P6 ;  /* 0x8738000020fc7fae */ /* 0x000fe2000b1a1016 */
[----:B-1----:R-:W-:-:S03]  /*474e0*/  IMAD.WIDE R30, R25, 0x4, R28 ;  /* 0x00000004191e7825 */ /* 0x002fc600078e021c */
[----:B------:R-:W3:Y:S04]  /*474f0*/  LDL.LU.64 R28, [R1+0x13c8] ;  /* 0x0013c800011c7983 */ /* 0x000ee80000300a00 */
[----:B------:R-:W-:Y:S04]  /*47500*/  STL.64 [R1+0x1320], R32 ;  /* 0x0013202001007387 */ /* 0x000fe80000100a00 */
[----:B------:R1:W-:Y:S04]  /*47510*/  STL.64 [R1+0x1330], R30 ;  /* 0x0013301e01007387 */ /* 0x0003e80000100a00 */
[----:B------:R1:W-:Y:S02]  /*47520*/  LDGSTS.E [R24+-0x78880], desc[UR22][R30.64], P6 ;  /* 0x877800001e187fae */ /* 0x0003e4000b1a1016 */
[----:B-1----:R-:W-:-:S02]  /*47530*/  IMAD.WIDE R30, R25, 0x4, R14 ;  /* 0x00000004191e7825 */ /* 0x002fc400078e020e */
[----:B------:R-:W3:Y:S02]  /*47540*/  LDL.LU.64 R14, [R1+0x13a0] ;  /* 0x0013a000010e7983 */ /* 0x000ee40000300a00 */
[C---:B------:R-:W-:Y:S02]  /*47550*/  IMAD.WIDE R26, R25.reuse, 0x4, R26 ;  /* 0x00000004191a7825 */ /* 0x040fe400078e021a */
[----:B------:R-:W3:Y:S04]  /*47560*/  LDL.LU.64 R224, [R1+0x1378] ;  /* 0x0013780001e07983 */ /* 0x000ee80000300a00 */
[----:B------:R-:W-:Y:S04]  /*47570*/  STL.64 [R1+0x1340], R30 ;  /* 0x0013401e01007387 */ /* 0x000fe80000100a00 */
[----:B------:R4:W-:Y:S04]  /*47580*/  LDGSTS.E [R252+-0x78480], desc[UR22][R30.64], P6 ;  /* 0x87b800001efc7fae */ /* 0x0009e8000b1a1016 */
[----:B------:R1:W-:Y:S01]  /*47590*/  STL.64 [R1+0x1350], R26 ;  /* 0x0013501a01007387 */ /* 0x0003e20000100a00 */
[----:B------:R-:W-:-:S03]  /*475a0*/  IMAD.WIDE R32, R25, 0x4, R228 ;  /* 0x0000000419207825 */ /* 0x000fc600078e02e4 */
[----:B------:R-:W-:Y:S04]  /*475b0*/  LDGSTS.E [R24+-0x78080], desc[UR22][R26.64], P6 ;  /* 0x87f800001a187fae */ /* 0x000fe8000b1a1016 */
[----:B------:R4:W-:Y:S04]  /*475c0*/  LDGSTS.E [R252+-0x5fc80], desc[UR22][R32.64], P6 ;  /* 0xa038000020fc7fae */ /* 0x0009e8000b1a1016 */
[----:B-1----:R-:W3:Y:S04]  /*475d0*/  LDL.LU.64 R26, [R1+0x1358] ;  /* 0x00135800011a7983 */ /* 0x002ee80000300a00 */
[----:B------:R-:W3:Y:S04]  /*475e0*/  LDL.LU.64 R228, [R1+0x1328] ;  /* 0x0013280001e47983 */ /* 0x000ee80000300a00 */
[----:B------:R1:W-:Y:S01]  /*475f0*/  STL.64 [R1+0x1360], R32 ;  /* 0x0013602001007387 */ /* 0x0003e20000100a00 */
[----:B----4-:R-:W-:-:S05]  /*47600*/  IMAD.WIDE R30, R25, 0x4, R234 ;  /* 0x00000004191e7825 */ /* 0x010fca00078e02ea */
[----:B------:R2:W-:Y:S04]  /*47610*/  STL.64 [R1+0x1370], R30 ;  /* 0x0013701e01007387 */ /* 0x0005e80000100a00 */
[----:B------:R-:W4:Y:S04]  /*47620*/  LDL.LU.64 R234, [R1+0x1300] ;  /* 0x0013000001ea7983 */ /* 0x000f280000300a00 */
[----:B------:R2:W-:Y:S01]  /*47630*/  LDGSTS.E [R24+-0x5f880], desc[UR22][R30.64], P6 ;  /* 0xa07800001e187fae */ /* 0x0005e2000b1a1016 */
[----:B-1----:R-:W-:-:S03]  /*47640*/  IMAD.WIDE R32, R25, 0x4, R12 ;  /* 0x0000000419207825 */ /* 0x002fc600078e020c */
[----:B------:R-:W4:Y:S04]  /*47650*/  LDL.LU.64 R12, [R1+0x12e0] ;  /* 0x0012e000010c7983 */ /* 0x000f280000300a00 */
[----:B------:R-:W-:Y:S04]  /*47660*/  STL.64 [R1+0x1380], R32 ;  /* 0x0013802001007387 */ /* 0x000fe80000100a00 */
[----:B------:R-:W-:Y:S01]  /*47670*/  LDGSTS.E [R252+-0x5f480], desc[UR22][R32.64], P6 ;  /* 0xa0b8000020fc7fae */ /* 0x000fe2000b1a1016 */
[----:B--2---:R-:W-:-:S05]  /*47680*/  IMAD.WIDE R30, R25, 0x4, R226 ;  /* 0x00000004191e7825 */ /* 0x004fca00078e02e2 */
[----:B------:R3:W-:Y:S04]  /*47690*/  STL.64 [R1+0x1398], R30 ;  /* 0x0013981e01007387 */ /* 0x0007e80000100a00 */
[----:B------:R3:W-:Y:S04]  /*476a0*/  LDGSTS.E [R24+-0x5f080], desc[UR22][R30.64], P6 ;  /* 0xa0f800001e187fae */ /* 0x0007e8000b1a1016 */
[----:B------:R-:W2:Y:S01]  /*476b0*/  LDL.LU.64 R226, [R1+0x12b8] ;  /* 0x0012b80001e27983 */ /* 0x000ea20000300a00 */
[----:B---3--:R-:W-:-:S03]  /*476c0*/  IMAD.WIDE R30, R25, 0x4, R16 ;  /* 0x00000004191e7825 */ /* 0x008fc600078e0210 */
[----:B------:R-:W3:Y:S01]  /*476d0*/  LDL.LU.64 R16, [R1+0x1258] ;  /* 0x0012580001107983 */ /* 0x000ee20000300a00 */
[----:B------:R-:W-:-:S03]  /*476e0*/  IMAD.WIDE R28, R25, 0x4, R28 ;  /* 0x00000004191c7825 */ /* 0x000fc600078e021c */
[----:B------:R-:W-:Y:S04]  /*476f0*/  STL.64 [R1+0x13a8], R30 ;  /* 0x0013a81e01007387 */ /* 0x000fe80000100a00 */
[----:B------:R1:W-:Y:S04]  /*47700*/  LDGSTS.E [R252+-0x5ec80], desc[UR22][R30.64], P6 ;  /* 0xa13800001efc7fae */ /* 0x0003e8000b1a1016 */
[----:B------:R1:W-:Y:S04]  /*47710*/  STL.64 [R1+0x13b8], R28 ;  /* 0x0013b81c01007387 */ /* 0x0003e80000100a00 */
[----:B------:R-:W-:Y:S04]  /*47720*/  LDGSTS.E [R24+-0x5e880], desc[UR22][R28.64], P6 ;  /* 0xa17800001c187fae */ /* 0x000fe8000b1a1016 */
[----:B-1----:R-:W3:Y:S01]  /*47730*/  LDL.LU.64 R28, [R1+0xa30] ;  /* 0x000a3000011c7983 */ /* 0x002ee20000300a00 */
[----:B------:R-:W-:-:S03]  /*47740*/  IMAD.WIDE R32, R25, 0x4, R14 ;  /* 0x0000000419207825 */ /* 0x000fc600078e020e */
[----:B------:R-:W3:Y:S01]  /*47750*/  LDL.LU.64 R14, [R1+0xa18] ;  /* 0x000a1800010e7983 */ /* 0x000ee20000300a00 */
[----:B------:R-:W-:-:S03]  /*47760*/  IMAD.WIDE R30, R25, 0x4, R224 ;  /* 0x00000004191e7825 */ /* 0x000fc600078e02e0 */
[----:B------:R1:W-:Y:S04]  /*47770*/  STL.64 [R1+0x13c8], R32 ;  /* 0x0013c82001007387 */ /* 0x0003e80000100a00 */
[----:B------:R1:W-:Y:S04]  /*47780*/  LDGSTS.E [R252+-0x5e480], desc[UR22][R32.64], P6 ;  /* 0xa1b8000020fc7fae */ /* 0x0003e8000b1a1016 */
[----:B------:R1:W-:Y:S04]  /*47790*/  STL.64 [R1+0x13d8], R30 ;  /* 0x0013d81e01007387 */ /* 0x0003e80000100a00 */
[----:B------:R1:W-:Y:S02]  /*477a0*/  LDGSTS.E [R24+-0x5e080], desc[UR22][R30.64], P6 ;  /* 0xa1f800001e187fae */ /* 0x0003e4000b1a1016 */
[----:B-1----:R-:W-:-:S02]  /*477b0*/  IMAD.WIDE R32, R25, 0x4, R26 ;  /* 0x0000000419207825 */ /* 0x002fc400078e021a */
[----:B------:R-:W3:Y:S02]  /*477c0*/  LDL.LU.64 R26, [R1+0x9d0] ;  /* 0x0009d000011a7983 */ /* 0x000ee40000300a00 */
[C---:B------:R-:W-:Y:S02]  /*477d0*/  IMAD.WIDE R30, R25.reuse, 0x4, R228 ;  /* 0x00000004191e7825 */ /* 0x040fe400078e02e4 */
[----:B------:R-:W3:Y:S04]  /*477e0*/  LDL.LU.64 R228, [R1+0x770] ;  /* 0x0007700001e47983 */ /* 0x000ee80000300a00 */
[----:B------:R4:W-:Y:S04]  /*477f0*/  STL.64 [R1+0x13e8], R32 ;  /* 0x0013e82001007387 */ /* 0x0009e80000100a00 */
[----:B------:R4:W-:Y:S04]  /*47800*/  LDGSTS.E [R252+-0x5dc80], desc[UR22][R32.64], P6 ;  /* 0xa238000020fc7fae */ /* 0x0009e8000b1a1016 */
[----:B------:R1:W-:Y:S04]  /*47810*/  STL.64 [R1+0x13f8], R30 ;  /* 0x0013f81e01007387 */ /* 0x0003e80000100a00 */
[----:B------:R1:W-:Y:S01]  /*47820*/  LDGSTS.E [R24+-0x5d880], desc[UR22][R30.64], P6 ;  /* 0xa27800001e187fae */ /* 0x0003e2000b1a1016 */
[----:B----4-:R-:W-:-:S03]  /*47830*/  IMAD.WIDE R32, R25, 0x4, R234 ;  /* 0x0000000419207825 */ /* 0x010fc600078e02ea */
[----:B------:R-:W4:Y:S04]  /*47840*/  LDL.LU.64 R234, [R1+0x398] ;  /* 0x0003980001ea7983 */ /* 0x000f280000300a00 */
[----:B------:R3:W-:Y:S01]  /*47850*/  LDGSTS.E [R252+-0x5d480], desc[UR22][R32.64], P6 ;  /* 0xa2b8000020fc7fae */ /* 0x0007e2000b1a1016 */
[----:B-1----:R-:W-:-:S03]  /*47860*/  IMAD.WIDE R30, R25, 0x4, R12 ;  /* 0x00000004191e7825 */ /* 0x002fc600078e020c */
[----:B------:R-:W4:Y:S04]  /*47870*/  LDL.LU.64 R12, [R1+0x360] ;  /* 0x00036000010c7983 */ /* 0x000f280000300a00 */
[----:B------:R-:W-:Y:S04]  /*47880*/  STL.64 [R1+0x1408], R32 ;  /* 0x0014082001007387 */ /* 0x000fe80000100a00 */
[----:B------:R1:W-:Y:S04]  /*47890*/  STL.64 [R1+0x1418], R30 ;  /* 0x0014181e01007387 */ /* 0x0003e80000100a00 */
[----:B------:R-:W-:Y:S04]  /*478a0*/  LDGSTS.E [R24+-0x5d080], desc[UR22][R30.64], P6 ;  /* 0xa2f800001e187fae */ /* 0x000fe8000b1a1016 */
[----:B-1----:R-:W4:Y:S01]  /*478b0*/  LDL.LU.64 R30, [R1+0x328] ;  /* 0x00032800011e7983 */ /* 0x002f220000300a00 */
[----:B--2---:R-:W-:-:S05]  /*478c0*/  IMAD.WIDE R224, R25, 0x4, R226 ;  /* 0x0000000419e07825 */ /* 0x004fca00078e02e2 */
[----:B------:R-:W-:Y:S01]  /*478d0*/  LDGSTS.E [R252+-0x5cc80], desc[UR22][R224.64], P6 ;  /* 0xa3380000e0fc7fae */ /* 0x000fe2000b1a1016 */
[----:B---3--:R-:W-:-:S03]  /*478e0*/  IMAD.WIDE R32, R25, 0x4, R16 ;  /* 0x0000000419207825 */ /* 0x008fc600078e0210 */
[----:B------:R-:W2:Y:S04]  /*478f0*/  LDL.LU.64 R16, [R1+0x2f0] ;  /* 0x0002f00001107983 */ /* 0x000ea80000300a00 */
[----:B------:R-:W-:Y:S04]  /*47900*/  STL.64 [R1+0x1420], R224 ;  /* 0x001420e001007387 */ /* 0x000fe80000100a00 */
[----:B------:R1:W-:Y:S04]  /*47910*/  STL.64 [R1+0x1410], R32 ;  /* 0x0014102001007387 */ /* 0x0003e80000100a00 */
[----:B------:R1:W-:Y:S02]  /*47920*/  LDGSTS.E [R24+-0x5c880], desc[UR22][R32.64], P6 ;  /* 0xa378000020187fae */ /* 0x0003e4000b1a1016 */
[----:B-1----:R-:W-:-:S04]  /*47930*/  IMAD.WIDE R32, R25, 0x4, R28 ;  /* 0x0000000419207825 */ /* 0x002fc800078e021c */
[C---:B------:R-:W-:Y:S01]  /*47940*/  IMAD.WIDE R28, R25.reuse, 0x4, R14 ;  /* 0x00000004191c7825 */ /* 0x040fe200078e020e */
[----:B------:R-:W-:Y:S04]  /*47950*/  LDGSTS.E [R252+-0x5c480], desc[UR22][R32.64], P6 ;  /* 0xa3b8000020fc7fae */ /* 0x000fe8000b1a1016 */
[----:B------:R-:W3:Y:S04]  /*47960*/  LDL.LU.64 R14, [R1+0x2b8] ;  /* 0x0002b800010e7983 */ /* 0x000ee80000300a00 */
[----:B------:R-:W3:Y:S04]  /*47970*/  LDL.LU.64 R224, [R1+0x280] ;  /* 0x0002800001e07983 */ /* 0x000ee80000300a00 */
[----:B------:R-:W-:Y:S04]  /*47980*/  STL.64 [R1+0x1400], R32 ;  /* 0x0014002001007387 */ /* 0x000fe80000100a00 */
[----:B------:R1:W-:Y:S04]  /*47990*/  STL.64 [R1+0x13f0], R28 ;  /* 0x0013f01c01007387 */ /* 0x0003e80000100a00 */
[----:B------:R1:W-:Y:S04]  /*479a0*/  LDGSTS.E [R24+-0x5c080], desc[UR22][R28.64], P6 ;  /* 0xa3f800001c187fae */ /* 0x0003e8000b1a1016 */
[----:B------:R-:W3:Y:S01]  /*479b0*/  LDL.LU.64 R226, [R1+0x248] ;  /* 0x0002480001e27983 */ /* 0x000ee20000300a00 */
[----:B-1----:R-:W-:-:S03]  /*479c0*/  IMAD.WIDE R28, R25, 0x4, R26 ;  /* 0x00000004191c7825 */ /* 0x002fc600078e021a */
[----:B------:R-:W3:Y:S01]  /*479d0*/  LDL.LU.64 R26, [R1+0x210] ;  /* 0x00021000011a7983 */ /* 0x000ee20000300a00 */
[----:B------:R-:W-:-:S03]  /*479e0*/  IMAD.WIDE R32, R25, 0x4, R228 ;  /* 0x0000000419207825 */ /* 0x000fc600078e02e4 */
[----:B------:R1:W-:Y:S04]  /*479f0*/  STL.64 [R1+0x13e0], R28 ;  /* 0x0013e01c01007387 */ /* 0x0003e80000100a00 */
[----:B------:R1:W-:Y:S04]  /*47a00*/  STL.64 [R1+0x13d0], R32 ;  /* 0x0013d02001007387 */ /* 0x0003e80000100a00 */
[----:B------:R-:W3:Y:S04]  /*47a10*/  LDL.LU.64 R228, [R1+0x1d8] ;  /* 0x0001d80001e47983 */ /* 0x000ee80000300a00 */
[----:B------:R-:W-:Y:S04]  /*47a20*/  LDGSTS.E [R252+-0x5bc80], desc[UR22][R28.64], P6 ;  /* 0xa43800001cfc7fae */ /* 0x000fe8000b1a1016 */
[----:B------:R4:W-:Y:S04]  /*47a30*/  LDGSTS.E [R24+-0x5b880], desc[UR22][R32.64], P6 ;  /* 0xa478000020187fae */ /* 0x0009e8000b1a1016 */
[----:B-1----:R-:W3:Y:S01]  /*47a40*/  LDL.LU.64 R28, [R1+0x1a0] ;  /* 0x0001a000011c7983 */ /* 0x002ee20000300a00 */
[----:B----4-:R-:W-:-:S03]  /*47a50*/  IMAD.WIDE R232, R25, 0x4, R234 ;  /* 0x0000000419e87825 */ /* 0x010fc600078e02ea */
[----:B------:R-:W4:Y:S04]  /*47a60*/  LDL.LU.64 R234, [R1+0x168] ;  /* 0x0001680001ea7983 */ /* 0x000f280000300a00 */
[----:B------:R-:W-:Y:S01]  /*47a70*/  LDGSTS.E [R252+-0x5b480], desc[UR22][R232.64], P6 ;  /* 0xa4b80000e8fc7fae */ /* 0x000fe2000b1a1016 */
[----:B------:R-:W-:-:S03]  /*47a80*/  IMAD.WIDE R32, R25, 0x4, R12 ;  /* 0x0000000419207825 */ /* 0x000fc600078e020c */
[----:B------:R-:W4:Y:S04]  /*47a90*/  LDL.LU.64 R12, [R1+0x130] ;  /* 0x00013000010c7983 */ /* 0x000f280000300a00 */
[----:B------:R1:W-:Y:S04]  /*47aa0*/  STL.64 [R1+0x13c0], R232 ;  /* 0x0013c0e801007387 */ /* 0x0003e80000100a00 */
[----:B------:R1:W-:Y:S04]  /*47ab0*/  STL.64 [R1+0x13b0], R32 ;  /* 0x0013b02001007387 */ /* 0x0003e80000100a00 */
[----:B------:R1:W-:Y:S04]  /*47ac0*/  LDGSTS.E [R24+-0x5b080], desc[UR22][R32.64], P6 ;  /* 0xa4f8000020187fae */ /* 0x0003e8000b1a1016 */
[----:B-1----:R-:W4:Y:S01]  /*47ad0*/  LDL.LU.64 R232, [R1+0x1958] ;  /* 0x0019580001e87983 */ /* 0x002f220000300a00 */
[----:B------:R-:W-:-:S05]  /*47ae0*/  IMAD.WIDE R32, R25, 0x4, R30 ;  /* 0x0000000419207825 */ /* 0x000fca00078e021e */
[----:B------:R-:W-:Y:S01]  /*47af0*/  LDGSTS.E [R252+-0x5ac80], desc[UR22][R32.64], P6 ;  /* 0xa538000020fc7fae */ /* 0x000fe2000b1a1016 */
[----:B--2---:R-:W-:-:S03]  /*47b00*/  IMAD.WIDE R30, R25, 0x4, R16 ;  /* 0x00000004191e7825 */ /* 0x004fc600078e0210 */
[----:B------:R-:W2:Y:S04]  /*47b10*/  LDL.LU.64 R16, [R1+0xf8] ;  /* 0x0000f80001107983 */ /* 0x000ea80000300a00 */
[----:B------:R1:W-:Y:S04]  /*47b20*/  STL.64 [R1+0x13a0], R32 ;  /* 0x0013a02001007387 */ /* 0x0003e80000100a00 */
[----:B------:R3:W-:Y:S04]  /*47b30*/  STL.64 [R1+0x1390], R30 ;  /* 0x0013901e01007387 */ /* 0x0007e80000100a00 */
[----:B------:R3:W-:Y:S04]  /*47b40*/  LDGSTS.E [R24+-0x5a880], desc[UR22][R30.64], P6 ;  /* 0xa57800001e187fae */ /* 0x0007e8000b1a1016 */
[----:B-1----:R-:W2:Y:S01]  /*47b50*/  LDL.LU.64 R32, [R1+0x1950] ;  /* 0x0019500001207983 */ /* 0x002ea20000300a00 */
[----:B---3--:R-:W-:-:S03]  /*47b60*/  IMAD.WIDE R30, R25, 0x4, R14 ;  /* 0x00000004191e7825 */ /* 0x008fc600078e020e */
[----:B------:R-:W3:Y:S01]  /*47b70*/  LDL.LU.64 R14, [R1+0xc0] ;  /* 0x0000c000010e7983 */ /* 0x000ee20000300a00 */
[----:B------:R-:W-:-:S03]  /*47b80*/  IMAD.WIDE R224, R25, 0x4, R224 ;  /* 0x0000000419e07825 */ /* 0x000fc600078e02e0 */
[----:B------:R1:W-:Y:S04]  /*47b90*/  STL.64 [R1+0x1388], R30 ;  /* 0x0013881e01007387 */ /* 0x0003e80000100a00 */
[----:B------:R-:W-:Y:S04]  /*47ba0*/  LDGSTS.E [R252+-0x5a480], desc[UR22][R30.64], P6 ;  /* 0xa5b800001efc7fae */ /* 0x000fe8000b1a1016 */
[----:B------:R-:W-:Y:S01]  /*47bb0*/  LDGSTS.E [R24+-0x5a080], desc[UR22][R224.64], P6 ;  /* 0xa5f80000e0187fae */ /* 0x000fe2000b1a1016 */
[----:B------:R-:W-:-:S03]  /*47bc0*/  IMAD.WIDE R226, R25, 0x4, R226 ;  /* 0x0000000419e27825 */ /* 0x000fc600078e02e2 */
[----:B-1----:R-:W3:Y:S04]  /*47bd0*/  LDL.LU.64 R30, [R1+0x1948] ;  /* 0x00194800011e7983 */ /* 0x002ee80000300a00 */
[----:B------:R1:W-:Y:S01]  /*47be0*/  STL.64 [R1+0x1378], R224 ;  /* 0x001378e001007387 */ /* 0x0003e20000100a00 */
[----:B------:R-:W-:-:S03]  /*47bf0*/  IMAD.WIDE R26, R25, 0x4, R26 ;  /* 0x00000004191a7825 */ /* 0x000fc600078e021a */
[----:B------:R-:W-:Y:S04]  /*47c00*/  LDGSTS.E [R252+-0x59c80], desc[UR22][R226.64], P6 ;  /* 0xa6380000e2fc7fae */ /* 0x000fe8000b1a1016 */
[----:B------:R-:W-:Y:S04]  /*47c10*/  LDGSTS.E [R24+-0x59880], desc[UR22][R26.64], P6 ;  /* 0xa67800001a187fae */ /* 0x000fe8000b1a1016 */
[----:B-1----:R-:W3:Y:S01]  /*47c20*/  LDL.LU.64 R224, [R1+0x1940] ;  /* 0x0019400001e07983 */ /* 0x002ee20000300a00 */
[----:B------:R-:W-:-:S03]  /*47c30*/  IMAD.WIDE R228, R25, 0x4, R228 ;  /* 0x0000000419e47825 */ /* 0x000fc600078e02e4 */
[----:B------:R1:W-:Y:S04]  /*47c40*/  STL.64 [R1+0x1368], R226 ;  /* 0x001368e201007387 */ /* 0x0003e80000100a00 */
[----:B------:R-:W-:Y:S04]  /*47c50*/  LDGSTS.E [R252+-0x59480], desc[UR22][R228.64], P6 ;  /* 0xa6b80000e4fc7fae */ /* 0x000fe8000b1a1016 */
[----:B-1----:R-:W3:Y:S01]  /*47c60*/  LDL.LU.64 R226, [R1+0x1938] ;  /* 0x0019380001e27983 */ /* 0x002ee20000300a00 */
[----:B------:R-:W-:-:S03]  /*47c70*/  IMAD.WIDE R28, R25, 0x4, R28 ;  /* 0x00000004191c7825 */ /* 0x000fc600078e021c */
[----:B------:R1:W-:Y:S04]  /*47c80*/  STL.64 [R1+0x1358], R26 ;  /* 0x0013581a01007387 */ /* 0x0003e80000100a00 */
[----:B------:R4:W-:Y:S04]  /*47c90*/  LDGSTS.E [R24+-0x59080], desc[UR22][R28.64], P6 ;  /* 0xa6f800001c187fae */ /* 0x0009e8000b1a1016 */
[----:B-1----:R-:W3:Y:S04]  /*47ca0*/  LDL.LU.64 R26, [R1+0x1930] ;  /* 0x00193000011a7983 */ /* 0x002ee80000300a00 */
[----:B------:R1:W-:Y:S04]  /*47cb0*/  STL.64 [R1+0x1348], R228 ;  /* 0x001348e401007387 */ /* 0x0003e80000100a00 */
[----:B-1----:R-:W3:Y:S04]  /*47cc0*/  LDL.LU.64 R228, [R1+0x1928] ;  /* 0x0019280001e47983 */ /* 0x002ee80000300a00 */
[----:B------:R-:W-:Y:S01]  /*47cd0*/  STL.64 [R1+0x1338], R28 ;  /* 0x0013381c01007387 */ /* 0x000fe20000100a00 */
[----:B----4-:R-:W-:-:S05]  /*47ce0*/  IMAD.WIDE R234, R25, 0x4, R234 ;  /* 0x0000000419ea7825 */ /* 0x010fca00078e02ea */
[----:B------:R1:W-:Y:S04]  /*47cf0*/  STL.64 [R1+0x1328], R234 ;  /* 0x001328ea01007387 */ /* 0x0003e80000100a00 */
[----:B------:R-:W-:Y:S01]  /*47d00*/  LDGSTS.E [R252+-0x58c80], desc[UR22][R234.64], P6 ;  /* 0xa7380000eafc7fae */ /* 0x000fe2000b1a1016 */
[----:B------:R-:W-:-:S05]  /*47d10*/  IMAD.WIDE R12, R25, 0x4, R12 ;  /* 0x00000004190c7825 */ /* 0x000fca00078e020c */
[----:B------:R4:W-:Y:S04]  /*47d20*/  LDGSTS.E [R24+-0x58880], desc[UR22][R12.64], P6 ;  /* 0xa77800000c187fae */ /* 0x0009e8000b1a1016 */
[----:B-1----:R-:W4:Y:S04]  /*47d30*/  LDL.LU.64 R234, [R1+0x1920] ;  /* 0x0019200001ea7983 */ /* 0x002f280000300a00 */
[----:B------:R1:W-:Y:S04]  /*47d40*/  STL.64 [R1+0x1318], R12 ;  /* 0x0013180c01007387 */ /* 0x0003e80000100a00 */
[----:B-1----:R-:W4:Y:S01]  /*47d50*/  LDL.LU.64 R12, [R1+0x1918] ;  /* 0x00191800010c7983 */ /* 0x002f220000300a00 */
[----:B------:R-:W1:Y:S01]  /*47d60*/  S2R R29, SR_TID.X ;  /* 0x00000000001d7919 */ /* 0x000e620000002100 */
[----:B--2---:R-:W-:-:S05]  /*47d70*/  IMAD.WIDE R16, R25, 0x4, R16 ;  /* 0x0000000419107825 */ /* 0x004fca00078e0210 */
[----:B------:R2:W-:Y:S01]  /*47d80*/  LDGSTS.E [R24+-0x58480], desc[UR22][R16.64], P6 ;  /* 0xa7b8000010187fae */ /* 0x0005e2000b1a1016 */
[----:B-1----:R-:W-:Y:S01]  /*47d90*/  SHF.R.U32.HI R29, RZ, 0x6, R29 ;  /* 0x00000006ff1d7819 */ /* 0x002fe2000001161d */
[----:B---3--:R-:W-:-:S05]  /*47da0*/  IMAD.WIDE R14, R25, 0x4, R14 ;  /* 0x00000004190e7825 */ /* 0x008fca00078e020e */
[----:B------:R1:W-:Y:S04]  /*47db0*/  LDGSTS.E [R252+-0x58080], desc[UR22][R14.64], P6 ;  /* 0xa7f800000efc7fae */ /* 0x0003e8000b1a1016 */
[----:B------:R-:W0:Y:S01]  /*47dc0*/  LDGDEPBAR ;  /* 0x00000000000079af */ /* 0x000e220000000000 */
[----:B------:R-:W-:-:S04]  /*47dd0*/  SGXT.U32 R29, R29, 0x1 ;  /* 0x000000011d1d781a */ /* 0x000fc80000000000 */
[----:B------:R-:W-:Y:S01]  /*47de0*/  LOP3.LUT R29, R29, 0x20, RZ, 0xfc, !PT ;  /* 0x000000201d1d7812 */ /* 0x000fe200078efcff */
[----:B------:R3:W-:Y:S01]  /*47df0*/  STL.64 [R1+0x18b0], R16 ;  /* 0x0018b01001007387 */ /* 0x0007e20000100a00 */
[----:B------:R-:W-:Y:S02]  /*47e00*/  BAR.SYNC.DEFER_BLOCKING 0x0 ;  /* 0x0000000000007b1d */ /* 0x000fe40000010000 */
[----:B------:R-:W-:-:S04]  /*47e10*/  ISETP.GE.AND P1, PT, R29, UR4, PT ;  /* 0x000000041d007c0c */ /* 0x000fc8000bf26270 */
[----:B---3--:R-:W3:Y:S04]  /*47e20*/  LDL.LU.64 R16, [R1+0xb0] ;  /* 0x0000b00001107983 */ /* 0x008ee80000300a00 */
[----:B------:R-:W3:Y:S04]  /*47e30*/  LDL.LU.64 R28, [R1+0x30] ;  /* 0x00003000011c7983 */ /* 0x000ee80000300a00 */
[----:B------:R-:W-:Y:S01]  /*47e40*/  STL.64 [R1+0x18b8], R14 ;  /* 0x0018b80e01007387 */ /* 0x000fe20000100a00 */
[----:B----4-:R-:W-:-:S05]  /*47e50*/  IMAD.WIDE R12, R2, 0x4, R12 ;  /* 0x00000004020c7825 */ /* 0x010fca00078e020c */
[----:B------:R-:W-:Y:S01]  /*47e60*/  @!PT LDS RZ, [RZ] ;  /* 0x00000000fffff984 */ /* 0x000fe20000000800 */
[----:B------:R-:W-:Y:S01]  /*47e70*/  @!PT LDS RZ, [RZ] ;  /* 0x00000000fffff984 */ /* 0x000fe20000000800 */
[----:B------:R-:W-:Y:S01]  /*47e80*/  @!PT LDS RZ, [RZ] ;  /* 0x00000000fffff984 */ /* 0x000fe20000000800 */
[----:B------:R-:W-:Y:S04]  /*47e90*/  LDGSTS.E [R233+0x18000], desc[UR22][R12.64], P2 ;  /* 0x180000000ce97fae */ /* 0x000fe800091a1016 */
[----:B------:R4:W-:Y:S04]  /*47ea0*/  STL.64 [R1+0x18c0], R12 ;  /* 0x0018c00c01007387 */ /* 0x0009e80000100a00 */
[----:B----4-:R-:W4:Y:S01]  /*47eb0*/  LDL.LU.64 R12, [R1+0x38] ;  /* 0x00003800010c7983 */ /* 0x010f220000300a00 */
[----:B------:R-:W-:-:S04]  /*47ec0*/  SHF.R.U32.HI R3, RZ, 0x6, R3 ;  /* 0x00000006ff037819 */ /* 0x000fc80000011603 */
[----:B------:R-:W-:-:S04]  /*47ed0*/  SGXT.U32 R3, R3, 0x1 ;  /* 0x000000010303781a */ /* 0x000fc80000000000 */
[----:B------:R-:W-:Y:S02]  /*47ee0*/  LOP3.LUT R3, R3, 0x22, RZ, 0xfc, !PT ;  /* 0x0000002203037812 */ /* 0x000fe400078efcff */
[----:B--2---:R-:W-:Y:S02]  /*47ef0*/  SEL R24, RZ, 0x4, P1 ;  /* 0x00000004ff187807 */ /* 0x004fe40000800000 */
[----:B------:R-:W-:Y:S02]  /*47f00*/  ISETP.GE.AND P1, PT, R3, UR4, PT ;  /* 0x0000000403007c0c */ /* 0x000fe4000bf26270 */
[----:B------:R-:W2:Y:S01]  /*47f10*/  S2R R3, SR_TID.X ;  /* 0x0000000000037919 */ /* 0x000ea20000002100 */
[----:B------:R-:W-:-:S04]  /*47f20*/  SEL R24, R24, RZ, P3 ;  /* 0x000000ff18187207 */ /* 0x000fc80001800000 */
[----:B------:R-:W-:Y:S02]  /*47f30*/  ISETP.NE.U32.AND P6, PT, R24, RZ, PT ;  /* 0x000000ff1800720c */ /* 0x000fe40003fc5070 */
[----:B------:R-:W-:-:S04]  /*47f40*/  SEL R24, RZ, 0x4, P1 ;  /* 0x00000004ff187807 */ /* 0x000fc80000800000 */
[----:B------:R-:W-:-:S04]  /*47f50*/  SEL R24, R24, RZ, P3 ;  /* 0x000000ff18187207 */ /* 0x000fc80001800000 */
[----:B------:R-:W-:Y:S02]  /*47f60*/  ISETP.NE.U32.AND P2, PT, R24, RZ, PT ;  /* 0x000000ff1800720c */ /* 0x000fe40003f45070 */
[----:B--2---:R-:W-:-:S04]  /*47f70*/  SHF.R.U32.HI R3, RZ, 0x6, R3 ;  /* 0x00000006ff037819 */ /* 0x004fc80000011603 */
[----:B------:R-:W-:-:S04]  /*47f80*/  SGXT.U32 R3, R3, 0x1 ;  /* 0x000000010303781a */ /* 0x000fc80000000000 */
[----:B-1----:R-:W-:-:S04]  /*47f90*/  LOP3.LUT R252, R3, 0x40, RZ, 0xfc, !PT ;  /* 0x0000004003fc7812 */ /* 0x002fc800078efcff */
[----:B------:R-:W-:Y:S02]  /*47fa0*/  ISETP.GE.AND P1, PT, R252, UR4, PT ;  /* 0x00000004fc007c0c */ /* 0x000fe4000bf26270 */
[----:B------:R-:W-:Y:S02]  /*47fb0*/  LOP3.LUT R252, R3, 0x42, RZ, 0xfc, !PT ;  /* 0x0000004203fc7812 */ /* 0x000fe400078efcff */
[----:B------:R-:W-:Y:S02]  /*47fc0*/  SEL R24, RZ, 0x4, P1 ;  /* 0x00000004ff187807 */ /* 0x000fe40000800000 */
[----:B------:R-:W-:Y:S01]  /*47fd0*/  ISETP.GE.AND P1, PT, R252, UR4, PT ;  /* 0x00000004fc007c0c */ /* 0x000fe2000bf26270 */
[----:B---3--:R-:W-:Y:S01]  /*47fe0*/  IMAD.WIDE R14, R2, 0x4, R16 ;  /* 0x00000004020e7825 */ /* 0x008fe200078e0210 */
[----:B------:R-:W-:Y:S02]  /*47ff0*/  SEL R24, R24, RZ, P3 ;  /* 0x000000ff18187207 */ /* 0x000fe40001800000 */
[----:B------:R-:W-:-:S02]  /*48000*/  SEL R252, RZ, 0x4, P1 ;  /* 0x00000004fffc7807 */ /* 0x000fc40000800000 */
[----:B------:R-:W-:Y:S01]  /*48010*/  LOP3.LUT R17, R3, 0x60, RZ, 0xfc, !PT ;  /* 0x0000006003117812 */ /* 0x000fe200078efcff */
[----:B------:R1:W-:Y:S01]  /*48020*/  LDGSTS.E [R233+0x18008], desc[UR22][R14.64], P5 ;  /* 0x180080000ee97fae */ /* 0x0003e2000a9a1016 */
[----:B------:R-:W-:Y:S02]  /*48030*/  ISETP.NE.U32.AND P1, PT, R24, RZ, PT ;  /* 0x000000ff1800720c */ /* 0x000fe40003f25070 */
[----:B------:R-:W-:Y:S02]  /*48040*/  SEL R24, R252, RZ, P3 ;  /* 0x000000fffc187207 */ /* 0x000fe40001800000 */
[----:B------:R-:W-:Y:S02]  /*48050*/  ISETP.GE.AND P5, PT, R17, UR4, PT ;  /* 0x0000000411007c0c */ /* 0x000fe4000bfa6270 */
[C---:B------:R-:W-:Y:S01]  /*48060*/  LOP3.LUT R17, R3.reuse, 0x62, RZ, 0xfc, !PT ;  /* 0x0000006203117812 */ /* 0x040fe200078efcff */
[----:B------:R1:W-:Y:S02]  /*48070*/  STL.64 [R1+0x12e0], R14 ;  /* 0x0012e00e01007387 */ /* 0x0003e40000100a00 */
[----:B-1----:R-:W-:Y:S01]  /*48080*/  IMAD.WIDE R14, R2, 0x4, R28 ;  /* 0x00000004020e7825 */ /* 0x002fe200078e021c */
[----:B------:R-:W-:-:S03]  /*48090*/  LOP3.LUT R29, R3, 0x4, RZ, 0xfc, !PT ;  /* 0x00000004031d7812 */ /* 0x000fc600078efcff */
[----:B----4-:R-:W-:-:S05]  /*480a0*/  IMAD.WIDE R12, R2, 0x4, R12 ;  /* 0x00000004020c7825 */ /* 0x010fca00078e020c */
[----:B------:R1:W-:Y:S01]  /*480b0*/  LDGSTS.E [R233+0x1a000], desc[UR22][R12.64], P6 ;  /* 0x1a0000000ce97fae */ /* 0x0003e2000b1a1016 */
[----:B------:R-:W-:Y:S02]  /*480c0*/  ISETP.NE.U32.AND P6, PT, R24, RZ, PT ;  /* 0x000000ff1800720c */ /* 0x000fe40003fc5070 */
[----:B------:R-:W-:Y:S01]  /*480d0*/  SEL R24, RZ, 0x4, P5 ;  /* 0x00000004ff187807 */ /* 0x000fe20002800000 */
[----:B------:R1:W-:Y:S01]  /*480e0*/  STL.64 [R1+0x12d0], R12 ;  /* 0x0012d00c01007387 */ /* 0x0003e20000100a00 */
[----:B------:R-:W-:Y:S02]  /*480f0*/  ISETP.GE.AND P5, PT, R17, UR4, PT ;  /* 0x0000000411007c0c */ /* 0x000fe4000bfa6270 */
[----:B------:R-:W-:Y:S01]  /*48100*/  SEL R24, R24, RZ, P3 ;  /* 0x000000ff18187207 */ /* 0x000fe20001800000 */
[----:B------:R-:W-:Y:S01]  /*48110*/  LDGSTS.E [R233+0x1a008], desc[UR22][R14.64], P2 ;  /* 0x1a0080000ee97fae */ /* 0x000fe200091a1016 */
[----:B------:R-:W-:Y:S02]  /*48120*/  SEL R252, RZ, 0x4, P5 ;  /* 0x00000004fffc7807 */ /* 0x000fe40002800000 */
[----:B------:R-:W-:-:S02]  /*48130*/  ISETP.NE.U32.AND P5, PT, R24, RZ, PT ;  /* 0x000000ff1800720c */ /* 0x000fc40003fa5070 */
[----:B------:R-:W-:Y:S01]  /*48140*/  SEL R24, R252, RZ, P3 ;  /* 0x000000fffc187207 */ /* 0x000fe20001800000 */
[----:B-1----:R-:W-:Y:S01]  /*48150*/  IMAD.WIDE R12, R2, 0x4, R234 ;  /* 0x00000004020c7825 */ /* 0x002fe200078e02ea */
[----:B------:R-:W-:Y:S02]  /*48160*/  ISETP.GE.AND P2, PT, R29, UR4, PT ;  /* 0x000000041d007c0c */ /* 0x000fe4000bf46270 */
[----:B------:R-:W-:Y:S02]  /*48170*/  LOP3.LUT R29, R3, 0x6, RZ, 0xfc, !PT ;  /* 0x00000006031d7812 */ /* 0x000fe400078efcff */
[----:B------:R-:W-:Y:S01]  /*48180*/  LDGSTS.E [R233+0x1c000], desc[UR22][R12.64], P1 ;  /* 0x1c0000000ce97fae */ /* 0x000fe200089a1016 */
[----:B------:R-:W-:Y:S02]  /*48190*/  ISETP.NE.U32.AND P1, PT, R24, RZ, PT ;  /* 0x000000ff1800720c */ /* 0x000fe40003f25070 */
[----:B------:R-:W-:Y:S01]  /*481a0*/  SEL R24, RZ, 0x4, P2 ;  /* 0x00000004ff187807 */ /* 0x000fe20001000000 */
[----:B------:R1:W-:Y:S01]  /*481b0*/  STL.64 [R1+0x12b8], R14 ;  /* 0x0012b80e01007387 */ /* 0x0003e20000100a00 */
[----:B------:R-:W-:Y:S01]  /*481c0*/  ISETP.GE.AND P2, PT, R29, UR4, PT ;  /* 0x000000041d007c0c */ /* 0x000fe2000bf46270 */
[----:B------:R-:W-:-:S02]  /*481d0*/  IMAD.WIDE R28, R2, 0x4, R228 ;  /* 0x00000004021c7825 */ /* 0x000fc400078e02e4 */
[----:B------:R2:W-:Y:S02]  /*481e0*/  STL.64 [R1+0x12a0], R12 ;  /* 0x0012a00c01007387 */ /* 0x0005e40000100a00 */
[----:B------:R-:W-:Y:S02]  /*481f0*/  IMAD.WIDE R16, R2, 0x4, R26 ;  /* 0x0000000402107825 */ /* 0x000fe400078e021a */
[----:B-1----:R-:W3:Y:S02]  /*48200*/  LDL.LU.64 R14, [R1+0xa0] ;  /* 0x0000a000010e7983 */ /* 0x002ee40000300a00 */
[----:B------:R-:W-:Y:S02]  /*48210*/  IMAD.MOV.U32 R26, RZ, RZ, R28 ;  /* 0x000000ffff1a7224 */ /* 0x000fe400078e001c */
[----:B--2---:R-:W2:Y:S01]  /*48220*/  LDL.LU.64 R12, [R1+0x28] ;  /* 0x00002800010c7983 */ /* 0x004ea20000300a00 */
[----:B------:R-:W-:-:S03]  /*48230*/  IMAD.MOV.U32 R27, RZ, RZ, R29 ;  /* 0x000000ffff1b7224 */ /* 0x000fc600078e001d */
[----:B------:R-:W4:Y:S04]  /*48240*/  LDL.LU.64 R228, [R1+0xa8] ;  /* 0x0000a80001e47983 */ /* 0x000f280000300a00 */
[----:B------:R1:W-:Y:S04]  /*48250*/  STL.64 [R1+0x1288], R28 ;  /* 0x0012881c01007387 */ /* 0x0003e80000100a00 */
[----:B------:R1:W-:Y:S04]  /*48260*/  LDGSTS.E [R233+0x1c008], desc[UR22][R26.64], P6 ;  /* 0x1c0080001ae97fae */ /* 0x0003e8000b1a1016 */
[----:B------:R-:W-:Y:S04]  /*48270*/  LDGSTS.E [R233+0x1e000], desc[UR22][R16.64], P5 ;  /* 0x1e00000010e97fae */ /* 0x000fe8000a9a1016 */
[----:B-1----:R-:W2:Y:S04]  /*48280*/  LDL.LU.64 R28, [R1+0x1910] ;  /* 0x00191000011c7983 */ /* 0x002ea80000300a00 */
[----:B------:R1:W-:Y:S04]  /*48290*/  STL.64 [R1+0x1270], R16 ;  /* 0x0012701001007387 */ /* 0x0003e80000100a00 */
[----:B-1----:R-:W3:Y:S01]  /*482a0*/  LDL.LU.64 R16, [R1+0x20] ;  /* 0x0000200001107983 */ /* 0x002ee20000300a00 */
        /* <DEDUP_REMOVED lines=13> */
[----:B------:R-:W-:Y:S02]  /*48380*/  ISETP.NE.U32.AND P6, PT, R24, RZ, PT ;  /* 0x000000ff1800720c */ /* 0x000fe40003fc5070 */
[----:B------:R-:W-:Y:S01]  /*48390*/  SEL R24, R26, RZ, P3 ;  /* 0x000000ff1a187207 */ /* 0x000fe20001800000 */
[----:B----4-:R-:W-:-:S04]  /*483a0*/  IMAD.WIDE R228, R2, 0x4, R228 ;  /* 0x0000000402e47825 */ /* 0x010fc800078e02e4 */
[----:B--2---:R-:W-:-:S05]  /*483b0*/  IMAD.WIDE R28, R2, 0x4, R28 ;  /* 0x00000004021c7825 */ /* 0x004fca00078e021c */
[----:B------:R3:W-:Y:S01]  /*483c0*/  LDGSTS.E [R233+0x1e008], desc[UR22][R28.64], P1 ;  /* 0x1e0080001ce97fae */ /* 0x0007e200089a1016 */
[----:B------:R-:W-:Y:S02]  /*483d0*/  ISETP.GE.AND P1, PT, R235, UR4, PT ;  /* 0x00000004eb007c0c */ /* 0x000fe4000bf26270 */
[----:B------:R-:W-:Y:S01]  /*483e0*/  LOP3.LUT R235, R3, 0x46, RZ, 0xfc, !PT ;  /* 0x0000004603eb7812 */ /* 0x000fe200078efcff */
[----:B------:R-:W-:Y:S01]  /*483f0*/  LDGSTS.E [R232+0x18000], desc[UR22][R228.64], P2 ;  /* 0x18000000e4e87fae */ /* 0x000fe200091a1016 */
[----:B------:R-:W-:Y:S02]  /*48400*/  ISETP.NE.U32.AND P2, PT, R24, RZ, PT ;  /* 0x000000ff1800720c */ /* 0x000fe40003f45070 */
[----:B------:R-:W-:Y:S02]  /*48410*/  SEL R24, RZ, 0x4, P1 ;  /* 0x00000004ff187807 */ /* 0x000fe40000800000 */
[----:B------:R-:W-:Y:S01]  /*48420*/  ISETP.GE.AND P1, PT, R235, UR4, PT ;  /* 0x00000004eb007c0c */ /* 0x000fe2000bf26270 */
[----:B------:R3:W-:Y:S01]  /*48430*/  STL.64 [R1+0x1258], R28 ;  /* 0x0012581c01007387 */ /* 0x0007e20000100a00 */
[----:B------:R-:W-:-:S02]  /*48440*/  SEL R24, R24, RZ, P3 ;  /* 0x000000ff18187207 */ /* 0x000fc40001800000 */
[----:B------:R-:W-:Y:S01]  /*48450*/  SEL R26, RZ, 0x4, P1 ;  /* 0x00000004ff1a7807 */ /* 0x000fe20000800000 */
[----:B------:R-:W-:Y:S01]  /*48460*/  IMAD.WIDE R12, R2, 0x4, R12 ;  /* 0x00000004020c7825 */ /* 0x000fe200078e020c */
[----:B------:R-:W-:Y:S01]  /*48470*/  ISETP.NE.U32.AND P1, PT, R24, RZ, PT ;  /* 0x000000ff1800720c */ /* 0x000fe20003f25070 */
[----:B------:R1:W-:Y:S01]  /*48480*/  STL.64 [R1+0x1248], R228 ;  /* 0x001248e401007387 */ /* 0x0003e20000100a00 */
[----:B------:R-:W-:Y:S01]  /*48490*/  SEL R24, R26, RZ, P3 ;  /* 0x000000ff1a187207 */ /* 0x000fe20001800000 */
[----:B---3--:R-:W-:Y:S01]  /*484a0*/  IMAD.WIDE R28, R2, 0x4, R14 ;  /* 0x00000004021c7825 */ /* 0x008fe200078e020e */
[----:B------:R-:W-:-:S04]  /*484b0*/  LOP3.LUT R15, R3, 0x64, RZ, 0xfc, !PT ;  /* 0x00000064030f7812 */ /* 0x000fc800078efcff */
[----:B------:R-:W-:Y:S01]  /*484c0*/  LDGSTS.E [R232+0x18008], desc[UR22][R28.64], P5 ;  /* 0x180080001ce87fae */ /* 0x000fe2000a9a1016 */
[----:B------:R-:W-:Y:S02]  /*484d0*/  ISETP.GE.AND P5, PT, R15, UR4, PT ;  /* 0x000000040f007c0c */ /* 0x000fe4000bfa6270 */
[----:B------:R-:W-:Y:S01]  /*484e0*/  LOP3.LUT R15, R3, 0x66, RZ, 0xfc, !PT ;  /* 0x00000066030f7812 */ /* 0x000fe200078efcff */
[----:B------:R-:W-:Y:S04]  /*484f0*/  STL.64 [R1+0x1238], R28 ;  /* 0x0012381c01007387 */ /* 0x000fe80000100a00 */
[----:B------:R2:W-:Y:S04]  /*48500*/  STL.64 [R1+0x1220], R12 ;  /* 0x0012200c01007387 */ /* 0x0005e80000100a00 */
[----:B------:R2:W-:Y:S01]  /*48510*/  LDGSTS.E [R232+0x1a000], desc[UR22][R12.64], P6 ;  /* 0x1a0000000ce87fae */ /* 0x0005e2000b1a1016 */
[----:B------:R-:W-:-:S02]  /*48520*/  ISETP.NE.U32.AND P6, PT, R24, RZ, PT ;  /* 0x000000ff1800720c */ /* 0x000fc40003fc5070 */
[----:B------:R-:W-:Y:S01]  /*48530*/  SEL R24, RZ, 0x4, P5 ;  /* 0x00000004ff187807 */ /* 0x000fe20002800000 */
[----:B-1----:R-:W3:Y:S01]  /*48540*/  LDL.LU.64 R228, [R1+0x98] ;  /* 0x0000980001e47983 */ /* 0x002ee20000300a00 */
[----:B------:R-:W-:Y:S01]  /*48550*/  ISETP.GE.AND P5, PT, R15, UR4, PT ;  /* 0x000000040f007c0c */ /* 0x000fe2000bfa6270 */
[----:B------:R-:W-:Y:S01]  /*48560*/  IMAD.WIDE R14, R2, 0x4, R16 ;  /* 0x00000004020e7825 */ /* 0x000fe200078e0210 */
[----:B------:R-:W-:Y:S02]  /*48570*/  SEL R24, R24, RZ, P3 ;  /* 0x000000ff18187207 */ /* 0x000fe40001800000 */
[----:B------:R-:W-:Y:S01]  /*48580*/  SEL R26, RZ, 0x4, P5 ;  /* 0x00000004ff1a7807 */ /* 0x000fe20002800000 */
[----:B--2---:R-:W-:Y:S01]  /*48590*/  IMAD.WIDE R12, R2, 0x4, R226 ;  /* 0x00000004020c7825 */ /* 0x004fe200078e02e2 */
[----:B------:R-:W-:Y:S01]  /*485a0*/  LOP3.LUT R17, R3, 0x8, RZ, 0xfc, !PT ;  /* 0x0000000803117812 */ /* 0x000fe200078efcff */
[----:B------:R1:W-:Y:S01]  /*485b0*/  STL.64 [R1+0x1208], R14 ;  /* 0x0012080e01007387 */ /* 0x0003e20000100a00 */
[----:B------:R-:W-:-:S02]  /*485c0*/  ISETP.NE.U32.AND P5, PT, R24, RZ, PT ;  /* 0x000000ff1800720c */ /* 0x000fc40003fa5070 */
[----:B------:R-:W-:Y:S01]  /*485d0*/  SEL R24, R26, RZ, P3 ;  /* 0x000000ff1a187207 */ /* 0x000fe20001800000 */
[----:B------:R-:W-:Y:S01]  /*485e0*/  LDGSTS.E [R232+0x1a008], desc[UR22][R14.64], P2 ;  /* 0x1a0080000ee87fae */ /* 0x000fe200091a1016 */
[----:B------:R-:W-:-:S03]  /*485f0*/  ISETP.GE.AND P2, PT, R17, UR4, PT ;  /* 0x0000000411007c0c */ /* 0x000fc6000bf46270 */
[----:B------:R2:W-:Y:S01]  /*48600*/  STL.64 [R1+0x11f0], R12 ;  /* 0x0011f00c01007387 */ /* 0x0005e20000100a00 */
[----:B------:R-:W-:-:S03]  /*48610*/  LOP3.LUT R17, R3, 0xa, RZ, 0xfc, !PT ;  /* 0x0000000a03117812 */ /* 0x000fc600078efcff */
[----:B------:R-:W-:Y:S01]  /*48620*/  LDGSTS.E [R232+0x1c000], desc[UR22][R12.64], P1 ;  /* 0x1c0000000ce87fae */ /* 0x000fe200089a1016 */
[----:B------:R-:W-:-:S03]  /*48630*/  ISETP.NE.U32.AND P1, PT, R24, RZ, PT ;  /* 0x000000ff1800720c */ /* 0x000fc60003f25070 */
[----:B-1----:R-:W4:Y:S01]  /*48640*/  LDL.LU.64 R14, [R1+0x90] ;  /* 0x00009000010e7983 */ /* 0x002f220000300a00 */
[----:B------:R-:W-:Y:S01]  /*48650*/  SEL R24, RZ, 0x4, P2 ;  /* 0x00000004ff187807 */ /* 0x000fe20001000000 */
[C---:B------:R-:W-:Y:S01]  /*48660*/  IMAD.WIDE R28, R2.reuse, 0x4, R224 ;  /* 0x00000004021c7825 */ /* 0x040fe200078e02e0 */
[----:B------:R-:W-:Y:S01]  /*48670*/  ISETP.GE.AND P2, PT, R17, UR4, PT ;  /* 0x0000000411007c0c */ /* 0x000fe2000bf46270 */
[----:B--2---:R-:W2:Y:S02]  /*48680*/  LDL.LU.64 R12, [R1+0x18] ;  /* 0x00001800010c7983 */ /* 0x004ea40000300a00 */
[----:B------:R-:W-:Y:S02]  /*48690*/  IMAD.WIDE R16, R2, 0x4, R30 ;  /* 0x0000000402107825 */ /* 0x000fe400078e021e */
[----:B------:R-:W-:Y:S04]  /*486a0*/  STL.64 [R1+0x11d8], R28 ;  /* 0x0011d81c01007387 */ /* 0x000fe80000100a00 */
[----:B------:R3:W-:Y:S04]  /*486b0*/  LDGSTS.E [R232+0x1c008], desc[UR22][R28.64], P6 ;  /* 0x1c0080001ce87fae */ /* 0x0007e8000b1a1016 */
[----:B------:R1:W-:Y:S04]  /*486c0*/  STL.64 [R1+0x11c0], R16 ;  /* 0x0011c01001007387 */ /* 0x0003e80000100a00 */
[----:B------:R-:W-:Y:S04]  /*486d0*/  LDGSTS.E [R232+0x1e000], desc[UR22][R16.64], P5 ;  /* 0x1e00000010e87fae */ /* 0x000fe8000a9a1016 */
[----:B-1----:R-:W2:Y:S01]  /*486e0*/  LDL.LU.64 R16, [R1+0x10] ;  /* 0x0000100001107983 */ /* 0x002ea20000300a00 */
        /* <DEDUP_REMOVED lines=19> */
[----:B------:R-:W-:Y:S04]  /*48820*/  STL.64 [R1+0x11a8], R30 ;  /* 0x0011a81e01007387 */ /* 0x000fe80000100a00 */
[----:B------:R-:W-:Y:S01]  /*48830*/  STL.64 [R1+0x18c8], R232 ;  /* 0x0018c8e801007387 */ /* 0x000fe20000100a00 */
[----:B---3--:R-:W-:-:S05]  /*48840*/  IMAD.WIDE R28, R2, 0x4, R228 ;  /* 0x00000004021c7825 */ /* 0x008fca00078e02e4 */
[----:B------:R4:W-:Y:S01]  /*48850*/  LDGSTS.E [R231+0x18000], desc[UR22][R28.64], P2 ;  /* 0x180000001ce77fae */ /* 0x0009e200091a1016 */
[----:B------:R-:W-:Y:S02]  /*48860*/  ISETP.NE.U32.AND P2, PT, R24, RZ, PT ;  /* 0x000000ff1800720c */ /* 0x000fe40003f45070 */
[----:B------:R-:W-:Y:S02]  /*48870*/  SEL R24, RZ, 0x4, P1 ;  /* 0x00000004ff187807 */ /* 0x000fe40000800000 */
[----:B------:R-:W-:Y:S01]  /*48880*/  ISETP.GE.AND P1, PT, R235, UR4, PT ;  /* 0x00000004eb007c0c */ /* 0x000fe2000bf26270 */
[----:B------:R4:W-:Y:S01]  /*48890*/  STL.64 [R1+0x1098], R28 ;  /* 0x0010981c01007387 */ /* 0x0009e20000100a00 */
[----:B------:R-:W-:Y:S02]  /*488a0*/  SEL R24, R24, RZ, P3 ;  /* 0x000000ff18187207 */ /* 0x000fe40001800000 */
[----:B------:R-:W-:Y:S02]  /*488b0*/  SEL R26, RZ, 0x4, P1 ;  /* 0x00000004ff1a7807 */ /* 0x000fe40000800000 */
[----:B------:R-:W-:-:S02]  /*488c0*/  ISETP.NE.U32.AND P1, PT, R24, RZ, PT ;  /* 0x000000ff1800720c */ /* 0x000fc40003f25070 */
[----:B------:R-:W-:Y:S01]  /*488d0*/  SEL R24, R26, RZ, P3 ;  /* 0x000000ff1a187207 */ /* 0x000fe20001800000 */
[----:B----4-:R-:W-:Y:S01]  /*488e0*/  IMAD.WIDE R28, R2, 0x4, R14 ;  /* 0x00000004021c7825 */ /* 0x010fe200078e020e */
[----:B------:R-:W-:-:S04]  /*488f0*/  LOP3.LUT R15, R3, 0x68, RZ, 0xfc, !PT ;  /* 0x00000068030f7812 */ /* 0x000fc800078efcff */
[----:B------:R-:W-:Y:S01]  /*48900*/  LDGSTS.E [R231+0x18008], desc[UR22][R28.64], P5 ;  /* 0x180080001ce77fae */ /* 0x000fe2000a9a1016 */
[----:B--2---:R-:W-:Y:S01]  /*48910*/  IMAD.WIDE R12, R2, 0x4, R12 ;  /* 0x00000004020c7825 */ /* 0x004fe200078e020c */
[----:B------:R-:W-:Y:S02]  /*48920*/  ISETP.GE.AND P5, PT, R15, UR4, PT ;  /* 0x000000040f007c0c */ /* 0x000fe4000bfa6270 */
[----:B------:R-:W-:Y:S01]  /*48930*/  STL.64 [R1+0x1088], R28 ;  /* 0x0010881c01007387 */ /* 0x000fe20000100a00 */
[----:B------:R-:W-:-:S03]  /*48940*/  LOP3.LUT R15, R3, 0x6a, RZ, 0xfc, !PT ;  /* 0x0000006a030f7812 */ /* 0x000fc600078efcff */
[----:B------:R1:W-:Y:S01]  /*48950*/  LDGSTS.E [R231+0x1a000], desc[UR22][R12.64], P6 ;  /* 0x1a0000000ce77fae */ /* 0x0003e2000b1a1016 */
[----:B------:R-:W-:Y:S02]  /*48960*/  ISETP.NE.U32.AND P6, PT, R24, RZ, PT ;  /* 0x000000ff1800720c */ /* 0x000fe40003fc5070 */
[----:B------:R-:W-:Y:S01]  /*48970*/  SEL R24, RZ, 0x4, P5 ;  /* 0x00000004ff187807 */ /* 0x000fe20002800000 */
[----:B------:R1:W-:Y:S01]  /*48980*/  STL.64 [R1+0x1078], R12 ;  /* 0x0010780c01007387 */ /* 0x0003e20000100a00 */
[----:B------:R-:W-:-:S03]  /*48990*/  ISETP.GE.AND P5, PT, R15, UR4, PT ;  /* 0x000000040f007c0c */ /* 0x000fc6000bfa6270 */
[----:B------:R-:W2:Y:S01]  /*489a0*/  LDL.LU.64 R228, [R1+0x88] ;  /* 0x0000880001e47983 */ /* 0x000ea20000300a00 */
[----:B------:R-:W-:Y:S02]  /*489b0*/  SEL R24, R24, RZ, P3 ;  /* 0x000000ff18187207 */ /* 0x000fe40001800000 */
[----:B------:R-:W-:Y:S01]  /*489c0*/  SEL R26, RZ, 0x4, P5 ;  /* 0x00000004ff1a7807 */ /* 0x000fe20002800000 */
[----:B-1----:R-:W-:-:S04]  /*489d0*/  IMAD.WIDE R12, R2, 0x4, R222 ;  /* 0x00000004020c7825 */ /* 0x002fc800078e02de */
[----:B------:R-:W-:Y:S01]  /*489e0*/  IMAD.WIDE R14, R2, 0x4, R16 ;  /* 0x00000004020e7825 */ /* 0x000fe200078e0210 */
[----:B------:R-:W-:Y:S02]  /*489f0*/  LOP3.LUT R17, R3, 0xc, RZ, 0xfc, !PT ;  /* 0x0000000c03117812 */ /* 0x000fe400078efcff */
[----:B------:R-:W-:Y:S02]  /*48a00*/  ISETP.NE.U32.AND P5, PT, R24, RZ, PT ;  /* 0x000000ff1800720c */ /* 0x000fe40003fa5070 */
[----:B------:R1:W-:Y:S01]  /*48a10*/  STL.64 [R1+0x1068], R14 ;  /* 0x0010680e01007387 */ /* 0x0003e20000100a00 */
[----:B------:R-:W-:-:S03]  /*48a20*/  SEL R24, R26, RZ, P3 ;  /* 0x000000ff1a187207 */ /* 0x000fc60001800000 */
[----:B------:R-:W-:Y:S01]  /*48a30*/  LDGSTS.E [R231+0x1a008], desc[UR22][R14.64], P2 ;  /* 0x1a0080000ee77fae */ /* 0x000fe200091a1016 */
[----:B------:R-:W-:-:S03]  /*48a40*/  ISETP.GE.AND P2, PT, R17, UR4, PT ;  /* 0x0000000411007c0c */ /* 0x000fc6000bf46270 */
[----:B------:R3:W-:Y:S01]  /*48a50*/  STL.64 [R1+0x1058], R12 ;  /* 0x0010580c01007387 */ /* 0x0007e20000100a00 */
[----:B------:R-:W-:-:S03]  /*48a60*/  LOP3.LUT R17, R3, 0xe, RZ, 0xfc, !PT ;  /* 0x0000000e03117812 */ /* 0x000fc600078efcff */
[----:B------:R-:W-:Y:S04]  /*48a70*/  LDGSTS.E [R231+0x1c000], desc[UR22][R12.64], P1 ;  /* 0x1c0000000ce77fae */ /* 0x000fe800089a1016 */
[----:B-1----:R-:W4:Y:S01]  /*48a80*/  LDL.LU.64 R14, [R1+0x80] ;  /* 0x00008000010e7983 */ /* 0x002f220000300a00 */
[----:B------:R-:W-:Y:S01]  /*48a90*/  ISETP.NE.U32.AND P1, PT, R24, RZ, PT ;  /* 0x000000ff1800720c */ /* 0x000fe20003f25070 */
[C---:B------:R-:W-:Y:S01]  /*48aa0*/  IMAD.WIDE R28, R2.reuse, 0x4, R220 ;  /* 0x00000004021c7825 */ /* 0x040fe200078e02dc */
[----:B------:R-:W-:Y:S01]  /*48ab0*/  SEL R24, RZ, 0x4, P2 ;  /* 0x00000004ff187807 */ /* 0x000fe20001000000 */
[----:B---3--:R-:W3:Y:S01]  /*48ac0*/  LDL.LU.64 R12, [R1+0x8] ;  /* 0x00000800010c7983 */ /* 0x008ee20000300a00 */
[----:B------:R-:W-:Y:S01]  /*48ad0*/  ISETP.GE.AND P2, PT, R17, UR4, PT ;  /* 0x0000000411007c0c */ /* 0x000fe2000bf46270 */
[----:B------:R-:W-:-:S02]  /*48ae0*/  IMAD.WIDE R16, R2, 0x4, R34 ;  /* 0x0000000402107825 */ /* 0x000fc400078e0222 */
[----:B------:R-:W-:Y:S04]  /*48af0*/  STL.64 [R1+0x1048], R28 ;  /* 0x0010481c01007387 */ /* 0x000fe80000100a00 */
[----:B------:R2:W-:Y:S04]  /*48b00*/  LDGSTS.E [R231+0x1c008], desc[UR22][R28.64], P6 ;  /* 0x1c0080001ce77fae */ /* 0x0005e8000b1a1016 */
[----:B------:R1:W-:Y:S04]  /*48b10*/  STL.64 [R1+0x1038], R16 ;  /* 0x0010381001007387 */ /* 0x0003e80000100a00 */
[----:B------:R-:W-:Y:S04]  /*48b20*/  LDGSTS.E [R231+0x1e000], desc[UR22][R16.64], P5 ;  /* 0x1e00000010e77fae */ /* 0x000fe8000a9a1016 */
[----:B-1----:R-:W3:Y:S01]  /*48b30*/  LDL.LU.64 R16, [R1] ;  /* 0x0000000001107983 */ /* 0x002ee20000300a00 */
        /* <DEDUP_REMOVED lines=19> */
[----:B------:R-:W-:Y:S01]  /*48c70*/  STL.64 [R1+0x1028], R30 ;  /* 0x0010281e01007387 */ /* 0x000fe20000100a00 */
[----:B--2---:R-:W-:-:S05]  /*48c80*/  IMAD.WIDE R28, R2, 0x4, R228 ;  /* 0x00000004021c7825 */ /* 0x004fca00078e02e4 */
[----:B------:R4:W-:Y:S01]  /*48c90*/  LDGSTS.E [R230+0x18000], desc[UR22][R28.64], P2 ;  /* 0x180000001ce67fae */ /* 0x0009e200091a1016 */
[----:B------:R-:W-:Y:S02]  /*48ca0*/  ISETP.NE.U32.AND P2, PT, R24, RZ, PT ;  /* 0x000000ff1800720c */ /* 0x000fe40003f45070 */
[----:B------:R-:W-:Y:S01]  /*48cb0*/  SEL R24, RZ, 0x4, P1 ;  /* 0x00000004ff187807 */ /* 0x000fe20000800000 */
[----:B------:R4:W-:Y:S01]  /*48cc0*/  STL.64 [R1+0x1018], R28 ;  /* 0x0010181c01007387 */ /* 0x0009e20000100a00 */
[----:B------:R-:W-:Y:S02]  /*48cd0*/  ISETP.GE.AND P1, PT, R235, UR4, PT ;  /* 0x00000004eb007c0c */ /* 0x000fe4000bf26270 */
[----:B------:R-:W-:Y:S02]  /*48ce0*/  SEL R24, R24, RZ, P3 ;  /* 0x000000ff18187207 */ /* 0x000fe40001800000 */
[----:B------:R-:W-:Y:S02]  /*48cf0*/  SEL R26, RZ, 0x4, P1 ;  /* 0x00000004ff1a7807 */ /* 0x000fe40000800000 */
[----:B------:R-:W-:-:S02]  /*48d00*/  ISETP.NE.U32.AND P1, PT, R24, RZ, PT ;  /* 0x000000ff1800720c */ /* 0x000fc40003f25070 */
[----:B------:R-:W-:Y:S01]  /*48d10*/  SEL R24, R26, RZ, P3 ;  /* 0x000000ff1a187207 */ /* 0x000fe20001800000 */
[----:B----4-:R-:W-:Y:S01]  /*48d20*/  IMAD.WIDE R28, R2, 0x4, R14 ;  /* 0x00000004021c7825 */ /* 0x010fe200078e020e */
[----:B------:R-:W-:-:S03]  /*48d30*/  LOP3.LUT R15, R3, 0x6c, RZ, 0xfc, !PT ;  /* 0x0000006c030f7812 */ /* 0x000fc600078efcff */
[----:B---3--:R-:W-:Y:S01]  /*48d40*/  IMAD.WIDE R12, R2, 0x4, R12 ;  /* 0x00000004020c7825 */ /* 0x008fe200078e020c */
[----:B------:R-:W-:Y:S04]  /*48d50*/  STL.64 [R1+0x1010], R28 ;  /* 0x0010101c01007387 */ /* 0x000fe80000100a00 */
[----:B------:R-:W-:Y:S01]  /*48d60*/  LDGSTS.E [R230+0x18008], desc[UR22][R28.64], P5 ;  /* 0x180080001ce67fae */ /* 0x000fe2000a9a1016 */
[----:B------:R-:W-:-:S03]  /*48d70*/  ISETP.GE.AND P5, PT, R15, UR4, PT ;  /* 0x000000040f007c0c */ /* 0x000fc6000bfa6270 */
[----:B------:R1:W-:Y:S04]  /*48d80*/  STL.64 [R1+0x1008], R12 ;  /* 0x0010080c01007387 */ /* 0x0003e80000100a00 */
[----:B------:R-:W2:Y:S04]  /*48d90*/  LDL.LU.64 R14, [R1+0x78] ;  /* 0x00007800010e7983 */ /* 0x000ea80000300a00 */
[----:B------:R1:W-:Y:S01]  /*48da0*/  LDGSTS.E [R230+0x1a000], desc[UR22][R12.64], P6 ;  /* 0x1a0000000ce67fae */ /* 0x0003e2000b1a1016 */
[----:B------:R-:W-:Y:S02]  /*48db0*/  ISETP.NE.U32.AND P6, PT, R24, RZ, PT ;  /* 0x000000ff1800720c */ /* 0x000fe40003fc5070 */
[----:B------:R-:W-:-:S02]  /*48dc0*/  SEL R24, RZ, 0x4, P5 ;  /* 0x00000004ff187807 */ /* 0x000fc40002800000 */
[C---:B-1----:R-:W-:Y:S01]  /*48dd0*/  LOP3.LUT R13, R3.reuse, 0x6e, RZ, 0xfc, !PT ;  /* 0x0000006e030d7812 */ /* 0x042fe200078efcff */
[C---:B------:R-:W-:Y:S01]  /*48de0*/  IMAD.WIDE R28, R2.reuse, 0x4, R16 ;  /* 0x00000004021c7825 */ /* 0x040fe200078e0210 */
[----:B------:R-:W-:Y:S02]  /*48df0*/  LOP3.LUT R17, R3, 0x10, RZ, 0xfc, !PT ;  /* 0x0000001003117812 */ /* 0x000fe400078efcff */
[----:B------:R-:W-:Y:S01]  /*48e00*/  ISETP.GE.AND P5, PT, R13, UR4, PT ;  /* 0x000000040d007c0c */ /* 0x000fe2000bfa6270 */
[----:B------:R-:W-:Y:S01]  /*48e10*/  IMAD.WIDE R12, R2, 0x4, R38 ;  /* 0x00000004020c7825 */ /* 0x000fe200078e0226 */
[----:B------:R-:W-:Y:S04]  /*48e20*/  STL.64 [R1+0xff8], R28 ;  /* 0x000ff81c01007387 */ /* 0x000fe80000100a00 */
[----:B------:R-:W-:Y:S01]  /*48e30*/  LDGSTS.E [R230+0x1a008], desc[UR22][R28.64], P2 ;  /* 0x1a0080001ce67fae */ /* 0x000fe200091a1016 */
[----:B------:R-:W-:-:S03]  /*48e40*/  ISETP.GE.AND P2, PT, R17, UR4, PT ;  /* 0x0000000411007c0c */ /* 0x000fc6000bf46270 */
[----:B------:R1:W-:Y:S04]  /*48e50*/  STL.64 [R1+0xfe8], R12 ;  /* 0x000fe80c01007387 */ /* 0x0003e80000100a00 */
[----:B------:R-:W3:Y:S01]  /*48e60*/  LDL.LU.64 R16, [R1+0x70] ;  /* 0x0000700001107983 */ /* 0x000ee20000300a00 */
[----:B------:R-:W-:Y:S02]  /*48e70*/  SEL R24, R24, RZ, P3 ;  /* 0x000000ff18187207 */ /* 0x000fe40001800000 */
[----:B------:R-:W-:Y:S01]  /*48e80*/  SEL R26, RZ, 0x4, P5 ;  /* 0x00000004ff1a7807 */ /* 0x000fe20002800000 */
[----:B------:R1:W-:Y:S01]  /*48e90*/  LDGSTS.E [R230+0x1c000], desc[UR22][R12.64], P1 ;  /* 0x1c0000000ce67fae */ /* 0x0003e200089a1016 */
[----:B------:R-:W-:Y:S02]  /*48ea0*/  ISETP.NE.U32.AND P5, PT, R24, RZ, PT ;  /* 0x000000ff1800720c */ /* 0x000fe40003fa5070 */
[----:B------:R-:W-:-:S04]  /*48eb0*/  SEL R24, R26, RZ, P3 ;  /* 0x000000ff1a187207 */ /* 0x000fc80001800000 */
[----:B------:R-:W-:Y:S02]  /*48ec0*/  ISETP.NE.U32.AND P1, PT, R24, RZ, PT ;  /* 0x000000ff1800720c */ /* 0x000fe40003f25070 */
[----:B------:R-:W-:Y:S02]  /*48ed0*/  SEL R24, RZ, 0x4, P2 ;  /* 0x00000004ff187807 */ /* 0x000fe40001000000 */
[----:B-1----:R-:W-:Y:S01]  /*48ee0*/  LOP3.LUT R13, R3, 0x12, RZ, 0xfc, !PT ;  /* 0x00000012030d7812 */ /* 0x002fe200078efcff */
[----:B------:R-:W-:-:S03]  /*48ef0*/  IMAD.WIDE R30, R2, 0x4, R40 ;  /* 0x00000004021e7825 */ /* 0x000fc600078e0228 */
[----:B------:R-:W-:Y:S02]  /*48f00*/  ISETP.GE.AND P2, PT, R13, UR4, PT ;  /* 0x000000040d007c0c */ /* 0x000fe4000bf46270 */
[----:B------:R-:W-:Y:S01]  /*48f10*/  SEL R24, R24, RZ, P3 ;  /* 0x000000ff18187207 */ /* 0x000fe20001800000 */
[----:B------:R-:W-:Y:S01]  /*48f20*/  IMAD.WIDE R28, R2, 0x4, R42 ;  /* 0x00000004021c7825 */ /* 0x000fe200078e022a */
[----:B------:R-:W-:Y:S01]  /*48f30*/  SEL R26, RZ, 0x4, P2 ;  /* 0x00000004ff1a7807 */ /* 0x000fe20001000000 */
[----:B------:R-:W-:Y:S01]  /*48f40*/  LDGSTS.E [R230+0x1c008], desc[UR22][R30.64], P6 ;  /* 0x1c0080001ee67fae */ /* 0x000fe2000b1a1016 */
[----:B------:R-:W-:Y:S02]  /*48f50*/  LOP3.LUT R13, R3, 0x30, RZ, 0xfc, !PT ;  /* 0x00000030030d7812 */ /* 0x000fe400078efcff */
[----:B------:R-:W-:Y:S01]  /*48f60*/  ISETP.NE.U32.AND P2, PT, R24, RZ, PT ;  /* 0x000000ff1800720c */ /* 0x000fe20003f45070 */
[----:B------:R1:W-:Y:S01]  /*48f70*/  LDGSTS.E [R230+0x1e000], desc[UR22][R28.64], P5 ;  /* 0x1e0000001ce67fae */ /* 0x0003e2000a9a1016 */
[----:B------:R-:W-:-:S02]  /*48f80*/  SEL R24, R26, RZ, P3 ;  /* 0x000000ff1a187207 */ /* 0x000fc40001800000 */
[----:B------:R-:W-:Y:S02]  /*48f90*/  ISETP.GE.AND P6, PT, R13, UR4, PT ;  /* 0x000000040d007c0c */ /* 0x000fe4000bfc6270 */
[----:B------:R-:W-:Y:S02]  /*48fa0*/  LOP3.LUT R13, R3, 0x32, RZ, 0xfc, !PT ;  /* 0x00000032030d7812 */ /* 0x000fe400078efcff */
[----:B------:R-:W-:Y:S02]  /*48fb0*/  ISETP.NE.U32.AND P5, PT, R24, RZ, PT ;  /* 0x000000ff1800720c */ /* 0x000fe40003fa5070 */
[----:B------:R-:W-:Y:S01]  /*48fc0*/  SEL R24, RZ, 0x4, P6 ;  /* 0x00000004ff187807 */ /* 0x000fe20003000000 */
[----:B------:R-:W-:Y:S01]  /*48fd0*/  STL.64 [R1+0xfd8], R30 ;  /* 0x000fd81e01007387 */ /* 0x000fe20000100a00 */
[----:B------:R-:W-:Y:S02]  /*48fe0*/  ISETP.GE.AND P6, PT, R13, UR4, PT ;  /* 0x000000040d007c0c */ /* 0x000fe4000bfc6270 */
[----:B------:R-:W-:Y:S01]  /*48ff0*/  SEL R24, R24, RZ, P3 ;  /* 0x000000ff18187207 */ /* 0x000fe20001800000 */
[----:B------:R1:W-:Y:S01]  /*49000*/  STL.64 [R1+0xfc8], R28 ;  /* 0x000fc81c01007387 */ /* 0x0003e20000100a00 */
[----:B------:R-:W-:-:S02]  /*49010*/  SEL R26, RZ, 0x4, P6 ;  /* 0x00000004ff1a7807 */ /* 0x000fc40003000000 */
[----:B------:R-:W-:Y:S02]  /*49020*/  ISETP.NE.U32.AND P6, PT, R24, RZ, PT ;  /* 0x000000ff1800720c */ /* 0x000fe40003fc5070 */
[----:B------:R-:W-:Y:S01]  /*49030*/  SEL R24, R26, RZ, P3 ;  /* 0x000000ff1a187207 */ /* 0x000fe20001800000 */
[----:B-1----:R-:W-:-:S05]  /*49040*/  IMAD.WIDE R28, R2, 0x4, R44 ;  /* 0x00000004021c7825 */ /* 0x002fca00078e022c */
[----:B------:R1:W-:Y:S04]  /*49050*/  LDGSTS.E [R230+0x1e008], desc[UR22][R28.64], P1 ;  /* 0x1e0080001ce67fae */ /* 0x0003e800089a1016 */
[----:B------:R1:W-:Y:S04]  /*49060*/  STL.64 [R1+0xfb8], R28 ;  /* 0x000fb81c01007387 */ /* 0x0003e80000100a00 */
[----:B------:R-:W-:Y:S01]  /*49070*/  STL.64 [R1+0x18d0], R230 ;  /* 0x0018d0e601007387 */ /* 0x000fe20000100a00 */
[----:B-1----:R-:W-:-:S04]  /*49080*/  IMAD.WIDE R28, R2, 0x4, R248 ;  /* 0x00000004021c7825 */ /* 0x002fc800078e02f8 */
        /* <DEDUP_REMOVED lines=11> */
[----:B------:R-:W-:Y:S02]  /*49140*/  ISETP.NE.U32.AND P1, PT, R24, RZ, PT ;  /* 0x000000ff1800720c */ /* 0x000fe40003f25070 */
[----:B------:R-:W-:Y:S01]  /*49150*/  SEL R24, R26, RZ, P3 ;  /* 0x000000ff1a187207 */ /* 0x000fe20001800000 */
[----:B-1----:R-:W-:-:S04]  /*49160*/  IMAD.WIDE R12, R2, 0x4, R250 ;  /* 0x00000004020c7825 */ /* 0x002fc800078e02fa */
[----:B---3--:R-:W-:Y:S01]  /*49170*/  IMAD.WIDE R14, R2, 0x4, R16 ;  /* 0x00000004020e7825 */ /* 0x008fe200078e0210 */
[----:B------:R-:W-:-:S04]  /*49180*/  LOP3.LUT R17, R3, 0x70, RZ, 0xfc, !PT ;  /* 0x0000007003117812 */ /* 0x000fc800078efcff */
[----:B------:R1:W-:Y:S01]  /*49190*/  LDGSTS.E [R23+0x18008], desc[UR22][R14.64], P5 ;  /* 0x180080000e177fae */ /* 0x0003e2000a9a1016 */
[----:B------:R-:W-:Y:S02]  /*491a0*/  ISETP.GE.AND P5, PT, R17, UR4, PT ;  /* 0x0000000411007c0c */ /* 0x000fe4000bfa6270 */
[----:B------:R-:W-:Y:S01]  /*491b0*/  LOP3.LUT R17, R3, 0x72, RZ, 0xfc, !PT ;  /* 0x0000007203117812 */ /* 0x000fe200078efcff */
[----:B------:R1:W-:Y:S04]  /*491c0*/  STL.64 [R1+0xf90], R14 ;  /* 0x000f900e01007387 */ /* 0x0003e80000100a00 */
[----:B------:R2:W-:Y:S04]  /*491d0*/  STL.64 [R1+0xf78], R12 ;  /* 0x000f780c01007387 */ /* 0x0005e80000100a00 */
[----:B------:R-:W-:Y:S01]  /*491e0*/  LDGSTS.E [R23+0x1a000], desc[UR22][R12.64], P6 ;  /* 0x1a0000000c177fae */ /* 0x000fe2000b1a1016 */
[----:B------:R-:W-:-:S02]  /*491f0*/  ISETP.NE.U32.AND P6, PT, R24, RZ, PT ;  /* 0x000000ff1800720c */ /* 0x000fc40003fc5070 */
[----:B------:R-:W-:Y:S01]  /*49200*/  SEL R24, RZ, 0x4, P5 ;  /* 0x00000004ff187807 */ /* 0x000fe20002800000 */
[----:B-1----:R-:W-:Y:S01]  /*49210*/  IMAD.WIDE R14, R2, 0x4, R46 ;  /* 0x00000004020e7825 */ /* 0x002fe200078e022e */
[----:B------:R-:W-:Y:S01]  /*49220*/  ISETP.GE.AND P5, PT, R17, UR4, PT ;  /* 0x0000000411007c0c */ /* 0x000fe2000bfa6270 */
[----:B------:R-:W-:Y:S01]  /*49230*/  LDGSTS.E [R23+0x1a008], desc[UR22][R28.64], P2 ;  /* 0x1a0080001c177fae */ /* 0x000fe200091a1016 */
[----:B------:R-:W-:-:S03]  /*49240*/  LOP3.LUT R17, R3, 0x14, RZ, 0xfc, !PT ;  /* 0x0000001403117812 */ /* 0x000fc600078efcff */
[----:B--2---:R-:W2:Y:S01]  /*49250*/  LDL.LU.64 R12, [R1+0x68] ;  /* 0x00006800010c7983 */ /* 0x004ea20000300a00 */
[----:B------:R-:W-:-:S03]  /*49260*/  ISETP.GE.AND P2, PT, R17, UR4, PT ;  /* 0x0000000411007c0c */ /* 0x000fc6000bf46270 */
[----:B------:R-:W-:Y:S04]  /*49270*/  STL.64 [R1+0xf60], R28 ;  /* 0x000f601c01007387 */ /* 0x000fe80000100a00 */
[----:B------:R1:W-:Y:S04]  /*49280*/  STL.64 [R1+0xf48], R14 ;  /* 0x000f480e01007387 */ /* 0x0003e80000100a00 */
[----:B------:R-:W3:Y:S01]  /*49290*/  LDL.LU.64 R16, [R1+0x60] ;  /* 0x0000600001107983 */ /* 0x000ee20000300a00 */
[----:B------:R-:W-:Y:S02]  /*492a0*/  SEL R24, R24, RZ, P3 ;  /* 0x000000ff18187207 */ /* 0x000fe40001800000 */
[----:B------:R-:W-:Y:S01]  /*492b0*/  SEL R26, RZ, 0x4, P5 ;  /* 0x00000004ff1a7807 */ /* 0x000fe20002800000 */
[----:B------:R1:W-:Y:S01]  /*492c0*/  LDGSTS.E [R23+0x1c000], desc[UR22][R14.64], P1 ;  /* 0x1c0000000e177fae */ /* 0x0003e200089a1016 */
[----:B------:R-:W-:-:S02]  /*492d0*/  ISETP.NE.U32.AND P5, PT, R24, RZ, PT ;  /* 0x000000ff1800720c */ /* 0x000fc40003fa5070 */
        /* <DEDUP_REMOVED lines=23> */
[----:B------:R-:W-:Y:S02]  /*49450*/  LOP3.LUT R15, R3, 0x54, RZ, 0xfc, !PT ;  /* 0x00000054030f7812 */ /* 0x000fe400078efcff */
[----:B------:R-:W-:Y:S02]  /*49460*/  ISETP.NE.U32.AND P6, PT, R24, RZ, PT ;  /* 0x000000ff1800720c */ /* 0x000fe40003fc5070 */
[----:B------:R-:W-:Y:S01]  /*49470*/  SEL R24, R26, RZ, P3 ;  /* 0x000000ff1a187207 */ /* 0x000fe20001800000 */
[----:B-1----:R-:W-:-:S05]  /*49480*/  IMAD.WIDE R28, R2, 0x4, R52 ;  /* 0x00000004021c7825 */ /* 0x002fca00078e0234 */
[----:B------:R1:W-:Y:S01]  /*49490*/  LDGSTS.E [R23+0x1e008], desc[UR22][R28.64], P1 ;  /* 0x1e0080001c177fae */ /* 0x0003e200089a1016 */
[----:B------:R-:W-:Y:S02]  /*494a0*/  ISETP.GE.AND P1, PT, R15, UR4, PT ;  /* 0x000000040f007c0c */ /* 0x000fe4000bf26270 */
[----:B------:R-:W-:Y:S01]  /*494b0*/  LOP3.LUT R15, R3, 0x56, RZ, 0xfc, !PT ;  /* 0x00000056030f7812 */ /* 0x000fe200078efcff */
[----:B------:R1:W-:Y:S02]  /*494c0*/  STL.64 [R1+0xf00], R28 ;  /* 0x000f001c01007387 */ /* 0x0003e40000100a00 */
[----:B-1----:R-:W-:-:S04]  /*494d0*/  IMAD.WIDE R28, R2, 0x4, R244 ;  /* 0x00000004021c7825 */ /* 0x002fc800078e02f4 */
[----:B--2---:R-:W-:-:S05]  /*494e0*/  IMAD.WIDE R12, R2, 0x4, R12 ;  /* 0x00000004020c7825 */ /* 0x004fca00078e020c */
[----:B------:R1:W-:Y:S01]  /*494f0*/  LDGSTS.E [R22+0x18000], desc[UR22][R12.64], P2 ;  /* 0x180000000c167fae */ /* 0x0003e200091a1016 */
[----:B------:R-:W-:Y:S02]  /*49500*/  ISETP.NE.U32.AND P2, PT, R24, RZ, PT ;  /* 0x000000ff1800720c */ /* 0x000fe40003f45070 */
[----:B------:R-:W-:Y:S01]  /*49510*/  SEL R24, RZ, 0x4, P1 ;  /* 0x00000004ff187807 */ /* 0x000fe20000800000 */
[----:B------:R1:W-:Y:S01]  /*49520*/  STL.64 [R1+0xee8], R12 ;  /* 0x000ee80c01007387 */ /* 0x0003e20000100a00 */
[----:B------:R-:W-:Y:S01]  /*49530*/  ISETP.GE.AND P1, PT, R15, UR4, PT ;  /* 0x000000040f007c0c */ /* 0x000fe2000bf26270 */
[----:B---3--:R-:W-:Y:S01]  /*49540*/  IMAD.WIDE R14, R2, 0x4, R16 ;  /* 0x00000004020e7825 */ /* 0x008fe200078e0210 */
[----:B------:R-:W-:Y:S02]  /*49550*/  SEL R24, R24, RZ, P3 ;  /* 0x000000ff18187207 */ /* 0x000fe40001800000 */
[----:B------:R-:W-:Y:S02]  /*49560*/  SEL R26, RZ, 0x4, P1 ;  /* 0x00000004ff1a7807 */ /* 0x000fe40000800000 */
[----:B------:R-:W-:Y:S01]  /*49570*/  LOP3.LUT R17, R3, 0x74, RZ, 0xfc, !PT ;  /* 0x0000007403117812 */ /* 0x000fe200078efcff */
[----:B-1----:R-:W-:Y:S01]  /*49580*/  IMAD.WIDE R12, R2, 0x4, R246 ;  /* 0x00000004020c7825 */ /* 0x002fe200078e02f6 */
[----:B------:R1:W-:Y:S01]  /*49590*/  STL.64 [R1+0xda8], R14 ;  /* 0x000da80e01007387 */ /* 0x0003e20000100a00 */
[----:B------:R-:W-:-:S02]  /*495a0*/  ISETP.NE.U32.AND P1, PT, R24, RZ, PT ;  /* 0x000000ff1800720c */ /* 0x000fc40003f25070 */
[----:B------:R-:W-:Y:S01]  /*495b0*/  SEL R24, R26, RZ, P3 ;  /* 0x000000ff1a187207 */ /* 0x000fe20001800000 */
[----:B------:R-:W-:Y:S01]  /*495c0*/  LDGSTS.E [R22+0x18008], desc[UR22][R14.64], P5 ;  /* 0x180080000e167fae */ /* 0x000fe2000a9a1016 */
[----:B------:R-:W-:-:S03]  /*495d0*/  ISETP.GE.AND P5, PT, R17, UR4, PT ;  /* 0x0000000411007c0c */ /* 0x000fc6000bfa6270 */
[----:B------:R2:W-:Y:S01]  /*495e0*/  STL.64 [R1+0xd98], R12 ;  /* 0x000d980c01007387 */ /* 0x0005e20000100a00 */
[----:B------:R-:W-:-:S03]  /*495f0*/  LOP3.LUT R17, R3, 0x76, RZ, 0xfc, !PT ;  /* 0x0000007603117812 */ /* 0x000fc600078efcff */
[----:B------:R2:W-:Y:S04]  /*49600*/  LDGSTS.E [R22+0x1a000], desc[UR22][R12.64], P6 ;  /* 0x1a0000000c167fae */ /* 0x0005e8000b1a1016 */
[----:B-1----:R-:W3:Y:S01]  /*49610*/  LDL.LU.64 R14, [R1+0x58] ;  /* 0x00005800010e7983 */ /* 0x002ee20000300a00 */
[----:B------:R-:W-:Y:S02]  /*49620*/  ISETP.NE.U32.AND P6, PT, R24, RZ, PT ;  /* 0x000000ff1800720c */ /* 0x000fe40003fc5070 */
[----:B------:R-:W-:Y:S01]  /*49630*/  SEL R24, RZ, 0x4, P5 ;  /* 0x00000004ff187807 */ /* 0x000fe20002800000 */
[----:B------:R-:W-:Y:S01]  /*49640*/  LDGSTS.E [R22+0x1a008], desc[UR22][R28.64], P2 ;  /* 0x1a0080001c167fae */ /* 0x000fe200091a1016 */
[----:B------:R-:W-:Y:S02]  /*49650*/  ISETP.GE.AND P5, PT, R17, UR4, PT ;  /* 0x0000000411007c0c */ /* 0x000fe4000bfa6270 */
[----:B------:R-:W-:Y:S01]  /*49660*/  LOP3.LUT R17, R3, 0x18, RZ, 0xfc, !PT ;  /* 0x0000001803117812 */ /* 0x000fe200078efcff */
[----:B--2---:R-:W-:Y:S01]  /*49670*/  IMAD.WIDE R12, R2, 0x4, R54 ;  /* 0x00000004020c7825 */ /* 0x004fe200078e0236 */
[----:B------:R-:W-:Y:S02]  /*49680*/  STL.64 [R1+0xd88], R28 ;  /* 0x000d881c01007387 */ /* 0x000fe40000100a00 */
[----:B------:R-:W-:-:S02]  /*49690*/  ISETP.GE.AND P2, PT, R17, UR4, PT ;  /* 0x0000000411007c0c */ /* 0x000fc4000bf46270 */
[----:B------:R1:W-:Y:S04]  /*496a0*/  STL.64 [R1+0xd78], R12 ;  /* 0x000d780c01007387 */ /* 0x0003e80000100a00 */
[----:B------:R-:W2:Y:S01]  /*496b0*/  LDL.LU.64 R16, [R1+0x50] ;  /* 0x0000500001107983 */ /* 0x000ea20000300a00 */
        /* <DEDUP_REMOVED lines=31> */
[----:B------:R-:W-:Y:S04]  /*498b0*/  STL.64 [R1+0xd48], R28 ;  /* 0x000d481c01007387 */ /* 0x000fe80000100a00 */
[----:B------:R1:W-:Y:S02]  /*498c0*/  STL.64 [R1+0x18d8], R22 ;  /* 0x0018d81601007387 */ /* 0x0003e40000100a00 */
[----:B-1----:R-:W-:-:S04]  /*498d0*/  IMAD.WIDE R22, R2, 0x4, R240 ;  /* 0x0000000402167825 */ /* 0x002fc800078e02f0 */
        /* <DEDUP_REMOVED lines=9> */
[----:B--2---:R-:W-:Y:S01]  /*49970*/  IMAD.WIDE R14, R2, 0x4, R16 ;  /* 0x00000004020e7825 */ /* 0x004fe200078e0210 */
[----:B------:R-:W-:Y:S01]  /*49980*/  SEL R26, RZ, 0x4, P1 ;  /* 0x00000004ff1a7807 */ /* 0x000fe20000800000 */
[----:B------:R1:W-:Y:S01]  /*49990*/  STL.64 [R1+0xd40], R12 ;  /* 0x000d400c01007387 */ /* 0x0003e20000100a00 */
[----:B------:R-:W-:-:S02]  /*499a0*/  LOP3.LUT R17, R3, 0x78, RZ, 0xfc, !PT ;  /* 0x0000007803117812 */ /* 0x000fc400078efcff */
[----:B------:R-:W-:Y:S01]  /*499b0*/  ISETP.NE.U32.AND P1, PT, R24, RZ, PT ;  /* 0x000000ff1800720c */ /* 0x000fe20003f25070 */
[----:B------:R2:W-:Y:S01]  /*499c0*/  LDGSTS.E [R21+0x18008], desc[UR22][R14.64], P5 ;  /* 0x180080000e157fae */ /* 0x0005e2000a9a1016 */
[----:B------:R-:W-:Y:S02]  /*499d0*/  SEL R24, R26, RZ, P3 ;  /* 0x000000ff1a187207 */ /* 0x000fe40001800000 */
[----:B------:R-:W-:Y:S01]  /*499e0*/  ISETP.GE.AND P5, PT, R17, UR4, PT ;  /* 0x0000000411007c0c */ /* 0x000fe2000bfa6270 */
[----:B------:R2:W-:Y:S01]  /*499f0*/  STL.64 [R1+0xd30], R14 ;  /* 0x000d300e01007387 */ /* 0x0005e20000100a00 */
[----:B-1----:R-:W-:Y:S01]  /*49a00*/  IMAD.WIDE R12, R2, 0x4, R242 ;  /* 0x00000004020c7825 */ /* 0x002fe200078e02f2 */
[----:B------:R-:W-:-:S04]  /*49a10*/  LOP3.LUT R17, R3, 0x7a, RZ, 0xfc, !PT ;  /* 0x0000007a03117812 */ /* 0x000fc800078efcff */
[----:B------:R1:W-:Y:S04]  /*49a20*/  STL.64 [R1+0xd20], R12 ;  /* 0x000d200c01007387 */ /* 0x0003e80000100a00 */
[----:B------:R-:W-:Y:S01]  /*49a30*/  LDGSTS.E [R21+0x1a000], desc[UR22][R12.64], P6 ;  /* 0x1a0000000c157fae */ /* 0x000fe2000b1a1016 */
[----:B------:R-:W-:Y:S02]  /*49a40*/  ISETP.NE.U32.AND P6, PT, R24, RZ, PT ;  /* 0x000000ff1800720c */ /* 0x000fe40003fc5070 */
[----:B------:R-:W-:Y:S01]  /*49a50*/  SEL R24, RZ, 0x4, P5 ;  /* 0x00000004ff187807 */ /* 0x000fe20002800000 */
[----:B--2---:R-:W-:Y:S01]  /*49a60*/  IMAD.WIDE R14, R2, 0x4, R62 ;  /* 0x00000004020e7825 */ /* 0x004fe200078e023e */
[----:B------:R-:W-:Y:S01]  /*49a70*/  ISETP.GE.AND P5, PT, R17, UR4, PT ;  /* 0x0000000411007c0c */ /* 0x000fe2000bfa6270 */
[----:B------:R-:W-:Y:S01]  /*49a80*/  LDGSTS.E [R21+0x1a008], desc[UR22][R22.64], P2 ;  /* 0x1a00800016157fae */ /* 0x000fe200091a1016 */
[----:B------:R-:W-:-:S03]  /*49a90*/  LOP3.LUT R17, R3, 0x1c, RZ, 0xfc, !PT ;  /* 0x0000001c03117812 */ /* 0x000fc600078efcff */
[----:B-1----:R-:W2:Y:S01]  /*49aa0*/  LDL.LU.64 R12, [R1+0x48] ;  /* 0x00004800010c7983 */ /* 0x002ea20000300a00 */
        /* <DEDUP_REMOVED lines=35> */
[----:B------:R-:W-:Y:S01]  /*49ce0*/  LDGSTS.E [R21+0x1e008], desc[UR22][R22.64], P1 ;  /* 0x1e00800016157fae */ /* 0x000fe200089a1016 */
[----:B------:R-:W-:Y:S02]  /*49cf0*/  ISETP.GE.AND P1, PT, R15, UR4, PT ;  /* 0x000000040f007c0c */ /* 0x000fe4000bf26270 */
[----:B------:R-:W-:Y:S01]  /*49d00*/  LOP3.LUT R15, R3, 0x5e, RZ, 0xfc, !PT ;  /* 0x0000005e030f7812 */ /* 0x000fe200078efcff */
[----:B------:R-:W-:Y:S01]  /*49d10*/  UIADD3 UR5, UPT, UPT, UR5, -0x200, URZ ;  /* 0xfffffe0005057890 */ /* 0x000fe2000fffe0ff */
[----:B------:R-:W-:Y:S01]  /*49d20*/  STL.64 [R1+0xcc0], R22 ;  /* 0x000cc01601007387 */ /* 0x000fe20000100a00 */
[----:B--2---:R-:W-:-:S05]  /*49d30*/  IMAD.WIDE R12, R2, 0x4, R12 ;  /* 0x00000004020c7825 */ /* 0x004fca00078e020c */
[----:B------:R1:W-:Y:S01]  /*49d40*/  LDGSTS.E [R20+0x18000], desc[UR22][R12.64], P2 ;  /* 0x180000000c147fae */ /* 0x0003e200091a1016 */
[----:B------:R-:W-:Y:S02]  /*49d50*/  ISETP.NE.U32.AND P2, PT, R24, RZ, PT ;  /* 0x000000ff1800720c */ /* 0x000fe40003f45070 */
[----:B------:R-:W-:Y:S02]  /*49d60*/  SEL R24, RZ, 0x4, P1 ;  /* 0x00000004ff187807 */ /* 0x000fe40000800000 */
[----:B------:R-:W-:Y:S01]  /*49d70*/  ISETP.GE.AND P1, PT, R15, UR4, PT ;  /* 0x000000040f007c0c */ /* 0x000fe2000bf26270 */
[----:B---3--:R-:W-:Y:S02]  /*49d80*/  IMAD.WIDE R14, R2, 0x4, R16 ;  /* 0x00000004020e7825 */ /* 0x008fe400078e0210 */
[----:B------:R-:W2:Y:S01]  /*49d90*/  LDC R17, c[0x0][0x3a0] ;  /* 0x0000e800ff117b82 */ /* 0x000ea20000000800 */
[----:B------:R-:W-:Y:S01]  /*49da0*/  SEL R24, R24, RZ, P3 ;  /* 0x000000ff18187207 */ /* 0x000fe20001800000 */
[----:B------:R1:W-:Y:S01]  /*49db0*/  STL.64 [R1+0xcb8], R12 ;  /* 0x000cb80c01007387 */ /* 0x0003e20000100a00 */
[----:B------:R-:W-:-:S02]  /*49dc0*/  SEL R26, RZ, 0x4, P1 ;  /* 0x00000004ff1a7807 */ /* 0x000fc40000800000 */
[----:B------:R-:W-:Y:S01]  /*49dd0*/  ISETP.NE.U32.AND P1, PT, R24, RZ, PT ;  /* 0x000000ff1800720c */ /* 0x000fe20003f25070 */
[----:B------:R3:W-:Y:S01]  /*49de0*/  LDGSTS.E [R20+0x18008], desc[UR22][R14.64], P5 ;  /* 0x180080000e147fae */ /* 0x0007e2000a9a1016 */
[----:B------:R-:W-:Y:S02]  /*49df0*/  SEL R24, R26, RZ, P3 ;  /* 0x000000ff1a187207 */ /* 0x000fe40001800000 */
[----:B------:R-:W-:Y:S01]  /*49e00*/  ISETP.GE.AND P5, PT, R3, UR5, PT ;  /* 0x0000000503007c0c */ /* 0x000fe2000bfa6270 */
[----:B-1----:R-:W-:-:S05]  /*49e10*/  IMAD.WIDE R12, R2, 0x4, R238 ;  /* 0x00000004020c7825 */ /* 0x002fca00078e02ee */
[----:B------:R1:W-:Y:S01]  /*49e20*/  LDGSTS.E [R20+0x1a000], desc[UR22][R12.64], P6 ;  /* 0x1a0000000c147fae */ /* 0x0003e2000b1a1016 */
[----:B------:R-:W-:Y:S01]  /*49e30*/  ISETP.NE.U32.AND P6, PT, R24, RZ, PT ;  /* 0x000000ff1800720c */ /* 0x000fe20003fc5070 */
[----:B--2---:R-:W-:Y:S01]  /*49e40*/  VIADD R17, R17, 0x7f ;  /* 0x0000007f11117836 */ /* 0x004fe20000000000 */
[----:B------:R-:W-:-:S04]  /*49e50*/  SEL R24, RZ, 0x4, P5 ;  /* 0x00000004ff187807 */ /* 0x000fc80002800000 */
[----:B------:R-:W-:Y:S02]  /*49e60*/  ISETP.GT.AND P5, PT, R17, 0x27f, PT ;  /* 0x0000027f1100780c */ /* 0x000fe40003fa4270 */
[----:B------:R-:W2:Y:S01]  /*49e70*/  S2R R17, SR_TID.X ;  /* 0x0000000000117919 */ /* 0x000ea20000002100 */
[----:B------:R3:W-:Y:S04]  /*49e80*/  STL.64 [R1+0xca0], R14 ;  /* 0x000ca00e01007387 */ /* 0x0007e80000100a00 */
[----:B------:R1:W-:Y:S01]  /*49e90*/  STL.64 [R1+0xc88], R12 ;  /* 0x000c880c01007387 */ /* 0x0003e20000100a00 */
[----:B---3--:R-:W-:-:S04]  /*49ea0*/  IMAD.WIDE R14, R2, 0x4, R236 ;  /* 0x00000004020e7825 */ /* 0x008fc800078e02ec */
[----:B-1----:R-:W-:Y:S01]  /*49eb0*/  IMAD.WIDE R12, R2, 0x4, R70 ;  /* 0x00000004020c7825 */ /* 0x002fe200078e0246 */
[----:B------:R1:W-:Y:S04]  /*49ec0*/  LDGSTS.E [R20+0x1a008], desc[UR22][R14.64], P2 ;  /* 0x1a0080000e147fae */ /* 0x0003e800091a1016 */
[----:B------:R3:W-:Y:S01]  /*49ed0*/  LDGSTS.E [R20+0x1c000], desc[UR22][R12.64], P1 ;  /* 0x1c0000000c147fae */ /* 0x0007e200089a1016 */
[----:B--2---:R-:W-:-:S04]  /*49ee0*/  SHF.R.U32.HI R16, RZ, 0x6, R17 ;  /* 0x00000006ff107819 */ /* 0x004fc80000011611 */
[----:B------:R-:W-:-:S04]  /*49ef0*/  SGXT.U32 R16, R16, 0x1 ;  /* 0x000000011010781a */ /* 0x000fc80000000000 */
[----:B------:R-:W-:-:S04]  /*49f00*/  LOP3.LUT R16, R16, 0x7c, RZ, 0xfc, !PT ;  /* 0x0000007c10107812 */ /* 0x000fc800078efcff */
[----:B------:R-:W-:Y:S02]  /*49f10*/  ISETP.GE.AND P1, PT, R16, UR4, PT ;  /* 0x0000000410007c0c */ /* 0x000fe4000bf26270 */
[----:B------:R-:W-:Y:S02]  /*49f20*/  SHF.R.U32.HI R16, RZ, 0x6, R17 ;  /* 0x00000006ff107819 */ /* 0x000fe40000011611 */
[----:B------:R-:W-:Y:S02]  /*49f30*/  SEL R24, R24, RZ, P5 ;  /* 0x000000ff18187207 */ /* 0x000fe40002800000 */
[----:B------:R-:W-:Y:S01]  /*49f40*/  SGXT.U32 R16, R16, 0x1 ;  /* 0x000000011010781a */ /* 0x000fe20000000000 */
[----:B------:R1:W-:Y:S01]  /*49f50*/  STL.64 [R1+0xc70], R14 ;  /* 0x000c700e01007387 */ /* 0x0003e20000100a00 */
[----:B------:R-:W-:Y:S02]  /*49f60*/  ISETP.NE.U32.AND P2, PT, R24, RZ, PT ;  /* 0x000000ff1800720c */ /* 0x000fe40003f45070 */
[----:B------:R-:W-:Y:S01]  /*49f70*/  LOP3.LUT R16, R16, 0x7e, RZ, 0xfc, !PT ;  /* 0x0000007e10107812 */ /* 0x000fe200078efcff */
[----:B------:R3:W-:Y:S01]  /*49f80*/  STL.64 [R1+0xc58], R12 ;  /* 0x000c580c01007387 */ /* 0x0007e20000100a00 */
[----:B------:R-:W-:-:S02]  /*49f90*/  SEL R24, RZ, 0x4, P1 ;  /* 0x00000004ff187807 */ /* 0x000fc40000800000 */
[----:B------:R-:W-:Y:S01]  /*49fa0*/  ISETP.GE.AND P1, PT, R16, UR4, PT ;  /* 0x0000000410007c0c */ /* 0x000fe2000bf26270 */
[C---:B------:R-:W-:Y:S01]  /*49fb0*/  VIADD R34, R10.reuse, 0x100000 ;  /* 0x001000000a227836 */ /* 0x040fe20000000000 */
[----:B------:R-:W-:Y:S01]  /*49fc0*/  LOP3.LUT R16, R17, 0x7f, RZ, 0xc0, !PT ;  /* 0x0000007f11107812 */ /* 0x000fe200078ec0ff */
[----:B------:R-:W-:Y:S01]  /*49fd0*/  VIADD R38, R10, 0x100000 ;  /* 0x001000000a267836 */ /* 0x000fe20000000000 */
[----:B------:R-:W-:Y:S01]  /*49fe0*/  SHF.R.U32.HI R17, RZ, 0x6, R17 ;  /* 0x00000006ff117819 */ /* 0x000fe20000011611 */
[----:B-1----:R-:W-:-:S04]  /*49ff0*/  IMAD.WIDE R14, R25, 0x4, R76 ;  /* 0x00000004190e7825 */ /* 0x002fc800078e024c */
[----:B---3--:R-:W-:Y:S01]  /*4a000*/  IMAD.WIDE R12, R2, 0x4, R72 ;  /* 0x00000004020c7825 */ /* 0x008fe200078e0248 */
[----:B------:R-:W-:Y:S01]  /*4a010*/  SEL R24, R24, RZ, P3 ;  /* 0x000000ff18187207 */ /* 0x000fe20001800000 */
[----:B------:R-:W1:Y:S01]  /*4a020*/  LDCU UR4, c[0x0][0x3a0] ;  /* 0x00007400ff0477ac */ /* 0x000e620008000800 */
[----:B------:R-:W-:Y:S02]  /*4a030*/  SGXT.U32 R17, R17, 0x1 ;  /* 0x000000011111781a */ /* 0x000fe40000000000 */
[----:B------:R2:W-:Y:S01]  /*4a040*/  LDGSTS.E [R20+0x1c008], desc[UR22][R12.64], P6 ;  /* 0x1c0080000c147fae */ /* 0x0005e2000b1a1016 */
[----:B------:R-:W-:Y:S02]  /*4a050*/  ISETP.GE.AND P6, PT, R16, UR5, PT ;  /* 0x0000000510007c0c */ /* 0x000fe4000bfc6270 */
[----:B------:R-:W-:Y:S02]  /*4a060*/  SEL R26, RZ, 0x4, P1 ;  /* 0x00000004ff1a7807 */ /* 0x000fe40000800000 */
[----:B------:R-:W-:-:S02]  /*4a070*/  ISETP.NE.U32.AND P1, PT, R24, RZ, PT ;  /* 0x000000ff1800720c */ /* 0x000fc40003f25070 */
[----:B------:R-:W-:Y:S02]  /*4a080*/  SEL R24, RZ, 0x4, P6 ;  /* 0x00000004ff187807 */ /* 0x000fe40003000000 */
[----:B------:R-:W-:Y:S02]  /*4a090*/  LOP3.LUT R17, R17, 0x2, RZ, 0xfc, !PT ;  /* 0x0000000211117812 */ /* 0x000fe400078efcff */
[----:B------:R-:W-:Y:S02]  /*4a0a0*/  SEL R24, R24, RZ, P5 ;  /* 0x000000ff18187207 */ /* 0x000fe40002800000 */
[----:B------:R-:W-:Y:S02]  /*4a0b0*/  ISETP.GE.AND P6, PT, R17, UR5, PT ;  /* 0x0000000511007c0c */ /* 0x000fe4000bfc6270 */
[----:B------:R-:W-:Y:S02]  /*4a0c0*/  SEL R26, R26, RZ, P3 ;  /* 0x000000ff1a1a7207 */ /* 0x000fe40001800000 */
[----:B------:R-:W-:-:S02]  /*4a0d0*/  ISETP.NE.U32.AND P3, PT, R24, RZ, PT ;  /* 0x000000ff1800720c */ /* 0x000fc40003f65070 */
[----:B------:R-:W-:Y:S02]  /*4a0e0*/  SEL R24, RZ, 0x4, P6 ;  /* 0x00000004ff187807 */ /* 0x000fe40003000000 */
[----:B------:R-:W-:Y:S01]  /*4a0f0*/  ISETP.NE.U32.AND P6, PT, R26, RZ, PT ;  /* 0x000000ff1a00720c */ /* 0x000fe20003fc5070 */
[----:B------:R2:W-:Y:S01]  /*4a100*/  STL.64 [R1+0xc40], R12 ;  /* 0x000c400c01007387 */ /* 0x0005e20000100a00 */
[----:B------:R-:W-:Y:S01]  /*4a110*/  SEL R24, R24, RZ, P5 ;  /* 0x000000ff18187207 */ /* 0x000fe20002800000 */
[----:B------:R-:W-:Y:S01]  /*4a120*/  IMAD.WIDE R16, R2, 0x4, R78 ;  /* 0x0000000402107825 */ /* 0x000fe200078e024e */
[----:B------:R-:W-:-:S03]  /*4a130*/  IADD3 R26, PT, PT, R19, 0x100000, RZ ;  /* 0x00100000131a7810 */ /* 0x000fc60007ffe0ff */
[----:B--2---:R-:W-:-:S05]  /*4a140*/  IMAD.WIDE R12, R2, 0x4, R74 ;  /* 0x00000004020c7825 */ /* 0x004fca00078e024a */
[----:B------:R2:W-:Y:S01]  /*4a150*/  LDGSTS.E [R20+0x1e000], desc[UR22][R12.64], P1 ;  /* 0x1e0000000c147fae */ /* 0x0005e200089a1016 */
[----:B------:R-:W-:Y:S01]  /*4a160*/  ISETP.NE.U32.AND P1, PT, R24, RZ, PT ;  /* 0x000000ff1800720c */ /* 0x000fe20003f25070 */
[----:B------:R-:W-:Y:S02]  /*4a170*/  VIADD R24, R19, 0x100000 ;  /* 0x0010000013187836 */ /* 0x000fe40000000000 */
[----:B------:R2:W-:Y:S04]  /*4a180*/  STL.64 [R1+0xb08], R12 ;  /* 0x000b080c01007387 */ /* 0x0005e80000100a00 */
[----:B------:R3:W-:Y:S04]  /*4a190*/  STL [R1+0x18e0], R2 ;  /* 0x0018e00201007387 */ /* 0x0007e80000100800 */
[----:B------:R-:W-:Y:S01]  /*4a1a0*/  LDGSTS.E [R20+0x1e008], desc[UR22][R16.64], P6 ;  /* 0x1e00800010147fae */ /* 0x000fe2000b1a1016 */
[----:B--2---:R-:W-:-:S03]  /*4a1b0*/  IMAD.WIDE R12, R25, 0x4, R80 ;  /* 0x00000004190c7825 */ /* 0x004fc600078e0250 */
[----:B------:R-:W-:Y:S04]  /*4a1c0*/  STL.64 [R1+0xaf0], R14 ;  /* 0x000af00e01007387 */ /* 0x000fe80000100a00 */
[----:B------:R-:W0:Y:S01]  /*4a1d0*/  LDGDEPBAR ;  /* 0x00000000000079af */ /* 0x000e220000000000 */
[----:B---3--:R-:W-:-:S03]  /*4a1e0*/  IMAD.WIDE R2, R25, 0x4, R84 ;  /* 0x0000000419027825 */ /* 0x008fc600078e0254 */
[----:B------:R-:W-:Y:S04]  /*4a1f0*/  STL.64 [R1+0xad8], R16 ;  /* 0x000ad81001007387 */ /* 0x000fe80000100a00 */
[----:B------:R-:W-:Y:S04]  /*4a200*/  LDGSTS.E [R26+-0x40000], desc[UR22][R14.64], P4 ;  /* 0xc00000000e1a7fae */ /* 0x000fe8000a1a1016 */
[----:B------:R2:W-:Y:S04]  /*4a210*/  STL.64 [R1+0xac8], R12 ;  /* 0x000ac80c01007387 */ /* 0x0005e80000100a00 */
[----:B------:R2:W-:Y:S04]  /*4a220*/  LDGSTS.E [R24+-0x3fc00], desc[UR22][R12.64], P4 ;  /* 0xc04000000c187fae */ /* 0x0005e8000a1a1016 */
[----:B------:R-:W-:Y:S01]  /*4a230*/  STL.64 [R1+0x18e8], R20 ;  /* 0x0018e81401007387 */ /* 0x000fe20000100a00 */
[----:B--2---:R-:W-:-:S05]  /*4a240*/  IMAD.WIDE R12, R25, 0x4, R82 ;  /* 0x00000004190c7825 */ /* 0x004fca00078e0252 */
[----:B------:R2:W-:Y:S04]  /*4a250*/  STL.64 [R1+0xab8], R12 ;  /* 0x000ab80c01007387 */ /* 0x0005e80000100a00 */
[----:B------:R2:W-:Y:S04]  /*4a260*/  LDGSTS.E [R26+-0x3f800], desc[UR22][R12.64], P4 ;  /* 0xc08000000c1a7fae */ /* 0x0005e8000a1a1016 */
[----:B------:R3:W-:Y:S04]  /*4a270*/  STL.64 [R1+0xab0], R2 ;  /* 0x000ab00201007387 */ /* 0x0007e80000100a00 */
[----:B------:R3:W-:Y:S01]  /*4a280*/  LDGSTS.E [R24+-0x3f400], desc[UR22][R2.64], P4 ;  /* 0xc0c0000002187fae */ /* 0x0007e2000a1a1016 */
[----:B--2---:R-:W-:-:S04]  /*4a290*/  IMAD.WIDE R12, R25, 0x4, R86 ;  /* 0x00000004190c7825 */ /* 0x004fc800078e0256 */
[C---:B---3--:R-:W-:Y:S01]  /*4a2a0*/  IMAD.WIDE R2, R25.reuse, 0x4, R88 ;  /* 0x0000000419027825 */ /* 0x048fe200078e0258 */
        /* <DEDUP_REMOVED lines=167> */
[----:B------:R-:W-:-:S04]  /*4ad20*/  IMAD.WIDE R14, R25, 0x4, R202 ;  /* 0x00000004190e7825 */ /* 0x000fc800078e02ca */
[C---:B---3--:R-:W-:Y:S01]  /*4ad30*/  IMAD.WIDE R2, R25.reuse, 0x4, R200 ;  /* 0x0000000419027825 */ /* 0x048fe200078e02c8 */
[----:B------:R2:W-:Y:S04]  /*4ad40*/  STL.64 [R1+0x190], R12 ;  /* 0x0001900c01007387 */ /* 0x0005e80000100a00 */
[----:B------:R-:W-:Y:S04]  /*4ad50*/  LDGSTS.E [R26+-0x19000], desc[UR22][R12.64], P4 ;  /* 0xe70000000c1a7fae */ /* 0x000fe8000a1a1016 */
[----:B------:R3:W-:Y:S04]  /*4ad60*/  STL.64 [R1+0x180], R2 ;  /* 0x0001800201007387 */ /* 0x0007e80000100a00 */
[----:B------:R3:W-:Y:S04]  /*4ad70*/  LDGSTS.E [R24+-0x18c00], desc[UR22][R2.64], P4 ;  /* 0xe740000002187fae */ /* 0x0007e8000a1a1016 */
[----:B--2---:R-:W2:Y:S01]  /*4ad80*/  LDL.LU.64 R12, [R1+0x408] ;  /* 0x00040800010c7983 */ /* 0x004ea20000300a00 */
[----:B------:R-:W-:-:S03]  /*4ad90*/  IMAD.WIDE R16, R25, 0x4, R206 ;  /* 0x0000000419107825 */ /* 0x000fc600078e02ce */
[----:B------:R4:W-:Y:S01]  /*4ada0*/  STL.64 [R1+0x170], R14 ;  /* 0x0001700e01007387 */ /* 0x0009e20000100a00 */
[----:B---3--:R-:W-:-:S03]  /*4adb0*/  IMAD.WIDE R2, R25, 0x4, R204 ;  /* 0x0000000419027825 */ /* 0x008fc600078e02cc */
[----:B------:R-:W-:Y:S04]  /*4adc0*/  STL.64 [R1+0x18f0], R18 ;  /* 0x0018f01201007387 */ /* 0x000fe80000100a00 */
[----:B------:R3:W-:Y:S04]  /*4add0*/  STL.64 [R1+0x160], R2 ;  /* 0x0001600201007387 */ /* 0x0007e80000100a00 */
[----:B------:R1:W-:Y:S04]  /*4ade0*/  LDGSTS.E [R26+-0x18800], desc[UR22][R14.64], P4 ;  /* 0xe78000000e1a7fae */ /* 0x0003e8000a1a1016 */
[----:B------:R3:W-:Y:S04]  /*4adf0*/  LDGSTS.E [R24+-0x18400], desc[UR22][R2.64], P4 ;  /* 0xe7c0000002187fae */ /* 0x0007e8000a1a1016 */
[----:B------:R-:W2:Y:S04]  /*4ae00*/  LDL.LU.64 R224, [R1+0x410] ;  /* 0x0004100001e07983 */ /* 0x000ea80000300a00 */
[----:B----4-:R-:W4:Y:S01]  /*4ae10*/  LDL.LU.64 R14, [R1+0x418] ;  /* 0x00041800010e7983 */ /* 0x010f220000300a00 */
[----:B-1----:R-:W-:-:S02]  /*4ae20*/  VIADD R26, R10, 0x100000 ;  /* 0x001000000a1a7836 */ /* 0x002fc40000000000 */
[----:B---3--:R-:W-:Y:S01]  /*4ae30*/  IMAD.WIDE R2, R25, 0x4, R208 ;  /* 0x0000000419027825 */ /* 0x008fe200078e02d0 */
[----:B------:R1:W-:Y:S04]  /*4ae40*/  STL.64 [R1+0x158], R16 ;  /* 0x0001581001007387 */ /* 0x0003e80000100a00 */
[----:B------:R3:W-:Y:S04]  /*4ae50*/  STL.64 [R1+0x148], R2 ;  /* 0x0001480201007387 */ /* 0x0007e80000100a00 */
[----:B------:R-:W-:Y:S04]  /*4ae60*/  LDGSTS.E [R26+-0x3ff80], desc[UR22][R16.64], P4 ;  /* 0xc0080000101a7fae */ /* 0x000fe8000a1a1016 */
[----:B------:R-:W4:Y:S04]  /*4ae70*/  LDL.LU.64 R28, [R1+0x420] ;  /* 0x00042000011c7983 */ /* 0x000f280000300a00 */
[----:B-1----:R-:W4:Y:S01]  /*4ae80*/  LDL.LU.64 R16, [R1+0x428] ;  /* 0x0004280001107983 */ /* 0x002f220000300a00 */
[----:B------:R-:W-:-:S02]  /*4ae90*/  VIADD R24, R10, 0x100000 ;  /* 0x001000000a187836 */ /* 0x000fc40000000000 */
[----:B------:R-:W-:-:S03]  /*4aea0*/  IMAD.WIDE R18, R25, 0x4, R210 ;  /* 0x0000000419127825 */ /* 0x000fc600078e02d2 */
[----:B------:R3:W-:Y:S04]  /*4aeb0*/  LDGSTS.E [R24+-0x3fb80], desc[UR22][R2.64], P4 ;  /* 0xc048000002187fae */ /* 0x0007e8000a1a1016 */
[----:B------:R1:W-:Y:S04]  /*4aec0*/  STL.64 [R1+0x138], R18 ;  /* 0x0001381201007387 */ /* 0x0003e80000100a00 */
[----:B------:R1:W-:Y:S01]  /*4aed0*/  LDGSTS.E [R26+-0x3f780], desc[UR22][R18.64], P4 ;  /* 0xc0880000121a7fae */ /* 0x0003e2000a1a1016 */
[----:B---3--:R-:W-:-:S05]  /*4aee0*/  IMAD.WIDE R2, R25, 0x4, R212 ;  /* 0x0000000419027825 */ /* 0x008fca00078e02d4 */
[----:B------:R3:W-:Y:S04]  /*4aef0*/  STL.64 [R1+0x128], R2 ;  /* 0x0001280201007387 */ /* 0x0007e80000100a00 */
[----:B------:R-:W4:Y:S01]  /*4af00*/  LDL.LU.64 R226, [R1+0x430] ;  /* 0x0004300001e27983 */ /* 0x000f220000300a00 */
[----:B-1----:R-:W-:-:S03]  /*4af10*/  IMAD.WIDE R18, R25, 0x4, R214 ;  /* 0x0000000419127825 */ /* 0x002fc600078e02d6 */
[----:B------:R3:W-:Y:S04]  /*4af20*/  LDGSTS.E [R24+-0x3f380], desc[UR22][R2.64], P4 ;  /* 0xc0c8000002187fae */ /* 0x0007e8000a1a1016 */
[----:B------:R-:W4:Y:S04]  /*4af30*/  LDL.LU.64 R234, [R1+0x438] ;  /* 0x0004380001ea7983 */ /* 0x000f280000300a00 */
[----:B------:R1:W-:Y:S01]  /*4af40*/  STL.64 [R1+0x118], R18 ;  /* 0x0001181201007387 */ /* 0x0003e20000100a00 */
[----:B---3--:R-:W-:-:S03]  /*4af50*/  IMAD.WIDE R2, R25, 0x4, R216 ;  /* 0x0000000419027825 */ /* 0x008fc600078e02d8 */
[----:B------:R1:W-:Y:S04]  /*4af60*/  LDGSTS.E [R26+-0x3ef80], desc[UR22][R18.64], P4 ;  /* 0xc1080000121a7fae */ /* 0x0003e8000a1a1016 */
[----:B------:R2:W-:Y:S04]  /*4af70*/  STL.64 [R1+0x108], R2 ;  /* 0x0001080201007387 */ /* 0x0005e80000100a00 */
[----:B------:R2:W-:Y:S01]  /*4af80*/  LDGSTS.E [R24+-0x3eb80], desc[UR22][R2.64], P4 ;  /* 0xc148000002187fae */ /* 0x0005e2000a1a1016 */
[----:B-1----:R-:W-:-:S03]  /*4af90*/  IMAD.WIDE R18, R25, 0x4, R218 ;  /* 0x0000000419127825 */ /* 0x002fc600078e02da */
[----:B------:R-:W3:Y:S04]  /*4afa0*/  LDL.LU.64 R228, [R1+0x440] ;  /* 0x0004400001e47983 */ /* 0x000ee80000300a00 */
[----:B------:R1:W-:Y:S01]  /*4afb0*/  LDGSTS.E [R26+-0x3e780], desc[UR22][R18.64], P4 ;  /* 0xc1880000121a7fae */ /* 0x0003e2000a1a1016 */
[----:B--2---:R-:W-:-:S03]  /*4afc0*/  IMAD.WIDE R2, R25, 0x4, R12 ;  /* 0x0000000419027825 */ /* 0x004fc600078e020c */
[----:B------:R-:W2:Y:S04]  /*4afd0*/  LDL.LU.64 R12, [R1+0x448] ;  /* 0x00044800010c7983 */ /* 0x000ea80000300a00 */
[----:B------:R1:W-:Y:S04]  /*4afe0*/  STL.64 [R1+0x98], R18 ;  /* 0x0000981201007387 */ /* 0x0003e80000100a00 */
[----:B------:R4:W-:Y:S04]  /*4aff0*/  STL.64 [R1+0x80], R2 ;  /* 0x0000800201007387 */ /* 0x0009e80000100a00 */
[----:B------:R4:W-:Y:S01]  /*4b000*/  LDGSTS.E [R24+-0x3e380], desc[UR22][R2.64], P4 ;  /* 0xc1c8000002187fae */ /* 0x0009e2000a1a1016 */
[----:B-1----:R-:W-:-:S04]  /*4b010*/  IMAD.WIDE R18, R25, 0x4, R224 ;  /* 0x0000000419127825 */ /* 0x002fc800078e02e0 */
[C---:B----4-:R-:W-:Y:S01]  /*4b020*/  IMAD.WIDE R2, R25.reuse, 0x4, R14 ;  /* 0x0000000419027825 */ /* 0x050fe200078e020e */
[----:B------:R-:W-:Y:S04]  /*4b030*/  LDGSTS.E [R26+-0x3df80], desc[UR22][R18.64], P4 ;  /* 0xc2080000121a7fae */ /* 0x000fe8000a1a1016 */
[----:B------:R-:W4:Y:S04]  /*4b040*/  LDL.LU.64 R14, [R1+0x450] ;  /* 0x00045000010e7983 */ /* 0x000f280000300a00 */
[----:B------:R-:W-:Y:S04]  /*4b050*/  STL.64 [R1+0x68], R18 ;  /* 0x0000681201007387 */ /* 0x000fe80000100a00 */
[----:B------:R1:W-:Y:S04]  /*4b060*/  STL.64 [R1+0x50], R2 ;  /* 0x0000500201007387 */ /* 0x0003e80000100a00 */
[----:B------:R1:W-:Y:S04]  /*4b070*/  LDGSTS.E [R24+-0x3db80], desc[UR22][R2.64], P4 ;  /* 0xc248000002187fae */ /* 0x0003e8000a1a1016 */
[----:B------:R-:W4:Y:S01]  /*4b080*/  LDL.LU.64 R30, [R1+0x458] ;  /* 0x00045800011e7983 */ /* 0x000f220000300a00 */
[----:B-1----:R-:W-:-:S03]  /*4b090*/  IMAD.WIDE R2, R25, 0x4, R16 ;  /* 0x0000000419027825 */ /* 0x002fc600078e0210 */
[----:B------:R-:W4:Y:S01]  /*4b0a0*/  LDL.LU.64 R16, [R1+0x460] ;  /* 0x0004600001107983 */ /* 0x000f220000300a00 */
[----:B------:R-:W-:-:S05]  /*4b0b0*/  IMAD.WIDE R18, R25, 0x4, R28 ;  /* 0x0000000419127825 */ /* 0x000fca00078e021c */
[----:B------:R-:W-:Y:S04]  /*4b0c0*/  STL.64 [R1+0x38], R18 ;  /* 0x0000381201007387 */ /* 0x000fe80000100a00 */
[----:B------:R-:W-:Y:S04]  /*4b0d0*/  LDGSTS.E [R26+-0x3d780], desc[UR22][R18.64], P4 ;  /* 0xc2880000121a7fae */ /* 0x000fe8000a1a1016 */
[----:B------:R1:W-:Y:S04]  /*4b0e0*/  STL.64 [R1+0x20], R2 ;  /* 0x0000200201007387 */ /* 0x0003e80000100a00 */
[----:B------:R1:W-:Y:S04]  /*4b0f0*/  LDGSTS.E [R24+-0x3d380], desc[UR22][R2.64], P4 ;  /* 0xc2c8000002187fae */ /* 0x0003e8000a1a1016 */
[----:B------:R-:W4:Y:S04]  /*4b100*/  LDL.LU.64 R28, [R1+0x468] ;  /* 0x00046800011c7983 */ /* 0x000f280000300a00 */
[----:B------:R-:W4:Y:S01]  /*4b110*/  LDL.LU.64 R224, [R1+0x470] ;  /* 0x0004700001e07983 */ /* 0x000f220000300a00 */
[----:B-1----:R-:W-:-:S04]  /*4b120*/  IMAD.WIDE R2, R25, 0x4, R226 ;  /* 0x0000000419027825 */ /* 0x002fc800078e02e2 */
[C---:B------:R-:W-:Y:S01]  /*4b130*/  IMAD.WIDE R248, R25.reuse, 0x4, R234 ;  /* 0x0000000419f87825 */ /* 0x040fe200078e02ea */
[----:B------:R1:W-:Y:S04]  /*4b140*/  STL.64 [R1+0x8], R2 ;  /* 0x0000080201007387 */ /* 0x0003e80000100a00 */
[----:B------:R-:W4:Y:S04]  /*4b150*/  LDL.LU.64 R234, [R1+0x478] ;  /* 0x0004780001ea7983 */ /* 0x000f280000300a00 */
[----:B------:R-:W-:Y:S04]  /*4b160*/  STL.64 [R1+0x18f8], R248 ;  /* 0x0018f8f801007387 */ /* 0x000fe80000100a00 */
[----:B------:R-:W-:Y:S01]  /*4b170*/  LDGSTS.E [R26+-0x3cf80], desc[UR22][R2.64], P4 ;  /* 0xc3080000021a7fae */ /* 0x000fe2000a1a1016 */
[----:B---3--:R-:W-:-:S03]  /*4b180*/  IMAD.WIDE R242, R25, 0x4, R228 ;  /* 0x0000000419f27825 */ /* 0x008fc600078e02e4 */
[----:B------:R-:W-:Y:S04]  /*4b190*/  LDGSTS.E [R24+-0x3cb80], desc[UR22][R248.64], P4 ;  /* 0xc3480000f8187fae */ /* 0x000fe8000a1a1016 */
[----:B------:R-:W3:Y:S04]  /*4b1a0*/  LDL.LU.64 R228, [R1+0x480] ;  /* 0x0004800001e47983 */ /* 0x000ee80000300a00 */
[----:B------:R-:W-:Y:S01]  /*4b1b0*/  LDGSTS.E [R26+-0x3c780], desc[UR22][R242.64], P4 ;  /* 0xc3880000f21a7fae */ /* 0x000fe2000a1a1016 */
[----:B--2---:R-:W-:-:S03]  /*4b1c0*/  IMAD.WIDE R236, R25, 0x4, R12 ;  /* 0x0000000419ec7825 */ /* 0x004fc600078e020c */
[----:B------:R-:W2:Y:S04]  /*4b1d0*/  LDL.LU.64 R12, [R1+0x488] ;  /* 0x00048800010c7983 */ /* 0x000ea80000300a00 */
[----:B------:R-:W-:Y:S04]  /*4b1e0*/  STL.64 [R1+0x1900], R242 ;  /* 0x001900f201007387 */ /* 0x000fe80000100a00 */
[----:B------:R-:W-:Y:S04]  /*4b1f0*/  STL.64 [R1+0x1908], R236 ;  /* 0x001908ec01007387 */ /* 0x000fe80000100a00 */
[----:B------:R-:W-:Y:S01]  /*4b200*/  LDGSTS.E [R24+-0x3c380], desc[UR22][R236.64], P4 ;  /* 0xc3c80000ec187fae */ /* 0x000fe2000a1a1016 */
[----:B----4-:R-:W-:-:S03]  /*4b210*/  IMAD.WIDE R226, R25, 0x4, R14 ;  /* 0x0000000419e27825 */ /* 0x010fc600078e020e */
[----:B------:R-:W4:Y:S04]  /*4b220*/  LDL.LU.64 R14, [R1+0x490] ;  /* 0x00049000010e7983 */ /* 0x000f280000300a00 */
[----:B------:R-:W4:Y:S04]  /*4b230*/  LDL.LU.64 R222, [R1+0x498] ;  /* 0x0004980001de7983 */ /* 0x000f280000300a00 */
[----:B------:R1:W-:Y:S02]  /*4b240*/  LDGSTS.E [R26+-0x3bf80], desc[UR22][R226.64], P4 ;  /* 0xc4080000e21a7fae */ /* 0x0003e4000a1a1016 */
[----:B-1----:R-:W-:-:S02]  /*4b250*/  IMAD.WIDE R26, R25, 0x4, R16 ;  /* 0x00000004191a7825 */ /* 0x002fc400078e0210 */
[----:B------:R-:W4:Y:S02]  /*4b260*/  LDL.LU.64 R16, [R1+0x4a0] ;  /* 0x0004a00001107983 */ /* 0x000f240000300a00 */
[C---:B------:R-:W-:Y:S02]  /*4b270*/  IMAD.WIDE R220, R25.reuse, 0x4, R30 ;  /* 0x0000000419dc7825 */ /* 0x040fe400078e021e */
[----:B------:R-:W4:Y:S02]  /*4b280*/  LDL.LU.64 R232, [R1+0x4a8] ;  /* 0x0004a80001e87983 */ /* 0x000f240000300a00 */
[----:B------:R-:W-:Y:S02]  /*4b290*/  VIADD R30, R10, 0x100000 ;  /* 0x001000000a1e7836 */ /* 0x000fe40000000000 */
[----:B------:R-:W-:Y:S04]  /*4b2a0*/  LDGSTS.E [R24+-0x3bb80], desc[UR22][R220.64], P4 ;  /* 0xc4480000dc187fae */ /* 0x000fe8000a1a1016 */
[----:B------:R1:W-:Y:S01]  /*4b2b0*/  LDGSTS.E [R30+-0x3b780], desc[UR22][R26.64], P4 ;  /* 0xc48800001a1e7fae */ /* 0x0003e2000a1a1016 */
[----:B------:R-:W-:-:S04]  /*4b2c0*/  IMAD.WIDE R28, R25, 0x4, R28 ;  /* 0x00000004191c7825 */ /* 0x000fc800078e021c */
[C---:B-1----:R-:W-:Y:S01]  /*4b2d0*/  IMAD.WIDE R30, R25.reuse, 0x4, R224 ;  /* 0x00000004191e7825 */ /* 0x042fe200078e02e0 */
[----:B------:R-:W-:Y:S04]  /*4b2e0*/  LDGSTS.E [R24+-0x3b380], desc[UR22][R28.64], P4 ;  /* 0xc4c800001c187fae */ /* 0x000fe8000a1a1016 */
[----:B------:R-:W4:Y:S04]  /*4b2f0*/  LDL.LU.64 R224, [R1+0x4b0] ;  /* 0x0004b00001e07983 */ /* 0x000f280000300a00 */
[----:B------:R3:W-:Y:S01]  /*4b300*/  LDGSTS.E [R34+-0x3af80], desc[UR22][R30.64], P4 ;  /* 0xc50800001e227fae */ /* 0x0007e2000a1a1016 */
[----:B------:R-:W-:-:S03]  /*4b310*/  IMAD.WIDE R32, R25, 0x4, R234 ;  /* 0x0000000419207825 */ /* 0x000fc600078e02ea */
[----:B------:R-:W4:Y:S04]  /*4b320*/  LDL.LU.64 R234, [R1+0x4b8] ;  /* 0x0004b80001ea7983 */ /* 0x000f280000300a00 */
[----:B------:R-:W-:Y:S01]  /*4b330*/  LDGSTS.E [R24+-0x3ab80], desc[UR22][R32.64], P4 ;  /* 0xc548000020187fae */ /* 0x000fe2000a1a1016 */
[----:B------:R-:W-:Y:S02]  /*4b340*/  VIADD R42, R10, 0x100000 ;  /* 0x001000000a2a7836 */ /* 0x000fe40000000000 */
[C---:B---3--:R-:W-:Y:S02]  /*4b350*/  IMAD.WIDE R34, R25.reuse, 0x4, R228 ;  /* 0x0000000419227825 */ /* 0x048fe400078e02e4 */
[----:B------:R-:W3:Y:S04]  /*4b360*/  LDL.LU.64 R228, [R1+0x4c0] ;  /* 0x0004c00001e47983 */ /* 0x000ee80000300a00 */
[----:B------:R4:W-:Y:S01]  /*4b370*/  LDGSTS.E [R38+-0x3a780], desc[UR22][R34.64], P4 ;  /* 0xc588000022267fae */ /* 0x0009e2000a1a1016 */
[----:B--2---:R-:W-:-:S03]  /*4b380*/  IMAD.WIDE R36, R25, 0x4, R12 ;  /* 0x0000000419247825 */ /* 0x004fc600078e020c */
[----:B------:R-:W2:Y:S04]  /*4b390*/  LDL.LU.64 R12, [R1+0x4c8] ;  /* 0x0004c800010c7983 */ /* 0x000ea80000300a00 */
[----:B------:R-:W-:Y:S01]  /*4b3a0*/  LDGSTS.E [R24+-0x3a380], desc[UR22][R36.64], P4 ;  /* 0xc5c8000024187fae */ /* 0x000fe2000a1a1016 */
[----:B----4-:R-:W-:-:S03]  /*4b3b0*/  IMAD.WIDE R38, R25, 0x4, R14 ;  /* 0x0000000419267825 */ /* 0x010fc600078e020e */
[----:B------:R-:W4:Y:S01]  /*4b3c0*/  LDL.LU.64 R14, [R1+0x4d0] ;  /* 0x0004d000010e7983 */ /* 0x000f220000300a00 */
[----:B------:R-:W-:-:S03]  /*4b3d0*/  IMAD.WIDE R40, R25, 0x4, R222 ;  /* 0x0000000419287825 */ /* 0x000fc600078e02de */
[----:B------:R-:W4:Y:S04]  /*4b3e0*/  LDL.LU.64 R222, [R1+0x4d8] ;  /* 0x0004d80001de7983 */ /* 0x000f280000300a00 */
[----:B------:R1:W-:Y:S01]  /*4b3f0*/  LDGSTS.E [R42+-0x39f80], desc[UR22][R38.64], P4 ;  /* 0xc6080000262a7fae */ /* 0x0003e2000a1a1016 */
[----:B------:R-:W-:-:S03]  /*4b400*/  VIADD R46, R10, 0x100000 ;  /* 0x001000000a2e7836 */ /* 0x000fc60000000000 */
[----:B------:R-:W-:Y:S01]  /*4b410*/  LDGSTS.E [R24+-0x39b80], desc[UR22][R40.64], P4 ;  /* 0xc648000028187fae */ /* 0x000fe2000a1a1016 */
[----:B-1----:R-:W-:-:S03]  /*4b420*/  IMAD.WIDE R42, R25, 0x4, R16 ;  /* 0x00000004192a7825 */ /* 0x002fc600078e0210 */
[----:B------:R-:W4:Y:S01]  /*4b430*/  LDL.LU.64 R16, [R1+0x4e0] ;  /* 0x0004e00001107983 */ /* 0x000f220000300a00 */
[----:B------:R-:W-:-:S03]  /*4b440*/  IMAD.WIDE R44, R25, 0x4, R232 ;  /* 0x00000004192c7825 */ /* 0x000fc600078e02e8 */
[----:B------:R-:W4:Y:S01]  /*4b450*/  LDL.LU.64 R232, [R1+0x4e8] ;  /* 0x0004e80001e87983 */ /* 0x000f220000300a00 */
[----:B------:R-:W-:-:S03]  /*4b460*/  VIADD R50, R10, 0x100000 ;  /* 0x001000000a327836 */ /* 0x000fc60000000000 */
[----:B------:R1:W-:Y:S01]  /*4b470*/  LDGSTS.E [R46+-0x39780], desc[UR22][R42.64], P4 ;  /* 0xc68800002a2e7fae */ /* 0x0003e2000a1a1016 */
[----:B------:R-:W-:-:S03]  /*4b480*/  VIADD R54, R10, 0x100000 ;  /* 0x001000000a367836 */ /* 0x000fc60000000000 */
[----:B------:R-:W-:Y:S01]  /*4b490*/  LDGSTS.E [R24+-0x39380], desc[UR22][R44.64], P4 ;  /* 0xc6c800002c187fae */ /* 0x000fe2000a1a1016 */
[----:B------:R-:W-:Y:S02]  /*4b4a0*/  VIADD R58, R10, 0x100000 ;  /* 0x001000000a3a7836 */ /* 0x000fe40000000000 */
[C---:B-1----:R-:W-:Y:S02]  /*4b4b0*/  IMAD.WIDE R46, R25.reuse, 0x4, R224 ;  /* 0x00000004192e7825 */ /* 0x042fe400078e02e0 */
[----:B------:R-:W4:Y:S04]  /*4b4c0*/  LDL.LU.64 R224, [R1+0x4f0] ;  /* 0x0004f00001e07983 */ /* 0x000f280000300a00 */
[----:B------:R3:W-:Y:S01]  /*4b4d0*/  LDGSTS.E [R50+-0x38f80], desc[UR22][R46.64], P4 ;  /* 0xc70800002e327fae */ /* 0x0007e2000a1a1016 */
[----:B------:R-:W-:-:S03]  /*4b4e0*/  IMAD.WIDE R48, R25, 0x4, R234 ;  /* 0x0000000419307825 */ /* 0x000fc600078e02ea */
[----:B------:R-:W4:Y:S04]  /*4b4f0*/  LDL.LU.64 R234, [R1+0x4f8] ;  /* 0x0004f80001ea7983 */ /* 0x000f280000300a00 */
[----:B------:R-:W-:Y:S01]  /*4b500*/  LDGSTS.E [R24+-0x38b80], desc[UR22][R48.64], P4 ;  /* 0xc748000030187fae */ /* 0x000fe2000a1a1016 */
[----:B---3--:R-:W-:-:S03]  /*4b510*/  IMAD.WIDE R50, R25, 0x4, R228 ;  /* 0x0000000419327825 */ /* 0x008fc600078e02e4 */
        /* <DEDUP_REMOVED lines=10> */
[C---:B------:R-:W-:Y:S01]  /*4b5c0*/  IADD3 R62, PT, PT, R10.reuse, 0x100000, RZ ;  /* 0x001000000a3e7810 */ /* 0x040fe20007ffe0ff */
[----:B------:R-:W-:Y:S02]  /*4b5d0*/  VIADD R66, R10, 0x100000 ;  /* 0x001000000a427836 */ /* 0x000fe40000000000 */
[----:B------:R-:W-:Y:S01]  /*4b5e0*/  LDGSTS.E [R24+-0x1fb80], desc[UR22][R56.64], P4 ;  /* 0xe048000038187fae */ /* 0x000fe2000a1a1016 */
[----:B-1----:R-:W-:-:S03]  /*4b5f0*/  IMAD.WIDE R58, R25, 0x4, R16 ;  /* 0x00000004193a7825 */ /* 0x002fc600078e0210 */
[----:B------:R-:W4:Y:S01]  /*4b600*/  LDL.LU.64 R16, [R1+0x540] ;  /* 0x0005400001107983 */ /* 0x000f220000300a00 */
[----:B------:R-:W-:-:S03]  /*4b610*/  IMAD.WIDE R60, R25, 0x4, R232 ;  /* 0x00000004193c7825 */ /* 0x000fc600078e02e8 */
[----:B------:R-:W4:Y:S04]  /*4b620*/  LDL.LU.64 R232, [R1+0x538] ;  /* 0x0005380001e87983 */ /* 0x000f280000300a00 */
        /* <DEDUP_REMOVED lines=84> */
[----:B------:R1:W-:Y:S04]  /*4bb70*/  LDGSTS.E [R110+-0x19780], desc[UR22][R106.64], P4 ;  /* 0xe68800006a6e7fae */ /* 0x0003e8000a1a1016 */
[----:B------:R-:W-:Y:S01]  /*4bb80*/  LDGSTS.E [R24+-0x19380], desc[UR22][R108.64], P4 ;  /* 0xe6c800006c187fae */ /* 0x000fe2000a1a1016 */
[----:B------:R-:W-:Y:S02]  /*4bb90*/  VIADD R118, R10, 0x100000 ;  /* 0x001000000a767836 */ /* 0x000fe40000000000 */
[----:B-1----:R-:W-:-:S02]  /*4bba0*/  IMAD.WIDE R110, R25, 0x4, R224 ;  /* 0x00000004196e7825 */ /* 0x002fc400078e02e0 */
[----:B------:R-:W4:Y:S04]  /*4bbb0*/  LDL.LU.64 R224, [R1+0x568] ;  /* 0x0005680001e07983 */ /* 0x000f280000300a00 */
[----:B------:R3:W-:Y:S01]  /*4bbc0*/  LDGSTS.E [R114+-0x18f80], desc[UR22][R110.64], P4 ;  /* 0xe70800006e727fae */ /* 0x0007e2000a1a1016 */
[----:B------:R-:W-:-:S03]  /*4bbd0*/  IMAD.WIDE R112, R25, 0x4, R234 ;  /* 0x0000000419707825 */ /* 0x000fc600078e02ea */
[----:B------:R-:W4:Y:S04]  /*4bbe0*/  LDL.LU.64 R234, [R1+0x570] ;  /* 0x0005700001ea7983 */ /* 0x000f280000300a00 */
[----:B------:R-:W-:Y:S01]  /*4bbf0*/  LDGSTS.E [R24+-0x18b80], desc[UR22][R112.64], P4 ;  /* 0xe748000070187fae */ /* 0x000fe2000a1a1016 */
[----:B---3--:R-:W-:-:S03]  /*4bc00*/  IMAD.WIDE R114, R25, 0x4, R228 ;  /* 0x0000000419727825 */ /* 0x008fc600078e02e4 */
[----:B------:R-:W3:Y:S04]  /*4bc10*/  LDL.LU.64 R228, [R1+0x578] ;  /* 0x0005780001e47983 */ /* 0x000ee80000300a00 */
[----:B------:R1:W-:Y:S02]  /*4bc20*/  LDGSTS.E [R118+-0x18780], desc[UR22][R114.64], P4 ;  /* 0xe788000072767fae */ /* 0x0003e4000a1a1016 */
[----:B-1----:R-:W-:Y:S02]  /*4bc30*/  VIADD R118, R9, 0x100000 ;  /* 0x0010000009767836 */ /* 0x002fe40000000000 */
[C---:B--2---:R-:W-:Y:S02]  /*4bc40*/  IMAD.WIDE R116, R25.reuse, 0x4, R12 ;  /* 0x0000000419747825 */ /* 0x044fe400078e020c */
[----:B------:R-:W2:Y:S04]  /*4bc50*/  LDL.LU.64 R12, [R1+0x580] ;  /* 0x00058000010c7983 */ /* 0x000ea80000300a00 */
[----:B------:R-:W-:Y:S01]  /*4bc60*/  LDGSTS.E [R24+-0x18380], desc[UR22][R116.64], P4 ;  /* 0xe7c8000074187fae */ /* 0x000fe2000a1a1016 */
[----:B----4-:R-:W-:-:S03]  /*4bc70*/  IMAD.WIDE R18, R25, 0x4, R14 ;  /* 0x0000000419127825 */ /* 0x010fc600078e020e */
[----:B------:R-:W4:Y:S01]  /*4bc80*/  LDL.LU.64 R14, [R1+0x588] ;  /* 0x00058800010e7983 */ /* 0x000f220000300a00 */
[----:B------:R-:W-:-:S03]  /*4bc90*/  IMAD.WIDE R2, R25, 0x4, R222 ;  /* 0x0000000419027825 */ /* 0x000fc600078e02de */
[----:B------:R-:W4:Y:S04]  /*4bca0*/  LDL.LU.64 R222, [R1+0x590] ;  /* 0x0005900001de7983 */ /* 0x000f280000300a00 */
[----:B------:R1:W-:Y:S04]  /*4bcb0*/  STL.64 [R1+0xf8], R18 ;  /* 0x0000f81201007387 */ /* 0x0003e80000100a00 */
[----:B------:R1:W-:Y:S04]  /*4bcc0*/  LDGSTS.E [R118+-0x3ff00], desc[UR22][R18.64], P4 ;  /* 0xc010000012767fae */ /* 0x0003e8000a1a1016 */
[----:B------:R1:W-:Y:S02]  /*4bcd0*/  STL.64 [R1+0xe8], R2 ;  /* 0x0000e80201007387 */ /* 0x0003e40000100a00 */
[----:B-1----:R-:W-:-:S02]  /*4bce0*/  IMAD.WIDE R18, R25, 0x4, R16 ;  /* 0x0000000419127825 */ /* 0x002fc400078e0210 */
[----:B------:R-:W4:Y:S02]  /*4bcf0*/  LDL.LU.64 R16, [R1+0x598] ;  /* 0x0005980001107983 */ /* 0x000f240000300a00 */
[----:B------:R-:W-:-:S05]  /*4bd00*/  VIADD R24, R9, 0x100000 ;  /* 0x0010000009187836 */ /* 0x000fca0000000000 */
[----:B------:R1:W-:Y:S04]  /*4bd10*/  LDGSTS.E [R24+-0x3fb00], desc[UR22][R2.64], P4 ;  /* 0xc050000002187fae */ /* 0x0003e8000a1a1016 */
[----:B------:R1:W-:Y:S02]  /*4bd20*/  LDGSTS.E [R118+-0x3f700], desc[UR22][R18.64], P4 ;  /* 0xc090000012767fae */ /* 0x0003e4000a1a1016 */
[C---:B-1----:R-:W-:Y:S02]  /*4bd30*/  IMAD.WIDE R2, R25.reuse, 0x4, R232 ;  /* 0x0000000419027825 */ /* 0x042fe400078e02e8 */
[----:B------:R-:W4:Y:S04]  /*4bd40*/  LDL.LU.64 R232, [R1+0x5a0] ;  /* 0x0005a00001e87983 */ /* 0x000f280000300a00 */
[----:B------:R1:W-:Y:S04]  /*4bd50*/  STL.64 [R1+0xd8], R18 ;  /* 0x0000d81201007387 */ /* 0x0003e80000100a00 */
[----:B------:R1:W-:Y:S04]  /*4bd60*/  STL.64 [R1+0xc8], R2 ;  /* 0x0000c80201007387 */ /* 0x0003e80000100a00 */
[----:B------:R1:W-:Y:S02]  /*4bd70*/  LDGSTS.E [R24+-0x3f300], desc[UR22][R2.64], P4 ;  /* 0xc0d0000002187fae */ /* 0x0003e4000a1a1016 */
[----:B-1----:R-:W-:-:S02]  /*4bd80*/  IMAD.WIDE R18, R25, 0x4, R224 ;  /* 0x0000000419127825 */ /* 0x002fc400078e02e0 */
[----:B------:R-:W4:Y:S04]  /*4bd90*/  LDL.LU.64 R224, [R1+0x5a8] ;  /* 0x0005a80001e07983 */ /* 0x000f280000300a00 */
[----:B------:R3:W-:Y:S01]  /*4bda0*/  LDGSTS.E [R118+-0x3ef00], desc[UR22][R18.64], P4 ;  /* 0xc110000012767fae */ /* 0x0007e2000a1a1016 */
[----:B------:R-:W-:-:S03]  /*4bdb0*/  IMAD.WIDE R2, R25, 0x4, R234 ;  /* 0x0000000419027825 */ /* 0x000fc600078e02ea */
[----:B------:R-:W4:Y:S04]  /*4bdc0*/  LDL.LU.64 R234, [R1+0x5b0] ;  /* 0x0005b00001ea7983 */ /* 0x000f280000300a00 */
[----:B------:R3:W-:Y:S04]  /*4bdd0*/  STL.64 [R1+0xb8], R18 ;  /* 0x0000b81201007387 */ /* 0x0007e80000100a00 */
[----:B------:R2:W-:Y:S04]  /*4bde0*/  STL.64 [R1+0xa8], R2 ;  /* 0x0000a80201007387 */ /* 0x0005e80000100a00 */
[----:B------:R2:W-:Y:S01]  /*4bdf0*/  LDGSTS.E [R24+-0x3eb00], desc[UR22][R2.64], P4 ;  /* 0xc150000002187fae */ /* 0x0005e2000a1a1016 */
[----:B---3--:R-:W-:-:S03]  /*4be00*/  IMAD.WIDE R18, R25, 0x4, R228 ;  /* 0x0000000419127825 */ /* 0x008fc600078e02e4 */
[----:B------:R-:W3:Y:S04]  /*4be10*/  LDL.LU.64 R228, [R1+0x5b8] ;  /* 0x0005b80001e47983 */ /* 0x000ee80000300a00 */
[----:B------:R4:W-:Y:S01]  /*4be20*/  LDGSTS.E [R118+-0x3e700], desc[UR22][R18.64], P4 ;  /* 0xc190000012767fae */ /* 0x0009e2000a1a1016 */
[----:B--2---:R-:W-:-:S03]  /*4be30*/  IMAD.WIDE R2, R25, 0x4, R12 ;  /* 0x0000000419027825 */ /* 0x004fc600078e020c */
[----:B------:R-:W2:Y:S04]  /*4be40*/  LDL.LU.64 R12, [R1+0x5c0] ;  /* 0x0005c000010c7983 */ /* 0x000ea80000300a00 */
[----:B------:R4:W-:Y:S04]  /*4be50*/  STL.64 [R1+0x90], R18 ;  /* 0x0000901201007387 */ /* 0x0009e80000100a00 */
[----:B------:R1:W-:Y:S04]  /*4be60*/  STL.64 [R1+0x78], R2 ;  /* 0x0000780201007387 */ /* 0x0003e80000100a00 */
[----:B------:R1:W-:Y:S01]  /*4be70*/  LDGSTS.E [R24+-0x3e300], desc[UR22][R2.64], P4 ;  /* 0xc1d0000002187fae */ /* 0x0003e2000a1a1016 */
[----:B----4-:R-:W-:-:S03]  /*4be80*/  IMAD.WIDE R18, R25, 0x4, R14 ;  /* 0x0000000419127825 */ /* 0x010fc600078e020e */
[----:B------:R-:W4:Y:S01]  /*4be90*/  LDL.LU.64 R14, [R1+0x5c8] ;  /* 0x0005c800010e7983 */ /* 0x000f220000300a00 */
[----:B-1----:R-:W-:-:S03]  /*4bea0*/  IMAD.WIDE R2, R25, 0x4, R222 ;  /* 0x0000000419027825 */ /* 0x002fc600078e02de */
[----:B------:R-:W4:Y:S04]  /*4beb0*/  LDL.LU.64 R250, [R1+0x5d0] ;  /* 0x0005d00001fa7983 */ /* 0x000f280000300a00 */
[----:B------:R1:W-:Y:S04]  /*4bec0*/  STL.64 [R1+0x60], R18 ;  /* 0x0000601201007387 */ /* 0x0003e80000100a00 */
[----:B------:R1:W-:Y:S04]  /*4bed0*/  LDGSTS.E [R118+-0x3df00], desc[UR22][R18.64], P4 ;  /* 0xc210000012767fae */ /* 0x0003e8000a1a1016 */
[----:B------:R1:W-:Y:S04]  /*4bee0*/  STL.64 [R1+0x48], R2 ;  /* 0x0000480201007387 */ /* 0x0003e80000100a00 */
[----:B------:R1:W-:Y:S02]  /*4bef0*/  LDGSTS.E [R24+-0x3db00], desc[UR22][R2.64], P4 ;  /* 0xc250000002187fae */ /* 0x0003e4000a1a1016 */
[----:B-1----:R-:W-:-:S02]  /*4bf00*/  IMAD.WIDE R18, R25, 0x4, R16 ;  /* 0x0000000419127825 */ /* 0x002fc400078e0210 */
[----:B------:R-:W4:Y:S04]  /*4bf10*/  LDL.LU.64 R16, [R1+0x5d8] ;  /* 0x0005d80001107983 */ /* 0x000f280000300a00 */
[----:B------:R-:W4:Y:S04]  /*4bf20*/  LDL.LU.64 R230, [R1+0x5e0] ;  /* 0x0005e00001e67983 */ /* 0x000f280000300a00 */
[----:B------:R-:W-:Y:S04]  /*4bf30*/  STL.64 [R1+0x30], R18 ;  /* 0x0000301201007387 */ /* 0x000fe80000100a00 */
[----:B------:R-:W-:Y:S01]  /*4bf40*/  LDGSTS.E [R118+-0x3d700], desc[UR22][R18.64], P4 ;  /* 0xc290000012767fae */ /* 0x000fe2000a1a1016 */
[----:B------:R-:W-:-:S05]  /*4bf50*/  IMAD.WIDE R2, R25, 0x4, R232 ;  /* 0x0000000419027825 */ /* 0x000fca00078e02e8 */
[----:B------:R1:W-:Y:S04]  /*4bf60*/  STL.64 [R1+0x18], R2 ;  /* 0x0000180201007387 */ /* 0x0003e80000100a00 */
[----:B------:R1:W-:Y:S04]  /*4bf70*/  LDGSTS.E [R24+-0x3d300], desc[UR22][R2.64], P4 ;  /* 0xc2d0000002187fae */ /* 0x0003e8000a1a1016 */
[----:B------:R-:W4:Y:S04]  /*4bf80*/  LDL.LU.64 R222, [R1+0x5e8] ;  /* 0x0005e80001de7983 */ /* 0x000f280000300a00 */
[----:B------:R-:W4:Y:S01]  /*4bf90*/  LDL.LU.64 R232, [R1+0x5f0] ;  /* 0x0005f00001e87983 */ /* 0x000f220000300a00 */
[----:B-1----:R-:W-:-:S04]  /*4bfa0*/  IMAD.WIDE R2, R25, 0x4, R224 ;  /* 0x0000000419027825 */ /* 0x002fc800078e02e0 */
[----:B------:R-:W-:Y:S01]  /*4bfb0*/  IMAD.WIDE R246, R25, 0x4, R234 ;  /* 0x0000000419f67825 */ /* 0x000fe200078e02ea */
[----:B------:R1:W-:Y:S04]  /*4bfc0*/  STL.64 [R1], R2 ;  /* 0x0000000201007387 */ /* 0x0003e80000100a00 */
[----:B------:R-:W-:Y:S01]  /*4bfd0*/  LDGSTS.E [R118+-0x3cf00], desc[UR22][R2.64], P4 ;  /* 0xc310000002767fae */ /* 0x000fe2000a1a1016 */
[----:B------:R-:W-:-:S03]  /*4bfe0*/  VIADD R120, R9, 0x100000 ;  /* 0x0010000009787836 */ /* 0x000fc60000000000 */
        /* <DEDUP_REMOVED lines=9> */
[----:B-1----:R-:W-:-:S03]  /*4c080*/  IMAD.WIDE R118, R25, 0x4, R250 ;  /* 0x0000000419767825 */ /* 0x002fc600078e02fa */
        /* <DEDUP_REMOVED lines=14> */
[----:B------:R-:W4:Y:S02]  /*4c170*/  LDL.LU.64 R222, [R1+0x628] ;  /* 0x0006280001de7983 */ /* 0x000f240000300a00 */
[C---:B------:R-:W-:Y:S02]  /*4c180*/  IMAD.WIDE R126, R25.reuse, 0x4, R232 ;  /* 0x00000004197e7825 */ /* 0x040fe400078e02e8 */
[----:B------:R-:W4:Y:S04]  /*4c190*/  LDL.LU.64 R232, [R1+0x630] ;  /* 0x0006300001e87983 */ /* 0x000f280000300a00 */
[----:B------:R3:W-:Y:S04]  /*4c1a0*/  LDGSTS.E [R128+-0x3af00], desc[UR22][R124.64], P4 ;  /* 0xc51000007c807fae */ /* 0x0007e8000a1a1016 */
        /* <DEDUP_REMOVED lines=20> */
[----:B------:R-:W-:-:S03]  /*4c2f0*/  IADD3 R148, PT, PT, R9, 0x100000, RZ ;  /* 0x0010000009947810 */ /* 0x000fc60007ffe0ff */
        /* <DEDUP_REMOVED lines=110> */
[----:B------:R1:W-:Y:S04]  /*4c9e0*/  LDGSTS.E [R204+-0x19700], desc[UR22][R200.64], P4 ;  /* 0xe6900000c8cc7fae */ /* 0x0003e8000a1a1016 */
[----:B------:R-:W-:Y:S01]  /*4c9f0*/  LDGSTS.E [R24+-0x19300], desc[UR22][R202.64], P4 ;  /* 0xe6d00000ca187fae */ /* 0x000fe2000a1a1016 */
[----:B------:R-:W-:Y:S02]  /*4ca00*/  VIADD R212, R9, 0x100000 ;  /* 0x0010000009d47836 */ /* 0x000fe40000000000 */
[C---:B-1----:R-:W-:Y:S02]  /*4ca10*/  IMAD.WIDE R204, R25.reuse, 0x4, R222 ;  /* 0x0000000419cc7825 */ /* 0x042fe400078e02de */
[----:B------:R-:W4:Y:S02]  /*4ca20*/  LDL.LU.64 R222, [R1+0x718] ;  /* 0x0007180001de7983 */ /* 0x000f240000300a00 */
[----:B------:R-:W-:-:S02]  /*4ca30*/  IMAD.WIDE R206, R25, 0x4, R232 ;  /* 0x0000000419ce7825 */ /* 0x000fc400078e02e8 */
[----:B------:R-:W4:Y:S04]  /*4ca40*/  LDL.LU.64 R232, [R1+0x728] ;  /* 0x0007280001e87983 */ /* 0x000f280000300a00 */
[----:B------:R3:W-:Y:S04]  /*4ca50*/  LDGSTS.E [R208+-0x18f00], desc[UR22][R204.64], P4 ;  /* 0xe7100000ccd07fae */ /* 0x0007e8000a1a1016 */
        /* <DEDUP_REMOVED lines=45> */
[----:B------:R-:W-:Y:S04]  /*4cd30*/  STL.64 [R1+0x58], R18 ;  /* 0x0000581201007387 */ /* 0x000fe80000100a00 */
[----:B------:R1:W-:Y:S04]  /*4cd40*/  STL.64 [R1+0x40], R2 ;  /* 0x0000400201007387 */ /* 0x0003e80000100a00 */
[----:B------:R1:W-:Y:S04]  /*4cd50*/  LDGSTS.E [R212+-0x3de80], desc[UR22][R18.64], P4 ;  /* 0xc218000012d47fae */ /* 0x0003e8000a1a1016 */
[----:B------:R-:W-:Y:S01]  /*4cd60*/  LDGSTS.E [R24+-0x3da80], desc[UR22][R2.64], P4 ;  /* 0xc258000002187fae */ /* 0x000fe2000a1a1016 */
[----:B------:R-:W-:-:S03]  /*4cd70*/  IMAD.WIDE R22, R25, 0x4, R16 ;  /* 0x0000000419167825 */ /* 0x000fc600078e0210 */
[----:B------:R-:W4:Y:S04]  /*4cd80*/  LDL.LU.64 R16, [R1+0x7d8] ;  /* 0x0007d80001107983 */ /* 0x000f280000300a00 */
[----:B------:R-:W-:Y:S04]  /*4cd90*/  LDGSTS.E [R212+-0x3d680], desc[UR22][R22.64], P4 ;  /* 0xc298000016d47fae */ /* 0x000fe8000a1a1016 */
[----:B-1----:R-:W4:Y:S04]  /*4cda0*/  LDL.LU.64 R2, [R1+0x7e0] ;  /* 0x0007e00001027983 */ /* 0x002f280000300a00 */
[----:B------:R1:W-:Y:S01]  /*4cdb0*/  STL.64 [R1+0x28], R22 ;  /* 0x0000281601007387 */ /* 0x0003e20000100a00 */
[----:B------:R-:W-:-:S05]  /*4cdc0*/  IMAD.WIDE R18, R25, 0x4, R230 ;  /* 0x0000000419127825 */ /* 0x000fca00078e02e6 */
[----:B------:R2:W-:Y:S04]  /*4cdd0*/  STL.64 [R1+0x10], R18 ;  /* 0x0000101201007387 */ /* 0x0005e80000100a00 */
[----:B-1----:R-:W4:Y:S04]  /*4cde0*/  LDL.LU.64 R22, [R1+0x7e8] ;  /* 0x0007e80001167983 */ /* 0x002f280000300a00 */
[----:B------:R-:W4:Y:S04]  /*4cdf0*/  LDL.LU.64 R230, [R1+0x7f8] ;  /* 0x0007f80001e67983 */ /* 0x000f280000300a00 */
[----:B------:R-:W-:Y:S01]  /*4ce00*/  LDGSTS.E [R24+-0x3d280], desc[UR22][R18.64], P4 ;  /* 0xc2d8000012187fae */ /* 0x000fe2000a1a1016 */
[----:B------:R-:W-:-:S05]  /*4ce10*/  IMAD.WIDE R250, R25, 0x4, R222 ;  /* 0x0000000419fa7825 */ /* 0x000fca00078e02de */
[----:B------:R-:W-:Y:S01]  /*4ce20*/  LDGSTS.E [R212+-0x3ce80], desc[UR22][R250.64], P4 ;  /* 0xc3180000fad47fae */ /* 0x000fe2000a1a1016 */
[----:B------:R-:W-:-:S03]  /*4ce30*/  IMAD.WIDE R244, R25, 0x4, R232 ;  /* 0x0000000419f47825 */ /* 0x000fc600078e02e8 */
[----:B------:R-:W4:Y:S01]  /*4ce40*/  LDL.LU.64 R232, [R1+0x800] ;  /* 0x0008000001e87983 */ /* 0x000f220000300a00 */
[----:B------:R-:W-:-:S03]  /*4ce50*/  VIADD R214, R8, 0x100000 ;  /* 0x0010000008d67836 */ /* 0x000fc60000000000 */
[----:B------:R-:W-:Y:S01]  /*4ce60*/  LDGSTS.E [R24+-0x3ca80], desc[UR22][R244.64], P4 ;  /* 0xc3580000f4187fae */ /* 0x000fe2000a1a1016 */
[----:B---3--:R-:W-:-:S05]  /*4ce70*/  IMAD.WIDE R238, R25, 0x4, R228 ;  /* 0x0000000419ee7825 */ /* 0x008fca00078e02e4 */
[----:B------:R1:W-:Y:S01]  /*4ce80*/  LDGSTS.E [R212+-0x3c680], desc[UR22][R238.64], P4 ;  /* 0xc3980000eed47fae */ /* 0x0003e2000a1a1016 */
[----:B--2---:R-:W-:-:S03]  /*4ce90*/  IMAD.WIDE R228, R25, 0x4, R12 ;  /* 0x0000000419e47825 */ /* 0x004fc600078e020c */
[----:B------:R-:W2:Y:S04]  /*4cea0*/  LDL.LU.64 R12, [R1+0x808] ;  /* 0x00080800010c7983 */ /* 0x000ea80000300a00 */
[----:B------:R-:W-:Y:S01]  /*4ceb0*/  LDGSTS.E [R24+-0x3c280], desc[UR22][R228.64], P4 ;  /* 0xc3d80000e4187fae */ /* 0x000fe2000a1a1016 */
[----:B----4-:R-:W-:-:S03]  /*4cec0*/  IMAD.WIDE R222, R25, 0x4, R14 ;  /* 0x0000000419de7825 */ /* 0x010fc600078e020e */
[----:B------:R-:W3:Y:S01]  /*4ced0*/  LDL.LU.64 R14, [R1+0x818] ;  /* 0x00081800010e7983 */ /* 0x000ee20000300a00 */
[----:B-1----:R-:W-:-:S03]  /*4cee0*/  IMAD.WIDE R212, R25, 0x4, R20 ;  /* 0x0000000419d47825 */ /* 0x002fc600078e0214 */
[----:B------:R-:W4:Y:S04]  /*4cef0*/  LDL.LU.64 R20, [R1+0x820] ;  /* 0x0008200001147983 */ /* 0x000f280000300a00 */
[----:B------:R1:W-:Y:S01]  /*4cf00*/  LDGSTS.E [R214+-0x3be80], desc[UR22][R222.64], P4 ;  /* 0xc4180000ded67fae */ /* 0x0003e2000a1a1016 */
[----:B------:R-:W-:-:S03]  /*4cf10*/  VIADD R218, R8, 0x100000 ;  /* 0x0010000008da7836 */ /* 0x000fc60000000000 */
[----:B------:R-:W-:Y:S01]  /*4cf20*/  LDGSTS.E [R24+-0x3ba80], desc[UR22][R212.64], P4 ;  /* 0xc4580000d4187fae */ /* 0x000fe2000a1a1016 */
[----:B-1----:R-:W-:-:S03]  /*4cf30*/  IMAD.WIDE R214, R25, 0x4, R16 ;  /* 0x0000000419d67825 */ /* 0x002fc600078e0210 */
[----:B------:R-:W4:Y:S04]  /*4cf40*/  LDL.LU.64 R16, [R1+0x828] ;  /* 0x0008280001107983 */ /* 0x000f280000300a00 */
[----:B------:R1:W-:Y:S01]  /*4cf50*/  LDGSTS.E [R218+-0x3b680], desc[UR22][R214.64], P4 ;  /* 0xc4980000d6da7fae */ /* 0x0003e2000a1a1016 */
[----:B------:R-:W-:-:S03]  /*4cf60*/  IMAD.WIDE R216, R25, 0x4, R2 ;  /* 0x0000000419d87825 */ /* 0x000fc600078e0202 */
[----:B------:R-:W4:Y:S01]  /*4cf70*/  LDL.LU.64 R2, [R1+0x848] ;  /* 0x0008480001027983 */ /* 0x000f220000300a00 */
[----:B------:R-:W-:-:S03]  /*4cf80*/  VIADD R252, R8, 0x100000 ;  /* 0x0010000008fc7836 */ /* 0x000fc60000000000 */
[----:B------:R-:W-:Y:S01]  /*4cf90*/  LDGSTS.E [R24+-0x3b280], desc[UR22][R216.64], P4 ;  /* 0xc4d80000d8187fae */ /* 0x000fe2000a1a1016 */
[----:B-1----:R-:W-:-:S03]  /*4cfa0*/  IMAD.WIDE R218, R25, 0x4, R22 ;  /* 0x0000000419da7825 */ /* 0x002fc600078e0216 */
[----:B------:R-:W4:Y:S01]  /*4cfb0*/  LDL.LU.64 R22, [R1+0x850] ;  /* 0x0008500001167983 */ /* 0x000f220000300a00 */
[----:B------:R-:W-:-:S03]  /*4cfc0*/  IMAD.WIDE R18, R25, 0x4, R230 ;  /* 0x0000000419127825 */ /* 0x000fc600078e02e6 */
[----:B------:R-:W4:Y:S04]  /*4cfd0*/  LDL.LU.64 R230, [R1+0x858] ;  /* 0x0008580001e67983 */ /* 0x000f280000300a00 */
[----:B------:R2:W-:Y:S04]  /*4cfe0*/  STL.64 [R1+0x100], R18 ;  /* 0x0001001201007387 */ /* 0x0005e80000100a00 */
[----:B------:R-:W-:Y:S04]  /*4cff0*/  LDGSTS.E [R252+-0x3ae80], desc[UR22][R218.64], P4 ;  /* 0xc5180000dafc7fae */ /* 0x000fe8000a1a1016 */
[----:B------:R2:W-:Y:S01]  /*4d000*/  LDGSTS.E [R24+-0x3aa80], desc[UR22][R18.64], P4 ;  /* 0xc558000012187fae */ /* 0x0005e2000a1a1016 */
[----:B------:R-:W-:-:S03]  /*4d010*/  IMAD.WIDE R236, R25, 0x4, R232 ;  /* 0x0000000419ec7825 */ /* 0x000fc600078e02e8 */
        /* <DEDUP_REMOVED lines=8> */
[----:B------:R-:W3:Y:S01]  /*4d0a0*/  LDL.LU.64 R14, [R1+0x870] ;  /* 0x00087000010e7983 */ /* 0x000ee20000300a00 */
[----:B----4-:R-:W-:-:S03]  /*4d0b0*/  IMAD.WIDE R18, R25, 0x4, R20 ;  /* 0x0000000419127825 */ /* 0x010fc600078e0214 */
[----:B------:R-:W4:Y:S04]  /*4d0c0*/  LDL.LU.64 R20, [R1+0x878] ;  /* 0x0008780001147983 */ /* 0x000f280000300a00 */
[----:B------:R1:W-:Y:S04]  /*4d0d0*/  STL.64 [R1+0x130], R236 ;  /* 0x000130ec01007387 */ /* 0x0003e80000100a00 */
[----:B------:R1:W-:Y:S04]  /*4d0e0*/  LDGSTS.E [R252+-0x39e80], desc[UR22][R236.64], P4 ;  /* 0xc6180000ecfc7fae */ /* 0x0003e8000a1a1016 */
        /* <DEDUP_REMOVED lines=9> */
[----:B------:R1:W-:Y:S02]  /*4d180*/  LDGSTS.E [R24+-0x39280], desc[UR22][R18.64], P4 ;  /* 0xc6d8000012187fae */ /* 0x0003e4000a1a1016 */
[----:B-1----:R-:W-:-:S02]  /*4d190*/  IMAD.WIDE R236, R25, 0x4, R22 ;  /* 0x0000000419ec7825 */ /* 0x002fc400078e0216 */
[----:B------:R-:W4:Y:S02]  /*4d1a0*/  LDL.LU.64 R22, [R1+0x890] ;  /* 0x0008900001167983 */ /* 0x000f240000300a00 */
[C---:B------:R-:W-:Y:S02]  /*4d1b0*/  IMAD.WIDE R18, R25.reuse, 0x4, R230 ;  /* 0x0000000419127825 */ /* 0x040fe400078e02e6 */
[----:B------:R1:W-:Y:S04]  /*4d1c0*/  LDGSTS.E [R252+-0x38e80], desc[UR22][R236.64], P4 ;  /* 0xc7180000ecfc7fae */ /* 0x0003e8000a1a1016 */
        /* <DEDUP_REMOVED lines=131> */
[----:B------:R-:W-:Y:S01]  /*4da00*/  LDGSTS.E [R24+-0x18a80], desc[UR22][R18.64], P4 ;  /* 0xe758000012187fae */ /* 0x000fe2000a1a1016 */
[----:B-1----:R-:W-:-:S03]  /*4da10*/  IMAD.WIDE R236, R25, 0x4, R232 ;  /* 0x0000000419ec7825 */ /* 0x002fc600078e02e8 */
[----:B------:R-:W4:Y:S04]  /*4da20*/  LDL.LU.64 R232, [R1+0x9b0] ;  /* 0x0009b00001e87983 */ /* 0x000f280000300a00 */
[----:B------:R1:W-:Y:S02]  /*4da30*/  LDGSTS.E [R252+-0x18680], desc[UR22][R236.64], P4 ;  /* 0xe7980000ecfc7fae */ /* 0x0003e4000a1a1016 */
[----:B-1----:R-:W-:Y:S02]  /*4da40*/  VIADD R252, R7, 0x100000 ;  /* 0x0010000007fc7836 */ /* 0x002fe40000000000 */
[C---:B--2---:R-:W-:Y:S02]  /*4da50*/  IMAD.WIDE R18, R25.reuse, 0x4, R12 ;  /* 0x0000000419127825 */ /* 0x044fe400078e020c */
        /* <DEDUP_REMOVED lines=256> */
[----:B-1----:R-:W-:Y:S01]  /*4ea60*/  IADD3 R252, PT, PT, R6, 0x100000, RZ ;  /* 0x0010000006fc7810 */ /* 0x002fe20007ffe0ff */
        /* <DEDUP_REMOVED lines=636> */
[----:B------:R1:W-:Y:S01]  /*51230*/  LDGSTS.E [R252+-0x38c80], desc[UR22][R236.64], P4 ;  /* 0xc7380000ecfc7fae */ /* 0x0003e2000a1a1016 */
[----:B------:R-:W-:-:S03]  /*51240*/  IMAD.WIDE R230, R25, 0x4, R230 ;  /* 0x0000000419e67825 */ /* 0x000fc600078e02e6 */
[----:B------:R-:W4:Y:S04]  /*51250*/  LDL.LU.64 R18, [R1+0x13b8] ;  /* 0x0013b80001127983 */ /* 0x000f280000300a00 */
[----:B------:R1:W-:Y:S04]  /*51260*/  STL.64 [R1+0x1128], R236 ;  /* 0x001128ec01007387 */ /* 0x0003e80000100a00 */
[----:B------:R1:W-:Y:S04]  /*51270*/  STL.64 [R1+0x1138], R230 ;  /* 0x001138e601007387 */ /* 0x0003e80000100a00 */
[----:B------:R-:W-:Y:S01]  /*51280*/  LDGSTS.E [R24+-0x38880], desc[UR22][R230.64], P4 ;  /* 0xc7780000e6187fae */ /* 0x000fe2000a1a1016 */
[----:B-1----:R-:W-:-:S05]  /*51290*/  IMAD.WIDE R236, R25, 0x4, R232 ;  /* 0x0000000419ec7825 */ /* 0x002fca00078e02e8 */
[----:B------:R3:W-:Y:S04]  /*512a0*/  LDGSTS.E [R252+-0x38480], desc[UR22][R236.64], P4 ;  /* 0xc7b80000ecfc7fae */ /* 0x0007e8000a1a1016 */
[----:B------:R-:W4:Y:S04]  /*512b0*/  LDL.LU.64 R230, [R1+0x13c8] ;  /* 0x0013c80001e67983 */ /* 0x000f280000300a00 */
[----:B------:R-:W4:Y:S04]  /*512c0*/  LDL.LU.64 R232, [R1+0x13d8] ;  /* 0x0013d80001e87983 */ /* 0x000f280000300a00 */
[----:B------:R-:W-:Y:S01]  /*512d0*/  STL.64 [R1+0x1148], R236 ;  /* 0x001148ec01007387 */ /* 0x000fe20000100a00 */
[----:B--2---:R-:W-:-:S05]  /*512e0*/  IMAD.WIDE R12, R25, 0x4, R12 ;  /* 0x00000004190c7825 */ /* 0x004fca00078e020c */
[----:B------:R1:W-:Y:S04]  /*512f0*/  STL.64 [R1+0x1158], R12 ;  /* 0x0011580c01007387 */ /* 0x0003e80000100a00 */
[----:B------:R-:W-:Y:S04]  /*51300*/  LDGSTS.E [R24+-0x38080], desc[UR22][R12.64], P4 ;  /* 0xc7f800000c187fae */ /* 0x000fe8000a1a1016 */
[----:B-1----:R-:W2:Y:S01]  /*51310*/  LDL.LU.64 R12, [R1+0x13e8] ;  /* 0x0013e800010c7983 */ /* 0x002ea20000300a00 */
[----:B---3--:R-:W-:-:S03]  /*51320*/  IMAD.WIDE R236, R25, 0x4, R14 ;  /* 0x0000000419ec7825 */ /* 0x008fc600078e020e */
[----:B------:R-:W3:Y:S01]  /*51330*/  LDL.LU.64 R14, [R1+0x13f8] ;  /* 0x0013f800010e7983 */ /* 0x000ee20000300a00 */
[----:B----4-:R-:W-:-:S03]  /*51340*/  IMAD.WIDE R20, R25, 0x4, R20 ;  /* 0x0000000419147825 */ /* 0x010fc600078e0214 */
[----:B------:R1:W-:Y:S04]  /*51350*/  STL.64 [R1+0x1170], R236 ;  /* 0x001170ec01007387 */ /* 0x0003e80000100a00 */
[----:B------:R1:W-:Y:S04]  /*51360*/  LDGSTS.E [R252+-0x1fc80], desc[UR22][R236.64], P4 ;  /* 0xe0380000ecfc7fae */ /* 0x0003e8000a1a1016 */
[----:B------:R4:W-:Y:S04]  /*51370*/  STL.64 [R1+0x1188], R20 ;  /* 0x0011881401007387 */ /* 0x0009e80000100a00 */
[----:B------:R-:W-:Y:S01]  /*51380*/  LDGSTS.E [R24+-0x1f880], desc[UR22][R20.64], P4 ;  /* 0xe078000014187fae */ /* 0x000fe2000a1a1016 */
[----:B-1----:R-:W-:-:S03]  /*51390*/  IMAD.WIDE R236, R25, 0x4, R16 ;  /* 0x0000000419ec7825 */ /* 0x002fc600078e0210 */
[----:B----4-:R-:W4:Y:S04]  /*513a0*/  LDL.LU.64 R20, [R1+0x1408] ;  /* 0x0014080001147983 */ /* 0x010f280000300a00 */
[----:B------:R-:W4:Y:S04]  /*513b0*/  LDL.LU.64 R16, [R1+0x1418] ;  /* 0x0014180001107983 */ /* 0x000f280000300a00 */
[----:B------:R1:W-:Y:S04]  /*513c0*/  STL.64 [R1+0x11a0], R236 ;  /* 0x0011a0ec01007387 */ /* 0x0003e80000100a00 */
[----:B------:R1:W-:Y:S01]  /*513d0*/  LDGSTS.E [R252+-0x1f480], desc[UR22][R236.64], P4 ;  /* 0xe0b80000ecfc7fae */ /* 0x0003e2000a1a1016 */
[----:B------:R-:W-:-:S05]  /*513e0*/  IMAD.WIDE R2, R25, 0x4, R2 ;  /* 0x0000000419027825 */ /* 0x000fca00078e0202 */
[----:B------:R1:W-:Y:S04]  /*513f0*/  STL.64 [R1+0x11b8], R2 ;  /* 0x0011b80201007387 */ /* 0x0003e80000100a00 */
[----:B------:R-:W-:Y:S01]  /*51400*/  LDGSTS.E [R24+-0x1f080], desc[UR22][R2.64], P4 ;  /* 0xe0f8000002187fae */ /* 0x000fe2000a1a1016 */
[----:B-1----:R-:W-:-:S03]  /*51410*/  IMAD.WIDE R236, R25, 0x4, R22 ;  /* 0x0000000419ec7825 */ /* 0x002fc600078e0216 */
[----:B------:R-:W4:Y:S04]  /*51420*/  LDL.LU.64 R2, [R1+0x1420] ;  /* 0x0014200001027983 */ /* 0x000f280000300a00 */
[----:B------:R-:W4:Y:S01]  /*51430*/  LDL.LU.64 R22, [R1+0x1410] ;  /* 0x0014100001167983 */ /* 0x000f220000300a00 */
[----:B------:R-:W-:-:S03]  /*51440*/  IMAD.WIDE R18, R25, 0x4, R18 ;  /* 0x0000000419127825 */ /* 0x000fc600078e0212 */
[----:B------:R1:W-:Y:S04]  /*51450*/  STL.64 [R1+0x11d0], R236 ;  /* 0x0011d0ec01007387 */ /* 0x0003e80000100a00 */
[----:B------:R1:W-:Y:S04]  /*51460*/  LDGSTS.E [R252+-0x1ec80], desc[UR22][R236.64], P4 ;  /* 0xe1380000ecfc7fae */ /* 0x0003e8000a1a1016 */
[----:B------:R1:W-:Y:S04]  /*51470*/  STL.64 [R1+0x11e8], R18 ;  /* 0x0011e81201007387 */ /* 0x0003e80000100a00 */
[----:B------:R1:W-:Y:S02]  /*51480*/  LDGSTS.E [R24+-0x1e880], desc[UR22][R18.64], P4 ;  /* 0xe178000012187fae */ /* 0x0003e4000a1a1016 */
[----:B-1----:R-:W-:-:S02]  /*51490*/  IMAD.WIDE R236, R25, 0x4, R230 ;  /* 0x0000000419ec7825 */ /* 0x002fc400078e02e6 */
[----:B------:R-:W4:Y:S02]  /*514a0*/  LDL.LU.64 R230, [R1+0x1400] ;  /* 0x0014000001e67983 */ /* 0x000f240000300a00 */
[C---:B------:R-:W-:Y:S02]  /*514b0*/  IMAD.WIDE R18, R25.reuse, 0x4, R232 ;  /* 0x0000000419127825 */ /* 0x040fe400078e02e8 */
[----:B------:R-:W4:Y:S04]  /*514c0*/  LDL.LU.64 R232, [R1+0x13f0] ;  /* 0x0013f00001e87983 */ /* 0x000f280000300a00 */
[----:B------:R2:W-:Y:S04]  /*514d0*/  STL.64 [R1+0x1210], R236 ;  /* 0x001210ec01007387 */ /* 0x0005e80000100a00 */
[----:B------:R2:W-:Y:S04]  /*514e0*/  LDGSTS.E [R252+-0x1e480], desc[UR22][R236.64], P4 ;  /* 0xe1b80000ecfc7fae */ /* 0x0005e8000a1a1016 */
[----:B------:R3:W-:Y:S04]  /*514f0*/  STL.64 [R1+0x1228], R18 ;  /* 0x0012281201007387 */ /* 0x0007e80000100a00 */
[----:B------:R3:W-:Y:S01]  /*51500*/  LDGSTS.E [R24+-0x1e080], desc[UR22][R18.64], P4 ;  /* 0xe1f8000012187fae */ /* 0x0007e2000a1a1016 */
[----:B--2---:R-:W-:-:S03]  /*51510*/  IMAD.WIDE R236, R25, 0x4, R12 ;  /* 0x0000000419ec7825 */ /* 0x004fc600078e020c */
[----:B------:R-:W2:Y:S04]  /*51520*/  LDL.LU.64 R12, [R1+0x13e0] ;  /* 0x0013e000010c7983 */ /* 0x000ea80000300a00 */
[----:B------:R-:W-:Y:S01]  /*51530*/  LDGSTS.E [R252+-0x1dc80], desc[UR22][R236.64], P4 ;  /* 0xe2380000ecfc7fae */ /* 0x000fe2000a1a1016 */
[----:B---3--:R-:W-:-:S03]  /*51540*/  IMAD.WIDE R18, R25, 0x4, R14 ;  /* 0x0000000419127825 */ /* 0x008fc600078e020e */
[----:B------:R-:W3:Y:S04]  /*51550*/  LDL.LU.64 R14, [R1+0x13d0] ;  /* 0x0013d000010e7983 */ /* 0x000ee80000300a00 */
[----:B------:R-:W-:Y:S04]  /*51560*/  STL.64 [R1+0x1240], R236 ;  /* 0x001240ec01007387 */ /* 0x000fe80000100a00 */
[----:B------:R4:W-:Y:S04]  /*51570*/  STL.64 [R1+0x1250], R18 ;  /* 0x0012501201007387 */ /* 0x0009e80000100a00 */
[----:B------:R4:W-:Y:S02]  /*51580*/  LDGSTS.E [R24+-0x1d880], desc[UR22][R18.64], P4 ;  /* 0xe278000012187fae */ /* 0x0009e4000a1a1016 */
[----:B----4-:R-:W-:-:S02]  /*51590*/  IMAD.WIDE R18, R25, 0x4, R16 ;  /* 0x0000000419127825 */ /* 0x010fc400078e0210 */
[----:B------:R-:W4:Y:S02]  /*515a0*/  LDL.LU.64 R16, [R1+0x13c0] ;  /* 0x0013c00001107983 */ /* 0x000f240000300a00 */
[----:B------:R-:W-:-:S05]  /*515b0*/  IMAD.WIDE R20, R25, 0x4, R20 ;  /* 0x0000000419147825 */ /* 0x000fca00078e0214 */
[----:B------:R1:W-:Y:S04]  /*515c0*/  STL.64 [R1+0x1268], R20 ;  /* 0x0012681401007387 */ /* 0x0003e80000100a00 */
[----:B------:R1:W-:Y:S04]  /*515d0*/  LDGSTS.E [R252+-0x1d480], desc[UR22][R20.64], P4 ;  /* 0xe2b8000014fc7fae */ /* 0x0003e8000a1a1016 */
[----:B------:R1:W-:Y:S04]  /*515e0*/  STL.64 [R1+0x1280], R18 ;  /* 0x0012801201007387 */ /* 0x0003e80000100a00 */
[----:B------:R-:W4:Y:S04]  /*515f0*/  LDL.LU.64 R242, [R1+0x13b0] ;  /* 0x0013b00001f27983 */ /* 0x000f280000300a00 */
[----:B------:R-:W-:Y:S04]  /*51600*/  LDGSTS.E [R24+-0x1d080], desc[UR22][R18.64], P4 ;  /* 0xe2f8000012187fae */ /* 0x000fe8000a1a1016 */
[----:B------:R-:W4:Y:S01]  /*51610*/  LDL.LU.64 R248, [R1+0x13a0] ;  /* 0x0013a00001f87983 */ /* 0x000f220000300a00 */
[----:B-1----:R-:W-:-:S03]  /*51620*/  IMAD.WIDE R20, R25, 0x4, R2 ;  /* 0x0000000419147825 */ /* 0x002fc600078e0202 */
[----:B------:R-:W4:Y:S01]  /*51630*/  LDL.LU.64 R18, [R1+0x1390] ;  /* 0x0013900001127983 */ /* 0x000f220000300a00 */
[----:B------:R-:W-:-:S03]  /*51640*/  IMAD.WIDE R2, R25, 0x4, R22 ;  /* 0x0000000419027825 */ /* 0x000fc600078e0216 */
[----:B------:R1:W-:Y:S04]  /*51650*/  STL.64 [R1+0x1418], R20 ;  /* 0x0014181401007387 */ /* 0x0003e80000100a00 */
[----:B------:R1:W-:Y:S04]  /*51660*/  STL.64 [R1+0x1408], R2 ;  /* 0x0014080201007387 */ /* 0x0003e80000100a00 */
[----:B------:R-:W-:Y:S04]  /*51670*/  LDGSTS.E [R252+-0x1cc80], desc[UR22][R20.64], P4 ;  /* 0xe338000014fc7fae */ /* 0x000fe8000a1a1016 */
[----:B------:R-:W-:Y:S04]  /*51680*/  LDGSTS.E [R24+-0x1c880], desc[UR22][R2.64], P4 ;  /* 0xe378000002187fae */ /* 0x000fe8000a1a1016 */
[----:B-1----:R-:W4:Y:S04]  /*51690*/  LDL.LU.64 R20, [R1+0x1388] ;  /* 0x0013880001147983 */ /* 0x002f280000300a00 */
[----:B------:R-:W4:Y:S01]  /*516a0*/  LDL.LU.64 R2, [R1+0x1378] ;  /* 0x0013780001027983 */ /* 0x000f220000300a00 */
[----:B------:R-:W-:-:S04]  /*516b0*/  IMAD.WIDE R22, R25, 0x4, R230 ;  /* 0x0000000419167825 */ /* 0x000fc800078e02e6 */
[C---:B------:R-:W-:Y:S01]  /*516c0*/  IMAD.WIDE R232, R25.reuse, 0x4, R232 ;  /* 0x0000000419e87825 */ /* 0x040fe200078e02e8 */
[----:B------:R1:W-:Y:S04]  /*516d0*/  STL.64 [R1+0x13f8], R22 ;  /* 0x0013f81601007387 */ /* 0x0003e80000100a00 */
[----:B------:R-:W-:Y:S04]  /*516e0*/  LDGSTS.E [R252+-0x1c480], desc[UR22][R22.64], P4 ;  /* 0xe3b8000016fc7fae */ /* 0x000fe8000a1a1016 */
[----:B------:R1:W-:Y:S04]  /*516f0*/  STL.64 [R1+0x13e8], R232 ;  /* 0x0013e8e801007387 */ /* 0x0003e80000100a00 */
[----:B------:R-:W-:Y:S04]  /*51700*/  LDGSTS.E [R24+-0x1c080], desc[UR22][R232.64], P4 ;  /* 0xe3f80000e8187fae */ /* 0x000fe8000a1a1016 */
[----:B-1----:R-:W4:Y:S04]  /*51710*/  LDL.LU.64 R22, [R1+0x1368] ;  /* 0x0013680001167983 */ /* 0x002f280000300a00 */
[----:B------:R-:W4:Y:S04]  /*51720*/  LDL.LU.64 R230, [R1+0x1358] ;  /* 0x0013580001e67983 */ /* 0x000f280000300a00 */
[----:B------:R-:W4:Y:S01]  /*51730*/  LDL.LU.64 R232, [R1+0x1348] ;  /* 0x0013480001e87983 */ /* 0x000f220000300a00 */
[----:B--2---:R-:W-:-:S03]  /*51740*/  IMAD.WIDE R236, R25, 0x4, R12 ;  /* 0x0000000419ec7825 */ /* 0x004fc600078e020c */
[----:B------:R-:W2:Y:S04]  /*51750*/  LDL.LU.64 R12, [R1+0x1338] ;  /* 0x00133800010c7983 */ /* 0x000ea80000300a00 */
[----:B------:R-:W-:Y:S04]  /*51760*/  STL.64 [R1+0x13d8], R236 ;  /* 0x0013d8ec01007387 */ /* 0x000fe80000100a00 */
[----:B------:R4:W-:Y:S01]  /*51770*/  LDGSTS.E [R252+-0x1bc80], desc[UR22][R236.64], P4 ;  /* 0xe4380000ecfc7fae */ /* 0x0009e2000a1a1016 */
[----:B---3--:R-:W-:-:S05]  /*51780*/  IMAD.WIDE R14, R25, 0x4, R14 ;  /* 0x00000004190e7825 */ /* 0x008fca00078e020e */
[----:B------:R1:W-:Y:S04]  /*51790*/  STL.64 [R1+0x13c8], R14 ;  /* 0x0013c80e01007387 */ /* 0x0003e80000100a00 */
[----:B------:R3:W-:Y:S04]  /*517a0*/  LDGSTS.E [R24+-0x1b880], desc[UR22][R14.64], P4 ;  /* 0xe47800000e187fae */ /* 0x0007e8000a1a1016 */
[----:B-1----:R-:W3:Y:S01]  /*517b0*/  LDL.LU.64 R14, [R1+0x1328] ;  /* 0x00132800010e7983 */ /* 0x002ee20000300a00 */
[----:B----4-:R-:W-:-:S03]  /*517c0*/  IMAD.WIDE R236, R25, 0x4, R16 ;  /* 0x0000000419ec7825 */ /* 0x010fc600078e0210 */
[----:B------:R-:W4:Y:S04]  /*517d0*/  LDL.LU.64 R16, [R1+0x1318] ;  /* 0x0013180001107983 */ /* 0x000f280000300a00 */
[----:B------:R1:W-:Y:S04]  /*517e0*/  STL.64 [R1+0x13b8], R236 ;  /* 0x0013b8ec01007387 */ /* 0x0003e80000100a00 */
[----:B------:R-:W-:Y:S01]  /*517f0*/  LDGSTS.E [R252+-0x1b480], desc[UR22][R236.64], P4 ;  /* 0xe4b80000ecfc7fae */ /* 0x000fe2000a1a1016 */
[----:B------:R-:W-:-:S03]  /*51800*/  IMAD.WIDE R242, R25, 0x4, R242 ;  /* 0x0000000419f27825 */ /* 0x000fc600078e02f2 */
[----:B-1----:R-:W4:Y:S01]  /*51810*/  LDL.LU.64 R236, [R1+0x1908] ;  /* 0x0019080001ec7983 */ /* 0x002f220000300a00 */
[----:B------:R-:W-:-:S03]  /*51820*/  IMAD.WIDE R248, R25, 0x4, R248 ;  /* 0x0000000419f87825 */ /* 0x000fc600078e02f8 */
[----:B------:R1:W-:Y:S04]  /*51830*/  STL.64 [R1+0x13a8], R242 ;  /* 0x0013a8f201007387 */ /* 0x0003e80000100a00 */
[----:B------:R-:W-:Y:S01]  /*51840*/  LDGSTS.E [R24+-0x1b080], desc[UR22][R242.64], P4 ;  /* 0xe4f80000f2187fae */ /* 0x000fe2000a1a1016 */
[----:B------:R-:W-:-:S03]  /*51850*/  IMAD.WIDE R18, R25, 0x4, R18 ;  /* 0x0000000419127825 */ /* 0x000fc600078e0212 */
[----:B------:R-:W-:Y:S04]  /*51860*/  LDGSTS.E [R252+-0x1ac80], desc[UR22][R248.64], P4 ;  /* 0xe5380000f8fc7fae */ /* 0x000fe8000a1a1016 */
[----:B------:R-:W-:Y:S04]  /*51870*/  LDGSTS.E [R24+-0x1a880], desc[UR22][R18.64], P4 ;  /* 0xe578000012187fae */ /* 0x000fe8000a1a1016 */
[----:B-1----:R-:W4:Y:S04]  /*51880*/  LDL.LU.64 R242, [R1+0x1900] ;  /* 0x0019000001f27983 */ /* 0x002f280000300a00 */
[----:B------:R1:W-:Y:S01]  /*51890*/  STL.64 [R1+0x1398], R248 ;  /* 0x001398f801007387 */ /* 0x0003e20000100a00 */
[----:B------:R-:W-:-:S03]  /*518a0*/  IMAD.WIDE R20, R25, 0x4, R20 ;  /* 0x0000000419147825 */ /* 0x000fc600078e0214 */
[----:B-1----:R-:W4:Y:S01]  /*518b0*/  LDL.LU.64 R248, [R1+0x18f8] ;  /* 0x0018f80001f87983 */ /* 0x002f220000300a00 */
[----:B------:R-:W-:-:S03]  /*518c0*/  IMAD.WIDE R2, R25, 0x4, R2 ;  /* 0x0000000419027825 */ /* 0x000fc600078e0202 */
[----:B------:R1:W-:Y:S04]  /*518d0*/  STL.64 [R1+0x1390], R18 ;  /* 0x0013901201007387 */ /* 0x0003e80000100a00 */
[----:B------:R-:W-:Y:S04]  /*518e0*/  LDGSTS.E [R252+-0x1a480], desc[UR22][R20.64], P4 ;  /* 0xe5b8000014fc7fae */ /* 0x000fe8000a1a1016 */
[----:B------:R-:W-:Y:S04]  /*518f0*/  LDGSTS.E [R24+-0x1a080], desc[UR22][R2.64], P4 ;  /* 0xe5f8000002187fae */ /* 0x000fe8000a1a1016 */
[----:B-1----:R-:W4:Y:S04]  /*51900*/  LDL.LU.64 R18, [R1+0x18f0] ;  /* 0x0018f00001127983 */ /* 0x002f280000300a00 */
[----:B------:R1:W-:Y:S01]  /*51910*/  STL.64 [R1+0x1388], R20 ;  /* 0x0013881401007387 */ /* 0x0003e20000100a00 */
[----:B------:R-:W-:-:S04]  /*51920*/  IMAD.WIDE R22, R25, 0x4, R22 ;  /* 0x0000000419167825 */ /* 0x000fc800078e0216 */
[C---:B------:R-:W-:Y:S01]  /*51930*/  IMAD.WIDE R230, R25.reuse, 0x4, R230 ;  /* 0x0000000419e67825 */ /* 0x040fe200078e02e6 */
[----:B------:R-:W-:Y:S04]  /*51940*/  LDGSTS.E [R252+-0x19c80], desc[UR22][R22.64], P4 ;  /* 0xe638000016fc7fae */ /* 0x000fe8000a1a1016 */
[----:B-1----:R-:W4:Y:S01]  /*51950*/  LDL.LU.64 R20, [R1+0x18e8] ;  /* 0x0018e80001147983 */ /* 0x002f220000300a00 */
[----:B------:R-:W-:-:S03]  /*51960*/  IMAD.WIDE R232, R25, 0x4, R232 ;  /* 0x0000000419e87825 */ /* 0x000fc600078e02e8 */
[----:B------:R1:W-:Y:S04]  /*51970*/  STL.64 [R1+0x1380], R2 ;  /* 0x0013800201007387 */ /* 0x0003e80000100a00 */
[----:B------:R-:W-:Y:S04]  /*51980*/  LDGSTS.E [R24+-0x19880], desc[UR22][R230.64], P4 ;  /* 0xe6780000e6187fae */ /* 0x000fe8000a1a1016 */
[----:B------:R-:W-:Y:S04]  /*51990*/  LDGSTS.E [R252+-0x19480], desc[UR22][R232.64], P4 ;  /* 0xe6b80000e8fc7fae */ /* 0x000fe8000a1a1016 */
[----:B-1----:R-:W4:Y:S04]  /*519a0*/  LDL.LU R2, [R1+0x18e0] ;  /* 0x0018e00001027983 */ /* 0x002f280000300800 */
[----:B------:R1:W-:Y:S04]  /*519b0*/  STL.64 [R1+0x1378], R22 ;  /* 0x0013781601007387 */ /* 0x0003e80000100a00 */
[----:B-1----:R-:W4:Y:S04]  /*519c0*/  LDL.LU.64 R22, [R1+0x18d8] ;  /* 0x0018d80001167983 */ /* 0x002f280000300a00 */
[----:B------:R1:W-:Y:S04]  /*519d0*/  STL.64 [R1+0x1370], R230 ;  /* 0x001370e601007387 */ /* 0x0003e80000100a00 */
[----:B-1----:R-:W4:Y:S04]  /*519e0*/  LDL.LU.64 R230, [R1+0x18d0] ;  /* 0x0018d00001e67983 */ /* 0x002f280000300a00 */
[----:B------:R1:W-:Y:S04]  /*519f0*/  STL.64 [R1+0x1368], R232 ;  /* 0x001368e801007387 */ /* 0x0003e80000100a00 */
[----:B-1----:R-:W4:Y:S01]  /*51a00*/  LDL.LU.64 R232, [R1+0x18c8] ;  /* 0x0018c80001e87983 */ /* 0x002f220000300a00 */
[----:B--2---:R-:W-:-:S05]  /*51a10*/  IMAD.WIDE R12, R25, 0x4, R12 ;  /* 0x00000004190c7825 */ /* 0x004fca00078e020c */
[----:B------:R1:W-:Y:S04]  /*51a20*/  STL.64 [R1+0x1360], R12 ;  /* 0x0013600c01007387 */ /* 0x0003e80000100a00 */
[----:B------:R2:W-:Y:S04]  /*51a30*/  LDGSTS.E [R24+-0x19080], desc[UR22][R12.64], P4 ;  /* 0xe6f800000c187fae */ /* 0x0005e8000a1a1016 */
[----:B-1----:R-:W2:Y:S01]  /*51a40*/  LDL.LU.64 R12, [R1+0x18c0] ;  /* 0x0018c000010c7983 */ /* 0x002ea20000300a00 */
[----:B---3--:R-:W-:-:S05]  /*51a50*/  IMAD.WIDE R14, R25, 0x4, R14 ;  /* 0x00000004190e7825 */ /* 0x008fca00078e020e */
[----:B------:R1:W-:Y:S04]  /*51a60*/  STL.64 [R1+0x1358], R14 ;  /* 0x0013580e01007387 */ /* 0x0003e80000100a00 */
[----:B------:R3:W-:Y:S01]  /*51a70*/  LDGSTS.E [R252+-0x18c80], desc[UR22][R14.64], P4 ;  /* 0xe73800000efc7fae */ /* 0x0007e2000a1a1016 */
[----:B----4-:R-:W-:-:S05]  /*51a80*/  IMAD.WIDE R16, R25, 0x4, R16 ;  /* 0x0000000419107825 */ /* 0x010fca00078e0210 */
[----:B------:R4:W-:Y:S04]  /*51a90*/  LDGSTS.E [R24+-0x18880], desc[UR22][R16.64], P4 ;  /* 0xe778000010187fae */ /* 0x0009e8000a1a1016 */
[----:B-1----:R-:W3:Y:S04]  /*51aa0*/  LDL.LU.64 R14, [R1+0x18b8] ;  /* 0x0018b800010e7983 */ /* 0x002ee80000300a00 */
[----:B------:R1:W-:Y:S04]  /*51ab0*/  STL.64 [R1+0x1350], R16 ;  /* 0x0013501001007387 */ /* 0x0003e80000100a00 */
[----:B-1----:R-:W4:Y:S01]  /*51ac0*/  LDL.LU.64 R16, [R1+0x18b0] ;  /* 0x0018b00001107983 */ /* 0x002f220000300a00 */
[----:B--2---:R-:W-:-:S04]  /*51ad0*/  IMAD.WIDE R12, R2, 0x4, R12 ;  /* 0x00000004020c7825 */ /* 0x004fc800078e020c */
[----:B---3--:R-:W-:-:S04]  /*51ae0*/  IMAD.WIDE R14, R25, 0x4, R14 ;  /* 0x00000004190e7825 */ /* 0x008fc800078e020e */
[----:B----4-:R-:W-:-:S05]  /*51af0*/  IMAD.WIDE R16, R25, 0x4, R16 ;  /* 0x0000000419107825 */ /* 0x010fca00078e0210 */
[----:B------:R1:W-:Y:S04]  /*51b00*/  STL.64 [R1+0x1348], R16 ;  /* 0x0013481001007387 */ /* 0x0003e80000100a00 */
[----:B------:R2:W-:Y:S04]  /*51b10*/  LDGSTS.E [R24+-0x18480], desc[UR22][R16.64], P4 ;  /* 0xe7b8000010187fae */ /* 0x0005e8000a1a1016 */
[----:B------:R3:W-:Y:S01]  /*51b20*/  LDGSTS.E [R252+-0x18080], desc[UR22][R14.64], P4 ;  /* 0xe7f800000efc7fae */ /* 0x0007e2000a1a1016 */
[----:B------:R-:W4:Y:S03]  /*51b30*/  S2R R3, SR_TID.X ;  /* 0x0000000000037919 */ /* 0x000f260000002100 */
[----:B-1----:R-:W2:Y:S04]  /*51b40*/  LDL.LU.64 R16, [R1+0x18a8] ;  /* 0x0018a80001107983 */ /* 0x002ea80000300a00 */
[----:B------:R1:W-:Y:S04]  /*51b50*/  STL.64 [R1+0x1340], R14 ;  /* 0x0013400e01007387 */ /* 0x0003e80000100a00 */
[----:B------:R-:W0:Y:S04]  /*51b60*/  LDGDEPBAR ;  /* 0x00000000000079af */ /* 0x000e280000000000 */
[----:B-1----:R-:W3:Y:S04]  /*51b70*/  LDL.LU.64 R14, [R1+0x18a0] ;  /* 0x0018a000010e7983 */ /* 0x002ee80000300a00 */
[----:B------:R1:W-:Y:S04]  /*51b80*/  STL.64 [R1+0x1338], R12 ;  /* 0x0013380c01007387 */ /* 0x0003e80000100a00 */
[----:B-1----:R-:W4:Y:S04]  /*51b90*/  LDL.LU.64 R12, [R1+0x1898] ;  /* 0x00189800010c7983 */ /* 0x002f280000300a00 */
[----:B------:R-:W-:Y:S04]  /*51ba0*/  STL.64 [R1+0x1a10], R212 ;  /* 0x001a10d401007387 */ /* 0x000fe80000100a00 */
[----:B------:R1:W-:Y:S04]  /*51bb0*/  STL.64 [R1+0x1a08], R214 ;  /* 0x001a08d601007387 */ /* 0x0003e80000100a00 */
[----:B-1----:R-:W4:Y:S04]  /*51bc0*/  LDL.LU.64 R214, [R1+0x12e0] ;  /* 0x0012e00001d67983 */ /* 0x002f280000300a00 */
[----:B------:R1:W-:Y:S04]  /*51bd0*/  STL.64 [R1+0x1a00], R216 ;  /* 0x001a00d801007387 */ /* 0x0003e80000100a00 */
[----:B-1----:R-:W4:Y:S04]  /*51be0*/  LDL.LU.64 R216, [R1+0x12b8] ;  /* 0x0012b80001d87983 */ /* 0x002f280000300a00 */
[----:B------:R1:W-:Y:S04]  /*51bf0*/  STL.64 [R1+0x19f8], R218 ;  /* 0x0019f8da01007387 */ /* 0x0003e80000100a00 */
[----:B-1----:R-:W4:Y:S04]  /*51c00*/  LDL.LU.64 R218, [R1+0x12a0] ;  /* 0x0012a00001da7983 */ /* 0x002f280000300a00 */
[----:B------:R-:W-:Y:S04]  /*51c10*/  STL.64 [R1+0x19f0], R6 ;  /* 0x0019f00601007387 */ /* 0x000fe80000100a00 */
[----:B------:R1:W-:Y:S04]  /*51c20*/  STL.64 [R1+0x19e8], R4 ;  /* 0x0019e80401007387 */ /* 0x0003e80000100a00 */
[----:B-1----:R-:W4:Y:S04]  /*51c30*/  LDL.LU.64 R4, [R1+0x12d0] ;  /* 0x0012d00001047983 */ /* 0x002f280000300a00 */
[----:B--2---:R-:W-:Y:S04]  /*51c40*/  STL.64 [R1+0x18a8], R16 ;  /* 0x0018a81001007387 */ /* 0x004fe80000100a00 */
[----:B---3--:R-:W-:Y:S04]  /*51c50*/  STL.64 [R1+0x18a0], R14 ;  /* 0x0018a00e01007387 */ /* 0x008fe80000100a00 */
[----:B----4-:R1:W-:Y:S04]  /*51c60*/  STL.64 [R1+0x1898], R12 ;  /* 0x0018980c01007387 */ /* 0x0103e80000100a00 */
[----:B-1----:R-:W2:Y:S01]  /*51c70*/  LDL.LU.64 R12, [R1+0x1338] ;  /* 0x00133800010c7983 */ /* 0x002ea20000300a00 */
[----:B------:R-:W-:Y:S01]  /*51c80*/  SHF.R.U32.HI R3, RZ, 0x6, R3 ;  /* 0x00000006ff037819 */ /* 0x000fe20000011603 */
[----:B------:R-:W-:Y:S03]  /*51c90*/  BAR.SYNC.DEFER_BLOCKING 0x0 ;  /* 0x0000000000007b1d */ /* 0x000fe60000010000 */
[----:B------:R-:W-:-:S04]  /*51ca0*/  SGXT.U32 R3, R3, 0x1 ;  /* 0x000000010303781a */ /* 0x000fc80000000000 */
[----:B------:R-:W-:-:S04]  /*51cb0*/  LOP3.LUT R3, R3, 0x20, RZ, 0xfc, !PT ;  /* 0x0000002003037812 */ /* 0x000fc800078efcff */
[----:B------:R-:W-:Y:S02]  /*51cc0*/  ISETP.GE.AND P6, PT, R3, UR5, PT ;  /* 0x0000000503007c0c */ /* 0x000fe4000bfc6270 */
[----:B------:R-:W1:Y:S02]  /*51cd0*/  S2R R3, SR_TID.X ;  /* 0x0000000000037919 */ /* 0x000e640000002100 */
[----:B------:R-:W-:Y:S02]  /*51ce0*/  SEL R24, RZ, 0x4, P6 ;  /* 0x00000004ff187807 */ /* 0x000fe40003000000 */
[----:B-1----:R-:W-:-:S04]  /*51cf0*/  SHF.R.U32.HI R3, RZ, 0x6, R3 ;  /* 0x00000006ff037819 */ /* 0x002fc80000011603 */
[----:B------:R-:W-:-:S04]  /*51d00*/  SGXT.U32 R3, R3, 0x1 ;  /* 0x000000010303781a */ /* 0x000fc80000000000 */
[----:B------:R-:W-:-:S04]  /*51d10*/  LOP3.LUT R3, R3, 0x22, RZ, 0xfc, !PT ;  /* 0x0000002203037812 */ /* 0x000fc800078efcff */
[----:B------:R-:W-:Y:S02]  /*51d20*/  ISETP.GE.AND P6, PT, R3, UR5, PT ;  /* 0x0000000503007c0c */ /* 0x000fe4000bfc6270 */
[----:B------:R-:W1:Y:S01]  /*51d30*/  S2R R3, SR_TID.X ;  /* 0x0000000000037919 */ /* 0x000e620000002100 */
[----:B------:R-:W-:-:S04]  /*51d40*/  SEL R24, R24, RZ, P5 ;  /* 0x000000ff18187207 */ /* 0x000fc80002800000 */
[----:B------:R-:W-:Y:S02]  /*51d50*/  ISETP.NE.U32.AND P4, PT, R24, RZ, PT ;  /* 0x000000ff1800720c */ /* 0x000fe40003f85070 */
[----:B------:R-:W-:-:S04]  /*51d60*/  SEL R24, RZ, 0x4, P6 ;  /* 0x00000004ff187807 */ /* 0x000fc80003000000 */
[----:B------:R-:W-:Y:S02]  /*51d70*/  SEL R24, R24, RZ, P5 ;  /* 0x000000ff18187207 */ /* 0x000fe40002800000 */
[----:B-1----:R-:W-:-:S04]  /*51d80*/  SHF.R.U32.HI R3, RZ, 0x6, R3 ;  /* 0x00000006ff037819 */ /* 0x002fc80000011603 */
[----:B------:R-:W-:-:S04]  /*51d90*/  SGXT.U32 R3, R3, 0x1 ;  /* 0x000000010303781a */ /* 0x000fc80000000000 */
[----:B------:R-:W-:-:S04]  /*51da0*/  LOP3.LUT R252, R3, 0x40, RZ, 0xfc, !PT ;  /* 0x0000004003fc7812 */ /* 0x000fc800078efcff */
[----:B------:R-:W-:Y:S02]  /*51db0*/  ISETP.GE.AND P6, PT, R252, UR5, PT ;  /* 0x00000005fc007c0c */ /* 0x000fe4000bfc6270 */
[----:B------:R-:W-:Y:S01]  /*51dc0*/  LOP3.LUT R252, R3, 0x42, RZ, 0xfc, !PT ;  /* 0x0000004203fc7812 */ /* 0x000fe200078efcff */
[----:B------:R-:W-:-:S04]  /*51dd0*/  IMAD.WIDE R4, R2, 0x4, R4 ;  /* 0x0000000402047825 */ /* 0x000fc800078e0204 */
[----:B------:R-:W-:Y:S01]  /*51de0*/  IMAD.WIDE R14, R2, 0x4, R216 ;  /* 0x00000004020e7825 */ /* 0x000fe200078e02d8 */
[----:B------:R-:W-:Y:S01]  /*51df0*/  LOP3.LUT R217, R3, 0x4, RZ, 0xfc, !PT ;  /* 0x0000000403d97812 */ /* 0x000fe200078efcff */
[----:B------:R-:W-:Y:S01]  /*51e00*/  @!PT LDS RZ, [RZ] ;  /* 0x00000000fffff984 */ /* 0x000fe20000000800 */
[----:B------:R-:W-:Y:S01]  /*51e10*/  @!PT LDS RZ, [RZ] ;  /* 0x00000000fffff984 */ /* 0x000fe20000000800 */
[----:B------:R-:W-:Y:S01]  /*51e20*/  @!PT LDS RZ, [RZ] ;  /* 0x00000000fffff984 */ /* 0x000fe20000000800 */
[----:B--2---:R1:W-:Y:S01]  /*51e30*/  LDGSTS.E [R233+0x20000], desc[UR22][R12.64], P2 ;  /* 0x200000000ce97fae */ /* 0x0043e200091a1016 */
[----:B------:R-:W-:Y:S02]  /*51e40*/  ISETP.NE.U32.AND P2, PT, R24, RZ, PT ;  /* 0x000000ff1800720c */ /* 0x000fe40003f45070 */
[----:B------:R-:W-:Y:S01]  /*51e50*/  SEL R24, RZ, 0x4, P6 ;  /* 0x00000004ff187807 */ /* 0x000fe20003000000 */
[----:B------:R1:W-:Y:S01]  /*51e60*/  STL.64 [R1+0x19d0], R12 ;  /* 0x0019d00c01007387 */ /* 0x0003e20000100a00 */
[----:B------:R-:W-:-:S03]  /*51e70*/  ISETP.GE.AND P6, PT, R252, UR5, PT ;  /* 0x00000005fc007c0c */ /* 0x000fc6000bfc6270 */
[----:B------:R-:W2:Y:S01]  /*51e80*/  LDL.LU.64 R212, [R1+0x1288] ;  /* 0x0012880001d47983 */ /* 0x000ea20000300a00 */
[----:B------:R-:W-:Y:S02]  /*51e90*/  SEL R24, R24, RZ, P5 ;  /* 0x000000ff18187207 */ /* 0x000fe40002800000 */
[----:B------:R-:W-:Y:S01]  /*51ea0*/  SEL R252, RZ, 0x4, P6 ;  /* 0x00000004fffc7807 */ /* 0x000fe20003000000 */
[----:B------:R-:W3:Y:S01]  /*51eb0*/  LDL.LU.64 R6, [R1+0x1270] ;  /* 0x0012700001067983 */ /* 0x000ee20000300a00 */
[----:B-1----:R-:W-:Y:S01]  /*51ec0*/  IMAD.WIDE R12, R2, 0x4, R214 ;  /* 0x00000004020c7825 */ /* 0x002fe200078e02d6 */
[----:B------:R-:W-:Y:S02]  /*51ed0*/  LOP3.LUT R215, R3, 0x60, RZ, 0xfc, !PT ;  /* 0x0000006003d77812 */ /* 0x000fe400078efcff */
[----:B------:R-:W-:Y:S02]  /*51ee0*/  ISETP.NE.U32.AND P6, PT, R24, RZ, PT ;  /* 0x000000ff1800720c */ /* 0x000fe40003fc5070 */
[----:B------:R1:W-:Y:S01]  /*51ef0*/  LDGSTS.E [R233+0x20008], desc[UR22][R12.64], P1 ;  /* 0x200080000ce97fae */ /* 0x0003e200089a1016 */
[----:B------:R-:W-:-:S02]  /*51f00*/  SEL R24, R252, RZ, P5 ;  /* 0x000000fffc187207 */ /* 0x000fc40002800000 */
[----:B------:R-:W-:Y:S01]  /*51f10*/  ISETP.GE.AND P1, PT, R215, UR5, PT ;  /* 0x00000005d7007c0c */ /* 0x000fe2000bf26270 */
[----:B------:R-:W-:Y:S01]  /*51f20*/  LDGSTS.E [R233+0x22000], desc[UR22][R4.64], P4 ;  /* 0x2200000004e97fae */ /* 0x000fe2000a1a1016 */
[----:B------:R-:W-:Y:S02]  /*51f30*/  LOP3.LUT R215, R3, 0x62, RZ, 0xfc, !PT ;  /* 0x0000006203d77812 */ /* 0x000fe400078efcff */
[----:B------:R-:W-:Y:S01]  /*51f40*/  ISETP.NE.U32.AND P4, PT, R24, RZ, PT ;  /* 0x000000ff1800720c */ /* 0x000fe20003f85070 */
[----:B------:R-:W-:Y:S01]  /*51f50*/  STL.64 [R1+0x1330], R12 ;  /* 0x0013300c01007387 */ /* 0x000fe20000100a00 */
[----:B------:R-:W-:Y:S02]  /*51f60*/  SEL R24, RZ, 0x4, P1 ;  /* 0x00000004ff187807 */ /* 0x000fe40000800000 */
[----:B------:R-:W-:Y:S01]  /*51f70*/  ISETP.GE.AND P1, PT, R215, UR5, PT ;  /* 0x00000005d7007c0c */ /* 0x000fe2000bf26270 */
[----:B------:R4:W-:Y:S04]  /*51f80*/  STL.64 [R1+0x1328], R4 ;  /* 0x0013280401007387 */ /* 0x0009e80000100a00 */
[----:B------:R-:W3:Y:S01]  /*51f90*/  LDL.LU.64 R214, [R1+0x1258] ;  /* 0x0012580001d67983 */ /* 0x000ee20000300a00 */
[----:B------:R-:W-:-:S03]  /*51fa0*/  SEL R24, R24, RZ, P5 ;  /* 0x000000ff18187207 */ /* 0x000fc60002800000 */
[----:B------:R-:W-:Y:S04]  /*51fb0*/  LDGSTS.E [R233+0x22008], desc[UR22][R14.64], P2 ;  /* 0x220080000ee97fae */ /* 0x000fe800091a1016 */
[----:B----4-:R-:W4:Y:S01]  /*51fc0*/  LDL.LU.64 R4, [R1+0x1248] ;  /* 0x0012480001047983 */ /* 0x010f220000300a00 */
[----:B------:R-:W-:Y:S01]  /*51fd0*/  SEL R252, RZ, 0x4, P1 ;  /* 0x00000004fffc7807 */ /* 0x000fe20000800000 */
[----:B-1----:R-:W-:Y:S01]  /*51fe0*/  IMAD.WIDE R12, R2, 0x4, R218 ;  /* 0x00000004020c7825 */ /* 0x002fe200078e02da */
[----:B------:R-:W-:Y:S02]  /*51ff0*/  ISETP.NE.U32.AND P1, PT, R24, RZ, PT ;  /* 0x000000ff1800720c */ /* 0x000fe40003f25070 */
        /* <DEDUP_REMOVED lines=9> */
[----:B------:R-:W4:Y:S04]  /*52090*/  LDL.LU.64 R216, [R1+0x1238] ;  /* 0x0012380001d87983 */ /* 0x000f280000300a00 */
[----:B------:R-:W4:Y:S01]  /*520a0*/  LDL.LU.64 R218, [R1+0x1220] ;  /* 0x0012200001da7983 */ /* 0x000f220000300a00 */
[----:B------:R-:W-:-:S02]  /*520b0*/  SEL R24, R24, RZ, P5 ;  /* 0x000000ff18187207 */ /* 0x000fc40002800000 */
[----:B------:R-:W-:Y:S02]  /*520c0*/  SEL R252, RZ, 0x4, P2 ;  /* 0x00000004fffc7807 */ /* 0x000fe40001000000 */
[----:B------:R-:W-:Y:S02]  /*520d0*/  ISETP.NE.U32.AND P2, PT, R24, RZ, PT ;  /* 0x000000ff1800720c */ /* 0x000fe40003f45070 */
[----:B------:R-:W-:Y:S01]  /*520e0*/  SEL R24, R252, RZ, P5 ;  /* 0x000000fffc187207 */ /* 0x000fe20002800000 */
[----:B--2---:R-:W-:Y:S01]  /*520f0*/  IMAD.WIDE R12, R2, 0x4, R212 ;  /* 0x00000004020c7825 */ /* 0x004fe200078e02d4 */
[----:B------:R-:W-:-:S03]  /*52100*/  LOP3.LUT R213, R3, 0x24, RZ, 0xfc, !PT ;  /* 0x0000002403d57812 */ /* 0x000fc600078efcff */
[----:B---3--:R-:W-:Y:S01]  /*52110*/  IMAD.WIDE R6, R2, 0x4, R6 ;  /* 0x0000000402067825 */ /* 0x008fe200078e0206 */
        /* <DEDUP_REMOVED lines=8> */
[----:B------:R2:W-:Y:S04]  /*521a0*/  STL.64 [R1+0x1308], R6 ;  /* 0x0013080601007387 */ /* 0x0005e80000100a00 */
[----:B------:R-:W3:Y:S01]  /*521b0*/  LDL.LU.64 R212, [R1+0x1208] ;  /* 0x0012080001d47983 */ /* 0x000ee20000300a00 */
[----:B------:R-:W-:Y:S02]  /*521c0*/  SEL R24, R24, RZ, P5 ;  /* 0x000000ff18187207 */ /* 0x000fe40002800000 */
[----:B------:R-:W-:Y:S01]  /*521d0*/  SEL R252, RZ, 0x4, P4 ;  /* 0x00000004fffc7807 */ /* 0x000fe20002000000 */
[----:B-1----:R-:W-:Y:S01]  /*521e0*/  IMAD.WIDE R12, R2, 0x4, R214 ;  /* 0x00000004020c7825 */ /* 0x002fe200078e02d6 */
[----:B--2---:R-:W2:Y:S01]  /*521f0*/  LDL.LU.64 R6, [R1+0x11f0] ;  /* 0x0011f00001067983 */ /* 0x004ea20000300a00 */
[----:B------:R-:W-:-:S02]  /*52200*/  LOP3.LUT R215, R3, 0x44, RZ, 0xfc, !PT ;  /* 0x0000004403d77812 */ /* 0x000fc400078efcff */
[----:B------:R-:W-:Y:S01]  /*52210*/  ISETP.NE.U32.AND P4, PT, R24, RZ, PT ;  /* 0x000000ff1800720c */ /* 0x000fe20003f85070 */
[----:B------:R1:W-:Y:S01]  /*52220*/  LDGSTS.E [R233+0x26008], desc[UR22][R12.64], P6 ;  /* 0x260080000ce97fae */ /* 0x0003e2000b1a1016 */
[----:B------:R-:W-:Y:S01]  /*52230*/  SEL R24, R252, RZ, P5 ;  /* 0x000000fffc187207 */ /* 0x000fe20002800000 */
[----:B----4-:R-:W-:Y:S01]  /*52240*/  IMAD.WIDE R4, R2, 0x4, R4 ;  /* 0x0000000402047825 */ /* 0x010fe200078e0204 */
[----:B------:R-:W-:Y:S02]  /*52250*/  ISETP.GE.AND P6, PT, R215, UR5, PT ;  /* 0x00000005d7007c0c */ /* 0x000fe4000bfc6270 */
[----:B------:R-:W-:Y:S02]  /*52260*/  LOP3.LUT R215, R3, 0x46, RZ, 0xfc, !PT ;  /* 0x0000004603d77812 */ /* 0x000fe400078efcff */
[----:B------:R-:W-:Y:S01]  /*52270*/  LDGSTS.E [R232+0x20000], desc[UR22][R4.64], P2 ;  /* 0x2000000004e87fae */ /* 0x000fe200091a1016 */
[----:B------:R-:W-:Y:S02]  /*52280*/  ISETP.NE.U32.AND P2, PT, R24, RZ, PT ;  /* 0x000000ff1800720c */ /* 0x000fe40003f45070 */
[----:B------:R-:W-:Y:S01]  /*52290*/  SEL R24, RZ, 0x4, P6 ;  /* 0x00000004ff187807 */ /* 0x000fe20003000000 */
[----:B------:R-:W-:Y:S01]  /*522a0*/  STL.64 [R1+0x1300], R12 ;  /* 0x0013000c01007387 */ /* 0x000fe20000100a00 */
[----:B------:R-:W-:-:S03]  /*522b0*/  ISETP.GE.AND P6, PT, R215, UR5, PT ;  /* 0x00000005d7007c0c */ /* 0x000fc6000bfc6270 */
[----:B------:R4:W-:Y:S04]  /*522c0*/  STL.64 [R1+0x12f8], R4 ;  /* 0x0012f80401007387 */ /* 0x0009e80000100a00 */
[----:B------:R-:W2:Y:S01]  /*522d0*/  LDL.LU.64 R214, [R1+0x11d8] ;  /* 0x0011d80001d67983 */ /* 0x000ea20000300a00 */
[----:B------:R-:W-:-:S03]  /*522e0*/  IMAD.WIDE R14, R2, 0x4, R216 ;  /* 0x00000004020e7825 */ /* 0x000fc600078e02d8 */
[----:B----4-:R-:W4:Y:S01]  /*522f0*/  LDL.LU.64 R4, [R1+0x11c0] ;  /* 0x0011c00001047983 */ /* 0x010f220000300a00 */
[----:B-1----:R-:W-:-:S03]  /*52300*/  IMAD.WIDE R12, R2, 0x4, R218 ;  /* 0x00000004020c7825 */ /* 0x002fc600078e02da */
[----:B------:R-:W-:Y:S04]  /*52310*/  STL.64 [R1+0x12f0], R14 ;  /* 0x0012f00e01007387 */ /* 0x000fe80000100a00 */
[----:B------:R3:W-:Y:S04]  /*52320*/  STL.64 [R1+0x12e8], R12 ;  /* 0x0012e80c01007387 */ /* 0x0007e80000100a00 */
[----:B------:R-:W4:Y:S01]  /*52330*/  LDL.LU.64 R218, [R1+0x11a8] ;  /* 0x0011a80001da7983 */ /* 0x000f220000300a00 */
[----:B------:R-:W-:Y:S02]  /*52340*/  SEL R24, R24, RZ, P5 ;  /* 0x000000ff18187207 */ /* 0x000fe40002800000 */
[----:B------:R-:W-:Y:S01]  /*52350*/  SEL R252, RZ, 0x4, P6 ;  /* 0x00000004fffc7807 */ /* 0x000fe20003000000 */
[----:B------:R-:W-:Y:S01]  /*52360*/  LDGSTS.E [R232+0x20008], desc[UR22][R14.64], P1 ;  /* 0x200080000ee87fae */ /* 0x000fe200089a1016 */
        /* <DEDUP_REMOVED lines=12> */
[----:B------:R-:W-:Y:S02]  /*52430*/  ISETP.NE.U32.AND P1, PT, R24, RZ, PT ;  /* 0x000000ff1800720c */ /* 0x000fe40003f25070 */
[----:B------:R-:W-:Y:S01]  /*52440*/  SEL R24, R252, RZ, P5 ;  /* 0x000000fffc187207 */ /* 0x000fe20002800000 */
[----:B---3--:R-:W-:Y:S01]  /*52450*/  IMAD.WIDE R12, R2, 0x4, R212 ;  /* 0x00000004020c7825 */ /* 0x008fe200078e02d4 */
[----:B------:R-:W-:-:S04]  /*52460*/  LOP3.LUT R213, R3, 0x8, RZ, 0xfc, !PT ;  /* 0x0000000803d57812 */ /* 0x000fc800078efcff */
[----:B------:R1:W-:Y:S01]  /*52470*/  LDGSTS.E [R232+0x22008], desc[UR22][R12.64], P2 ;  /* 0x220080000ce87fae */ /* 0x0003e200091a1016 */
[----:B------:R-:W-:Y:S01]  /*52480*/  ISETP.GE.AND P2, PT, R213, UR5, PT ;  /* 0x00000005d5007c0c */ /* 0x000fe2000bf46270 */
[----:B--2---:R-:W-:Y:S01]  /*52490*/  IMAD.WIDE R6, R2, 0x4, R6 ;  /* 0x0000000402067825 */ /* 0x004fe200078e0206 */
[----:B------:R-:W-:Y:S01]  /*524a0*/  LOP3.LUT R213, R3, 0xa, RZ, 0xfc, !PT ;  /* 0x0000000a03d57812 */ /* 0x000fe200078efcff */
[----:B------:R-:W-:Y:S04]  /*524b0*/  STL.64 [R1+0x12e0], R12 ;  /* 0x0012e00c01007387 */ /* 0x000fe80000100a00 */
[----:B------:R-:W-:Y:S01]  /*524c0*/  LDGSTS.E [R232+0x24000], desc[UR22][R6.64], P6 ;  /* 0x2400000006e87fae */ /* 0x000fe2000b1a1016 */
[----:B------:R-:W-:Y:S02]  /*524d0*/  ISETP.NE.U32.AND P6, PT, R24, RZ, PT ;  /* 0x000000ff1800720c */ /* 0x000fe40003fc5070 */
[----:B------:R-:W-:Y:S01]  /*524e0*/  SEL R24, RZ, 0x4, P2 ;  /* 0x00000004ff187807 */ /* 0x000fe20001000000 */
[----:B------:R2:W-:Y:S01]  /*524f0*/  STL.64 [R1+0x12d8], R6 ;  /* 0x0012d80601007387 */ /* 0x0005e20000100a00 */
[----:B------:R-:W-:-:S03]  /*52500*/  ISETP.GE.AND P2, PT, R213, UR5, PT ;  /* 0x00000005d5007c0c */ /* 0x000fc6000bf46270 */
[----:B------:R-:W3:Y:S01]  /*52510*/  LDL.LU.64 R212, [R1+0x1088] ;  /* 0x0010880001d47983 */ /* 0x000ee20000300a00 */
[----:B------:R-:W-:Y:S02]  /*52520*/  SEL R24, R24, RZ, P5 ;  /* 0x000000ff18187207 */ /* 0x000fe40002800000 */
[----:B------:R-:W-:Y:S01]  /*52530*/  SEL R252, RZ, 0x4, P2 ;  /* 0x00000004fffc7807 */ /* 0x000fe20001000000 */
[----:B--2---:R-:W2:Y:S01]  /*52540*/  LDL.LU.64 R6, [R1+0x1078] ;  /* 0x0010780001067983 */ /* 0x004ea20000300a00 */
[----:B-1----:R-:W-:Y:S01]  /*52550*/  IMAD.WIDE R12, R2, 0x4, R214 ;  /* 0x00000004020c7825 */ /* 0x002fe200078e02d6 */
[----:B------:R-:W-:Y:S02]  /*52560*/  LOP3.LUT R215, R3, 0x28, RZ, 0xfc, !PT ;  /* 0x0000002803d77812 */ /* 0x000fe400078efcff */
[----:B------:R-:W-:Y:S02]  /*52570*/  ISETP.NE.U32.AND P2, PT, R24, RZ, PT ;  /* 0x000000ff1800720c */ /* 0x000fe40003f45070 */
[----:B------:R1:W-:Y:S01]  /*52580*/  LDGSTS.E [R232+0x24008], desc[UR22][R12.64], P4 ;  /* 0x240080000ce87fae */ /* 0x0003e2000a1a1016 */
[----:B------:R-:W-:Y:S01]  /*52590*/  SEL R24, R252, RZ, P5 ;  /* 0x000000fffc187207 */ /* 0x000fe20002800000 */
[----:B----4-:R-:W-:Y:S01]  /*525a0*/  IMAD.WIDE R4, R2, 0x4, R4 ;  /* 0x0000000402047825 */ /* 0x010fe200078e0204 */
[----:B------:R-:W-:-:S02]  /*525b0*/  ISETP.GE.AND P4, PT, R215, UR5, PT ;  /* 0x00000005d7007c0c */ /* 0x000fc4000bf86270 */
[----:B------:R-:W-:Y:S02]  /*525c0*/  LOP3.LUT R215, R3, 0x2a, RZ, 0xfc, !PT ;  /* 0x0000002a03d77812 */ /* 0x000fe400078efcff */
[----:B------:R4:W-:Y:S01]  /*525d0*/  LDGSTS.E [R232+0x26000], desc[UR22][R4.64], P1 ;  /* 0x2600000004e87fae */ /* 0x0009e200089a1016 */
[----:B------:R-:W-:Y:S02]  /*525e0*/  ISETP.NE.U32.AND P1, PT, R24, RZ, PT ;  /* 0x000000ff1800720c */ /* 0x000fe40003f25070 */
[----:B------:R-:W-:Y:S01]  /*525f0*/  SEL R24, RZ, 0x4, P4 ;  /* 0x00000004ff187807 */ /* 0x000fe20002000000 */
[----:B------:R1:W-:Y:S01]  /*52600*/  STL.64 [R1+0x12d0], R12 ;  /* 0x0012d00c01007387 */ /* 0x0003e20000100a00 */
[----:B------:R-:W-:-:S03]  /*52610*/  ISETP.GE.AND P4, PT, R215, UR5, PT ;  /* 0x00000005d7007c0c */ /* 0x000fc6000bf86270 */
[----:B------:R4:W-:Y:S04]  /*52620*/  STL.64 [R1+0x12c8], R4 ;  /* 0x0012c80401007387 */ /* 0x0009e80000100a00 */
[----:B------:R-:W2:Y:S01]  /*52630*/  LDL.LU.64 R214, [R1+0x1068] ;  /* 0x0010680001d67983 */ /* 0x000ea20000300a00 */
[----:B-1----:R-:W-:-:S03]  /*52640*/  IMAD.WIDE R12, R2, 0x4, R218 ;  /* 0x00000004020c7825 */ /* 0x002fc600078e02da */
[----:B------:R-:W2:Y:S01]  /*52650*/  LDL.LU.64 R218, [R1+0x1058] ;  /* 0x0010580001da7983 */ /* 0x000ea20000300a00 */
[----:B------:R-:W-:Y:S02]  /*52660*/  SEL R24, R24, RZ, P5 ;  /* 0x000000ff18187207 */ /* 0x000fe40002800000 */
[----:B------:R-:W-:Y:S01]  /*52670*/  SEL R252, RZ, 0x4, P4 ;  /* 0x00000004fffc7807 */ /* 0x000fe20002000000 */
[----:B------:R3:W-:Y:S01]  /*52680*/  LDGSTS.E [R232+0x26008], desc[UR22][R12.64], P6 ;  /* 0x260080000ce87fae */ /* 0x0007e2000b1a1016 */
[----:B------:R-:W-:Y:S01]  /*52690*/  ISETP.NE.U32.AND P4, PT, R24, RZ, PT ;  /* 0x000000ff1800720c */ /* 0x000fe20003f85070 */
[----:B----4-:R-:W-:Y:S01]  /*526a0*/  IMAD.WIDE R4, R2, 0x4, R216 ;  /* 0x0000000402047825 */ /* 0x010fe200078e02d8 */
[----:B------:R-:W-:Y:S02]  /*526b0*/  LOP3.LUT R217, R3, 0x48, RZ, 0xfc, !PT ;  /* 0x0000004803d97812 */ /* 0x000fe400078efcff */
[----:B------:R-:W-:Y:S02]  /*526c0*/  SEL R24, R252, RZ, P5 ;  /* 0x000000fffc187207 */ /* 0x000fe40002800000 */
[----:B------:R-:W-:Y:S01]  /*526d0*/  ISETP.GE.AND P6, PT, R217, UR5, PT ;  /* 0x00000005d9007c0c */ /* 0x000fe2000bfc6270 */
[----:B------:R-:W-:Y:S01]  /*526e0*/  LDGSTS.E [R231+0x20000], desc[UR22][R4.64], P2 ;  /* 0x2000000004e77fae */ /* 0x000fe200091a1016 */
[----:B------:R-:W-:-:S02]  /*526f0*/  LOP3.LUT R217, R3, 0x4a, RZ, 0xfc, !PT ;  /* 0x0000004a03d97812 */ /* 0x000fc400078efcff */
[----:B------:R-:W-:Y:S01]  /*52700*/  ISETP.NE.U32.AND P2, PT, R24, RZ, PT ;  /* 0x000000ff1800720c */ /* 0x000fe20003f45070 */
[----:B------:R-:W-:Y:S01]  /*52710*/  STL.64 [R1+0x12c0], R12 ;  /* 0x0012c00c01007387 */ /* 0x000fe20000100a00 */
[----:B------:R-:W-:Y:S02]  /*52720*/  SEL R24, RZ, 0x4, P6 ;  /* 0x00000004ff187807 */ /* 0x000fe40003000000 */
[----:B------:R-:W-:Y:S01]  /*52730*/  ISETP.GE.AND P6, PT, R217, UR5, PT ;  /* 0x00000005d9007c0c */ /* 0x000fe2000bfc6270 */
[----:B------:R-:W-:Y:S04]  /*52740*/  STL.64 [R1+0x19d8], R232 ;  /* 0x0019d8e801007387 */ /* 0x000fe80000100a00 */
[----:B------:R1:W-:Y:S04]  /*52750*/  STL.64 [R1+0x12b8], R4 ;  /* 0x0012b80401007387 */ /* 0x0003e80000100a00 */
[----:B------:R-:W4:Y:S04]  /*52760*/  LDL.LU.64 R216, [R1+0x1048] ;  /* 0x0010480001d87983 */ /* 0x000f280000300a00 */
[----:B-1----:R-:W4:Y:S01]  /*52770*/  LDL.LU.64 R4, [R1+0x1038] ;  /* 0x0010380001047983 */ /* 0x002f220000300a00 */
[----:B------:R-:W-:-:S02]  /*52780*/  SEL R24, R24, RZ, P5 ;  /* 0x000000ff18187207 */ /* 0x000fc40002800000 */
        /* <DEDUP_REMOVED lines=19> */
[----:B------:R-:W-:Y:S01]  /*528c0*/  IMAD.WIDE R14, R2, 0x4, R214 ;  /* 0x00000004020e7825 */ /* 0x000fe200078e02d6 */
[----:B------:R-:W-:Y:S02]  /*528d0*/  LOP3.LUT R215, R3, 0xc, RZ, 0xfc, !PT ;  /* 0x0000000c03d77812 */ /* 0x000fe400078efcff */
[----:B------:R-:W-:Y:S02]  /*528e0*/  ISETP.NE.U32.AND P1, PT, R24, RZ, PT ;  /* 0x000000ff1800720c */ /* 0x000fe40003f25070 */
[----:B------:R-:W-:Y:S01]  /*528f0*/  LDGSTS.E [R231+0x22008], desc[UR22][R14.64], P2 ;  /* 0x220080000ee77fae */ /* 0x000fe200091a1016 */
[----:B-1----:R-:W-:Y:S01]  /*52900*/  IMAD.WIDE R12, R2, 0x4, R218 ;  /* 0x00000004020c7825 */ /* 0x002fe200078e02da */
[----:B------:R-:W-:-:S02]  /*52910*/  SEL R24, R252, RZ, P5 ;  /* 0x000000fffc187207 */ /* 0x000fc40002800000 */
[----:B------:R-:W-:Y:S02]  /*52920*/  ISETP.GE.AND P2, PT, R215, UR5, PT ;  /* 0x00000005d7007c0c */ /* 0x000fe4000bf46270 */
[----:B------:R-:W-:Y:S01]  /*52930*/  LOP3.LUT R215, R3, 0xe, RZ, 0xfc, !PT ;  /* 0x0000000e03d77812 */ /* 0x000fe200078efcff */
[----:B------:R4:W-:Y:S01]  /*52940*/  LDGSTS.E [R231+0x24000], desc[UR22][R12.64], P6 ;  /* 0x240000000ce77fae */ /* 0x0009e2000b1a1016 */
[----:B------:R-:W-:Y:S02]  /*52950*/  ISETP.NE.U32.AND P6, PT, R24, RZ, PT ;  /* 0x000000ff1800720c */ /* 0x000fe40003fc5070 */
[----:B------:R-:W-:Y:S01]  /*52960*/  SEL R24, RZ, 0x4, P2 ;  /* 0x00000004ff187807 */ /* 0x000fe20001000000 */
[----:B------:R-:W-:Y:S01]  /*52970*/  STL.64 [R1+0x12a0], R14 ;  /* 0x0012a00e01007387 */ /* 0x000fe20000100a00 */
[----:B------:R-:W-:-:S03]  /*52980*/  ISETP.GE.AND P2, PT, R215, UR5, PT ;  /* 0x00000005d7007c0c */ /* 0x000fc6000bf46270 */
[----:B------:R4:W-:Y:S04]  /*52990*/  STL.64 [R1+0x1298], R12 ;  /* 0x0012980c01007387 */ /* 0x0009e80000100a00 */
[----:B------:R-:W2:Y:S04]  /*529a0*/  LDL.LU.64 R214, [R1+0x1010] ;  /* 0x0010100001d67983 */ /* 0x000ea80000300a00 */
[----:B------:R-:W2:Y:S01]  /*529b0*/  LDL.LU.64 R218, [R1+0x1008] ;  /* 0x0010080001da7983 */ /* 0x000ea20000300a00 */
[----:B------:R-:W-:Y:S02]  /*529c0*/  SEL R24, R24, RZ, P5 ;  /* 0x000000ff18187207 */ /* 0x000fe40002800000 */
[----:B------:R-:W-:-:S02]  /*529d0*/  SEL R252, RZ, 0x4, P2 ;  /* 0x00000004fffc7807 */ /* 0x000fc40001000000 */
[----:B------:R-:W-:Y:S01]  /*529e0*/  ISETP.NE.U32.AND P2, PT, R24, RZ, PT ;  /* 0x000000ff1800720c */ /* 0x000fe20003f45070 */
[----:B----4-:R-:W-:Y:S01]  /*529f0*/  IMAD.WIDE R12, R2, 0x4, R216 ;  /* 0x00000004020c7825 */ /* 0x010fe200078e02d8 */
[----:B------:R-:W-:Y:S02]  /*52a00*/  LOP3.LUT R217, R3, 0x2c, RZ, 0xfc, !PT ;  /* 0x0000002c03d97812 */ /* 0x000fe400078efcff */
[----:B------:R-:W-:Y:S02]  /*52a10*/  SEL R24, R252, RZ, P5 ;  /* 0x000000fffc187207 */ /* 0x000fe40002800000 */
[----:B------:R3:W-:Y:S01]  /*52a20*/  LDGSTS.E [R231+0x24008], desc[UR22][R12.64], P4 ;  /* 0x240080000ce77fae */ /* 0x0007e2000a1a1016 */
[----:B------:R-:W-:Y:S01]  /*52a30*/  ISETP.GE.AND P4, PT, R217, UR5, PT ;  /* 0x00000005d9007c0c */ /* 0x000fe2000bf86270 */
[----:B------:R-:W-:Y:S01]  /*52a40*/  IMAD.WIDE R4, R2, 0x4, R4 ;  /* 0x0000000402047825 */ /* 0x000fe200078e0204 */
[----:B------:R-:W-:Y:S01]  /*52a50*/  LOP3.LUT R217, R3, 0x2e, RZ, 0xfc, !PT ;  /* 0x0000002e03d97812 */ /* 0x000fe200078efcff */
[----:B------:R-:W-:Y:S04]  /*52a60*/  STL.64 [R1+0x1290], R12 ;  /* 0x0012900c01007387 */ /* 0x000fe80000100a00 */
[----:B------:R-:W-:Y:S01]  /*52a70*/  LDGSTS.E [R231+0x26000], desc[UR22][R4.64], P1 ;  /* 0x2600000004e77fae */ /* 0x000fe200089a1016 */
[----:B------:R-:W-:-:S02]  /*52a80*/  ISETP.NE.U32.AND P1, PT, R24, RZ, PT ;  /* 0x000000ff1800720c */ /* 0x000fc40003f25070 */
[----:B------:R-:W-:Y:S01]  /*52a90*/  SEL R24, RZ, 0x4, P4 ;  /* 0x00000004ff187807 */ /* 0x000fe20002000000 */
[----:B------:R1:W-:Y:S01]  /*52aa0*/  STL.64 [R1+0x1288], R4 ;  /* 0x0012880401007387 */ /* 0x0003e20000100a00 */
[----:B------:R-:W-:-:S03]  /*52ab0*/  ISETP.GE.AND P4, PT, R217, UR5, PT ;  /* 0x00000005d9007c0c */ /* 0x000fc6000bf86270 */
[----:B------:R-:W4:Y:S04]  /*52ac0*/  LDL.LU.64 R216, [R1+0xff8] ;  /* 0x000ff80001d87983 */ /* 0x000f280000300a00 */
[----:B-1----:R-:W4:Y:S01]  /*52ad0*/  LDL.LU.64 R4, [R1+0xfe8] ;  /* 0x000fe80001047983 */ /* 0x002f220000300a00 */
        /* <DEDUP_REMOVED lines=20> */
[----:B------:R-:W-:Y:S01]  /*52c20*/  ISETP.NE.U32.AND P6, PT, R24, RZ, PT ;  /* 0x000000ff1800720c */ /* 0x000fe20003fc5070 */
[----:B------:R-:W-:Y:S01]  /*52c30*/  IMAD.WIDE R14, R2, 0x4, R214 ;  /* 0x00000004020e7825 */ /* 0x000fe200078e02d6 */
[----:B------:R-:W-:-:S03]  /*52c40*/  LOP3.LUT R215, R3, 0x6c, RZ, 0xfc, !PT ;  /* 0x0000006c03d77812 */ /* 0x000fc600078efcff */
[----:B-1----:R-:W-:Y:S01]  /*52c50*/  IMAD.WIDE R12, R2, 0x4, R218 ;  /* 0x00000004020c7825 */ /* 0x002fe200078e02da */
[----:B------:R-:W-:Y:S01]  /*52c60*/  LDGSTS.E [R230+0x20008], desc[UR22][R14.64], P1 ;  /* 0x200080000ee67fae */ /* 0x000fe200089a1016 */
[----:B------:R-:W-:Y:S02]  /*52c70*/  SEL R24, R252, RZ, P5 ;  /* 0x000000fffc187207 */ /* 0x000fe40002800000 */
[----:B------:R-:W-:Y:S01]  /*52c80*/  ISETP.GE.AND P1, PT, R215, UR5, PT ;  /* 0x00000005d7007c0c */ /* 0x000fe2000bf26270 */
[----:B------:R4:W-:Y:S01]  /*52c90*/  LDGSTS.E [R230+0x22000], desc[UR22][R12.64], P4 ;  /* 0x220000000ce67fae */ /* 0x0009e2000a1a1016 */
[----:B------:R-:W-:Y:S02]  /*52ca0*/  LOP3.LUT R215, R3, 0x6e, RZ, 0xfc, !PT ;  /* 0x0000006e03d77812 */ /* 0x000fe400078efcff */
[----:B------:R-:W-:Y:S01]  /*52cb0*/  ISETP.NE.U32.AND P4, PT, R24, RZ, PT ;  /* 0x000000ff1800720c */ /* 0x000fe20003f85070 */
[----:B------:R-:W-:Y:S01]  /*52cc0*/  STL.64 [R1+0x1260], R14 ;  /* 0x0012600e01007387 */ /* 0x000fe20000100a00 */
[----:B------:R-:W-:-:S02]  /*52cd0*/  SEL R24, RZ, 0x4, P1 ;  /* 0x00000004ff187807 */ /* 0x000fc40000800000 */
[----:B------:R-:W-:Y:S01]  /*52ce0*/  ISETP.GE.AND P1, PT, R215, UR5, PT ;  /* 0x00000005d7007c0c */ /* 0x000fe2000bf26270 */
[----:B------:R4:W-:Y:S04]  /*52cf0*/  STL.64 [R1+0x1258], R12 ;  /* 0x0012580c01007387 */ /* 0x0009e80000100a00 */
[----:B------:R-:W2:Y:S01]  /*52d00*/  LDL.LU.64 R214, [R1+0xfb8] ;  /* 0x000fb80001d67983 */ /* 0x000ea20000300a00 */
[----:B------:R-:W-:Y:S02]  /*52d10*/  SEL R24, R24, RZ, P5 ;  /* 0x000000ff18187207 */ /* 0x000fe40002800000 */
[----:B------:R-:W-:Y:S01]  /*52d20*/  SEL R252, RZ, 0x4, P1 ;  /* 0x00000004fffc7807 */ /* 0x000fe20000800000 */
[----:B------:R-:W2:Y:S01]  /*52d30*/  LDL.LU.64 R218, [R1+0xfa8] ;  /* 0x000fa80001da7983 */ /* 0x000ea20000300a00 */
[----:B------:R-:W-:-:S02]  /*52d40*/  ISETP.NE.U32.AND P1, PT, R24, RZ, PT ;  /* 0x000000ff1800720c */ /* 0x000fc40003f25070 */
[----:B------:R-:W-:Y:S01]  /*52d50*/  SEL R24, R252, RZ, P5 ;  /* 0x000000fffc187207 */ /* 0x000fe20002800000 */
[----:B----4-:R-:W-:Y:S01]  /*52d60*/  IMAD.WIDE R12, R2, 0x4, R216 ;  /* 0x00000004020c7825 */ /* 0x010fe200078e02d8 */
[----:B------:R-:W-:-:S04]  /*52d70*/  LOP3.LUT R217, R3, 0x10, RZ, 0xfc, !PT ;  /* 0x0000001003d97812 */ /* 0x000fc800078efcff */
[----:B------:R3:W-:Y:S01]  /*52d80*/  LDGSTS.E [R230+0x22008], desc[UR22][R12.64], P2 ;  /* 0x220080000ce67fae */ /* 0x0007e200091a1016 */
[----:B------:R-:W-:Y:S01]  /*52d90*/  ISETP.GE.AND P2, PT, R217, UR5, PT ;  /* 0x00000005d9007c0c */ /* 0x000fe2000bf46270 */
[----:B------:R-:W-:Y:S01]  /*52da0*/  IMAD.WIDE R4, R2, 0x4, R4 ;  /* 0x0000000402047825 */ /* 0x000fe200078e0204 */
[----:B------:R-:W-:Y:S01]  /*52db0*/  LOP3.LUT R217, R3, 0x12, RZ, 0xfc, !PT ;  /* 0x0000001203d97812 */ /* 0x000fe200078efcff */
[----:B------:R-:W-:Y:S04]  /*52dc0*/  STL.64 [R1+0x1248], R12 ;  /* 0x0012480c01007387 */ /* 0x000fe80000100a00 */
[----:B------:R-:W-:Y:S01]  /*52dd0*/  LDGSTS.E [R230+0x24000], desc[UR22][R4.64], P6 ;  /* 0x2400000004e67fae */ /* 0x000fe2000b1a1016 */
[----:B------:R-:W-:Y:S02]  /*52de0*/  ISETP.NE.U32.AND P6, PT, R24, RZ, PT ;  /* 0x000000ff1800720c */ /* 0x000fe40003fc5070 */
        /* <DEDUP_REMOVED lines=15> */
[----:B------:R1:W-:Y:S04]  /*52ee0*/  STL.64 [R1+0x1230], R12 ;  /* 0x0012300c01007387 */ /* 0x0003e80000100a00 */
[----:B------:R2:W-:Y:S01]  /*52ef0*/  LDGSTS.E [R230+0x26000], desc[UR22][R6.64], P1 ;  /* 0x2600000006e67fae */ /* 0x0005e200089a1016 */
[----:B------:R-:W-:Y:S02]  /*52f00*/  ISETP.NE.U32.AND P1, PT, R24, RZ, PT ;  /* 0x000000ff1800720c */ /* 0x000fe40003f25070 */
[----:B------:R-:W-:Y:S01]  /*52f10*/  SEL R24, RZ, 0x4, P4 ;  /* 0x00000004ff187807 */ /* 0x000fe20002000000 */
[----:B------:R2:W-:Y:S01]  /*52f20*/  STL.64 [R1+0x1220], R6 ;  /* 0x0012200601007387 */ /* 0x0005e20000100a00 */
[----:B------:R-:W-:-:S03]  /*52f30*/  ISETP.GE.AND P4, PT, R213, UR5, PT ;  /* 0x00000005d5007c0c */ /* 0x000fc6000bf86270 */
[----:B------:R-:W3:Y:S01]  /*52f40*/  LDL.LU.64 R212, [R1+0xf60] ;  /* 0x000f600001d47983 */ /* 0x000ee20000300a00 */
[----:B-1----:R-:W-:-:S03]  /*52f50*/  IMAD.WIDE R12, R2, 0x4, R214 ;  /* 0x00000004020c7825 */ /* 0x002fc600078e02d6 */
[----:B------:R-:W3:Y:S01]  /*52f60*/  LDL.LU.64 R214, [R1+0xf48] ;  /* 0x000f480001d67983 */ /* 0x000ee20000300a00 */
[----:B------:R-:W-:Y:S01]  /*52f70*/  SEL R24, R24, RZ, P5 ;  /* 0x000000ff18187207 */ /* 0x000fe20002800000 */
[----:B--2---:R-:W-:Y:S01]  /*52f80*/  IMAD.WIDE R6, R2, 0x4, R218 ;  /* 0x0000000402067825 */ /* 0x004fe200078e02da */
[----:B------:R-:W-:Y:S01]  /*52f90*/  SEL R252, RZ, 0x4, P4 ;  /* 0x00000004fffc7807 */ /* 0x000fe20002000000 */
[----:B------:R4:W-:Y:S01]  /*52fa0*/  LDGSTS.E [R230+0x26008], desc[UR22][R12.64], P6 ;  /* 0x260080000ce67fae */ /* 0x0009e2000b1a1016 */
[----:B------:R-:W-:Y:S02]  /*52fb0*/  LOP3.LUT R219, R3, 0x50, RZ, 0xfc, !PT ;  /* 0x0000005003db7812 */ /* 0x000fe400078efcff */
[----:B------:R-:W-:Y:S01]  /*52fc0*/  ISETP.NE.U32.AND P4, PT, R24, RZ, PT ;  /* 0x000000ff1800720c */ /* 0x000fe20003f85070 */
[----:B------:R-:W-:Y:S01]  /*52fd0*/  LDGSTS.E [R23+0x20000], desc[UR22][R6.64], P2 ;  /* 0x2000000006177fae */ /* 0x000fe200091a1016 */
[----:B------:R-:W-:Y:S02]  /*52fe0*/  SEL R24, R252, RZ, P5 ;  /* 0x000000fffc187207 */ /* 0x000fe40002800000 */
[----:B------:R-:W-:-:S02]  /*52ff0*/  ISETP.GE.AND P6, PT, R219, UR5, PT ;  /* 0x00000005db007c0c */ /* 0x000fc4000bfc6270 */
[----:B------:R-:W-:Y:S01]  /*53000*/  LOP3.LUT R219, R3, 0x52, RZ, 0xfc, !PT ;  /* 0x0000005203db7812 */ /* 0x000fe200078efcff */
[----:B------:R4:W-:Y:S01]  /*53010*/  STL.64 [R1+0x1218], R12 ;  /* 0x0012180c01007387 */ /* 0x0009e20000100a00 */
[----:B------:R-:W-:Y:S02]  /*53020*/  ISETP.NE.U32.AND P2, PT, R24, RZ, PT ;  /* 0x000000ff1800720c */ /* 0x000fe40003f45070 */
[----:B------:R-:W-:Y:S01]  /*53030*/  SEL R24, RZ, 0x4, P6 ;  /* 0x00000004ff187807 */ /* 0x000fe20003000000 */
[----:B------:R-:W-:Y:S01]  /*53040*/  STL.64 [R1+0x19e0], R230 ;  /* 0x0019e0e601007387 */ /* 0x000fe20000100a00 */
[----:B------:R-:W-:-:S03]  /*53050*/  ISETP.GE.AND P6, PT, R219, UR5, PT ;  /* 0x00000005db007c0c */ /* 0x000fc6000bfc6270 */
[----:B------:R1:W-:Y:S01]  /*53060*/  STL.64 [R1+0x1208], R6 ;  /* 0x0012080601007387 */ /* 0x0003e20000100a00 */
[----:B------:R-:W-:-:S03]  /*53070*/  SEL R24, R24, RZ, P5 ;  /* 0x000000ff18187207 */ /* 0x000fc60002800000 */
[----:B------:R-:W2:Y:S01]  /*53080*/  LDL.LU.64 R218, [R1+0xf30] ;  /* 0x000f300001da7983 */ /* 0x000ea20000300a00 */
[----:B------:R-:W-:Y:S02]  /*53090*/  SEL R252, RZ, 0x4, P6 ;  /* 0x00000004fffc7807 */ /* 0x000fe40003000000 */
[----:B------:R-:W-:Y:S01]  /*530a0*/  ISETP.NE.U32.AND P6, PT, R24, RZ, PT ;  /* 0x000000ff1800720c */ /* 0x000fe20003fc5070 */
[----:B----4-:R-:W-:Y:S01]  /*530b0*/  IMAD.WIDE R12, R2, 0x4, R216 ;  /* 0x00000004020c7825 */ /* 0x010fe200078e02d8 */
[----:B------:R-:W-:Y:S01]  /*530c0*/  LOP3.LUT R217, R3, 0x70, RZ, 0xfc, !PT ;  /* 0x0000007003d97812 */ /* 0x000fe200078efcff */
[----:B-1----:R-:W4:Y:S01]  /*530d0*/  LDL.LU.64 R6, [R1+0xf18] ;  /* 0x000f180001067983 */ /* 0x002f220000300a00 */
[----:B------:R-:W-:-:S03]  /*530e0*/  SEL R24, R252, RZ, P5 ;  /* 0x000000fffc187207 */ /* 0x000fc60002800000 */
[----:B------:R1:W-:Y:S01]  /*530f0*/  LDGSTS.E [R23+0x20008], desc[UR22][R12.64], P1 ;  /* 0x200080000c177fae */ /* 0x0003e200089a1016 */
[----:B------:R-:W-:Y:S01]  /*53100*/  IMAD.WIDE R4, R2, 0x4, R4 ;  /* 0x0000000402047825 */ /* 0x000fe200078e0204 */
        /* <DEDUP_REMOVED lines=8> */
[----:B------:R-:W4:Y:S04]  /*53190*/  LDL.LU.64 R216, [R1+0xf00] ;  /* 0x000f000001d87983 */ /* 0x000f280000300a00 */
[----:B-1----:R-:W4:Y:S01]  /*531a0*/  LDL.LU.64 R4, [R1+0xee8] ;  /* 0x000ee80001047983 */ /* 0x002f220000300a00 */
[----:B------:R-:W-:Y:S02]  /*531b0*/  SEL R24, R24, RZ, P5 ;  /* 0x000000ff18187207 */ /* 0x000fe40002800000 */
[----:B------:R-:W-:-:S02]  /*531c0*/  SEL R252, RZ, 0x4, P1 ;  /* 0x00000004fffc7807 */ /* 0x000fc40000800000 */
[----:B------:R-:W-:Y:S02]  /*531d0*/  ISETP.NE.U32.AND P1, PT, R24, RZ, PT ;  /* 0x000000ff1800720c */ /* 0x000fe40003f25070 */
[----:B------:R-:W-:Y:S01]  /*531e0*/  SEL R24, R252, RZ, P5 ;  /* 0x000000fffc187207 */ /* 0x000fe20002800000 */
[----:B---3--:R-:W-:Y:S01]  /*531f0*/  IMAD.WIDE R14, R2, 0x4, R212 ;  /* 0x00000004020e7825 */ /* 0x008fe200078e02d4 */
[----:B------:R-:W-:-:S04]  /*53200*/  LOP3.LUT R213, R3, 0x14, RZ, 0xfc, !PT ;  /* 0x0000001403d57812 */ /* 0x000fc800078efcff */
[----:B------:R-:W-:Y:S01]  /*53210*/  LDGSTS.E [R23+0x22008], desc[UR22][R14.64], P2 ;  /* 0x220080000e177fae */ /* 0x000fe200091a1016 */
[----:B------:R-:W-:Y:S02]  /*53220*/  ISETP.GE.AND P2, PT, R213, UR5, PT ;  /* 0x00000005d5007c0c */ /* 0x000fe4000bf46270 */
[----:B------:R-:W-:Y:S01]  /*53230*/  LOP3.LUT R213, R3, 0x16, RZ, 0xfc, !PT ;  /* 0x0000001603d57812 */ /* 0x000fe200078efcff */
[----:B------:R-:W-:Y:S01]  /*53240*/  STL.64 [R1+0x11f0], R14 ;  /* 0x0011f00e01007387 */ /* 0x000fe20000100a00 */
[----:B------:R-:W-:-:S05]  /*53250*/  IMAD.WIDE R12, R2, 0x4, R214 ;  /* 0x00000004020c7825 */ /* 0x000fca00078e02d6 */
[----:B------:R2:W-:Y:S01]  /*53260*/  LDGSTS.E [R23+0x24000], desc[UR22][R12.64], P6 ;  /* 0x240000000c177fae */ /* 0x0005e2000b1a1016 */
[----:B------:R-:W-:Y:S02]  /*53270*/  ISETP.NE.U32.AND P6, PT, R24, RZ, PT ;  /* 0x000000ff1800720c */ /* 0x000fe40003fc5070 */
[----:B------:R-:W-:Y:S01]  /*53280*/  SEL R24, RZ, 0x4, P2 ;  /* 0x00000004ff187807 */ /* 0x000fe20001000000 */
[----:B------:R2:W-:Y:S01]  /*53290*/  STL.64 [R1+0x11e0], R12 ;  /* 0x0011e00c01007387 */ /* 0x0005e20000100a00 */
[----:B------:R-:W-:-:S03]  /*532a0*/  ISETP.GE.AND P2, PT, R213, UR5, PT ;  /* 0x00000005d5007c0c */ /* 0x000fc6000bf46270 */
[----:B------:R-:W3:Y:S04]  /*532b0*/  LDL.LU.64 R212, [R1+0xda8] ;  /* 0x000da80001d47983 */ /* 0x000ee80000300a00 */
[----:B------:R-:W3:Y:S01]  /*532c0*/  LDL.LU.64 R214, [R1+0xd98] ;  /* 0x000d980001d67983 */ /* 0x000ee20000300a00 */
[----:B------:R-:W-:Y:S02]  /*532d0*/  SEL R24, R24, RZ, P5 ;  /* 0x000000ff18187207 */ /* 0x000fe40002800000 */
[----:B------:R-:W-:Y:S02]  /*532e0*/  SEL R252, RZ, 0x4, P2 ;  /* 0x00000004fffc7807 */ /* 0x000fe40001000000 */
[----:B------:R-:W-:Y:S01]  /*532f0*/  ISETP.NE.U32.AND P2, PT, R24, RZ, PT ;  /* 0x000000ff1800720c */ /* 0x000fe20003f45070 */
[----:B--2---:R-:W-:Y:S01]  /*53300*/  IMAD.WIDE R12, R2, 0x4, R218 ;  /* 0x00000004020c7825 */ /* 0x004fe200078e02da */
[----:B------:R-:W-:-:S02]  /*53310*/  LOP3.LUT R219, R3, 0x34, RZ, 0xfc, !PT ;  /* 0x0000003403db7812 */ /* 0x000fc400078efcff */
[----:B------:R-:W-:Y:S02]  /*53320*/  SEL R24, R252, RZ, P5 ;  /* 0x000000fffc187207 */ /* 0x000fe40002800000 */
[----:B------:R1:W-:Y:S01]  /*53330*/  LDGSTS.E [R23+0x24008], desc[UR22][R12.64], P4 ;  /* 0x240080000c177fae */ /* 0x0003e2000a1a1016 */
[----:B------:R-:W-:Y:S01]  /*53340*/  ISETP.GE.AND P4, PT, R219, UR5, PT ;  /* 0x00000005db007c0c */ /* 0x000fe2000bf86270 */
[----:B----4-:R-:W-:Y:S01]  /*53350*/  IMAD.WIDE R6, R2, 0x4, R6 ;  /* 0x0000000402067825 */ /* 0x010fe200078e0206 */
[----:B------:R-:W-:Y:S01]  /*53360*/  LOP3.LUT R219, R3, 0x36, RZ, 0xfc, !PT ;  /* 0x0000003603db7812 */ /* 0x000fe200078efcff */
[----:B------:R1:W-:Y:S04]  /*53370*/  STL.64 [R1+0x11d8], R12 ;  /* 0x0011d80c01007387 */ /* 0x0003e80000100a00 */
[----:B------:R-:W-:Y:S01]  /*53380*/  LDGSTS.E [R23+0x26000], desc[UR22][R6.64], P1 ;  /* 0x2600000006177fae */ /* 0x000fe200089a1016 */
[----:B------:R-:W-:-:S02]  /*53390*/  ISETP.NE.U32.AND P1, PT, R24, RZ, PT ;  /* 0x000000ff1800720c */ /* 0x000fc40003f25070 */
[----:B------:R-:W-:Y:S01]  /*533a0*/  SEL R24, RZ, 0x4, P4 ;  /* 0x00000004ff187807 */ /* 0x000fe20002000000 */
[----:B------:R2:W-:Y:S01]  /*533b0*/  STL.64 [R1+0x11c8], R6 ;  /* 0x0011c80601007387 */ /* 0x0005e20000100a00 */
[----:B------:R-:W-:Y:S02]  /*533c0*/  ISETP.GE.AND P4, PT, R219, UR5, PT ;  /* 0x00000005db007c0c */ /* 0x000fe4000bf86270 */
[----:B------:R-:W-:Y:S01]  /*533d0*/  SEL R24, R24, RZ, P5 ;  /* 0x000000ff18187207 */ /* 0x000fe20002800000 */
[----:B------:R-:W4:Y:S01]  /*533e0*/  LDL.LU.64 R218, [R1+0xd88] ;  /* 0x000d880001da7983 */ /* 0x000f220000300a00 */
[----:B------:R-:W-:Y:S02]  /*533f0*/  SEL R252, RZ, 0x4, P4 ;  /* 0x00000004fffc7807 */ /* 0x000fe40002000000 */
[----:B------:R-:W-:Y:S01]  /*53400*/  ISETP.NE.U32.AND P4, PT, R24, RZ, PT ;  /* 0x000000ff1800720c */ /* 0x000fe20003f85070 */
[----:B-1----:R-:W-:Y:S01]  /*53410*/  IMAD.WIDE R12, R2, 0x4, R216 ;  /* 0x00000004020c7825 */ /* 0x002fe200078e02d8 */
[----:B------:R-:W-:Y:S01]  /*53420*/  LOP3.LUT R217, R3, 0x54, RZ, 0xfc, !PT ;  /* 0x0000005403d97812 */ /* 0x000fe200078efcff */
[----:B--2---:R-:W2:Y:S01]  /*53430*/  LDL.LU.64 R6, [R1+0xd78] ;  /* 0x000d780001067983 */ /* 0x004ea20000300a00 */
        /* <DEDUP_REMOVED lines=11> */
[----:B------:R-:W2:Y:S04]  /*534f0*/  LDL.LU.64 R216, [R1+0xd68] ;  /* 0x000d680001d87983 */ /* 0x000ea80000300a00 */
[----:B-1----:R-:W2:Y:S01]  /*53500*/  LDL.LU.64 R4, [R1+0xd58] ;  /* 0x000d580001047983 */ /* 0x002ea20000300a00 */
[----:B------:R-:W-:Y:S02]  /*53510*/  SEL R24, R24, RZ, P5 ;  /* 0x000000ff18187207 */ /* 0x000fe40002800000 */
[----:B------:R-:W-:-:S02]  /*53520*/  SEL R252, RZ, 0x4, P6 ;  /* 0x00000004fffc7807 */ /* 0x000fc40003000000 */
[----:B------:R-:W-:Y:S02]  /*53530*/  ISETP.NE.U32.AND P6, PT, R24, RZ, PT ;  /* 0x000000ff1800720c */ /* 0x000fe40003fc5070 */
[----:B------:R-:W-:Y:S01]  /*53540*/  SEL R24, R252, RZ, P5 ;  /* 0x000000fffc187207 */ /* 0x000fe20002800000 */
[----:B---3--:R-:W-:Y:S01]  /*53550*/  IMAD.WIDE R14, R2, 0x4, R212 ;  /* 0x00000004020e7825 */ /* 0x008fe200078e02d4 */
[----:B------:R-:W-:-:S03]  /*53560*/  LOP3.LUT R213, R3, 0x74, RZ, 0xfc, !PT ;  /* 0x0000007403d57812 */ /* 0x000fc600078efcff */
[----:B------:R-:W-:Y:S01]  /*53570*/  IMAD.WIDE R12, R2, 0x4, R214 ;  /* 0x00000004020c7825 */ /* 0x000fe200078e02d6 */
[----:B------:R-:W-:Y:S01]  /*53580*/  LDGSTS.E [R22+0x20008], desc[UR22][R14.64], P1 ;  /* 0x200080000e167fae */ /* 0x000fe200089a1016 */
        /* <DEDUP_REMOVED lines=8> */
[----:B------:R-:W3:Y:S04]  /*53610*/  LDL.LU.64 R212, [R1+0xd48] ;  /* 0x000d480001d47983 */ /* 0x000ee80000300a00 */
[----:B------:R-:W3:Y:S01]  /*53620*/  LDL.LU.64 R214, [R1+0xd40] ;  /* 0x000d400001d67983 */ /* 0x000ee20000300a00 */
[----:B------:R-:W-:Y:S02]  /*53630*/  SEL R24, R24, RZ, P5 ;  /* 0x000000ff18187207 */ /* 0x000fe40002800000 */
[----:B------:R-:W-:-:S02]  /*53640*/  SEL R252, RZ, 0x4, P1 ;  /* 0x00000004fffc7807 */ /* 0x000fc40000800000 */
[----:B------:R-:W-:Y:S02]  /*53650*/  ISETP.NE.U32.AND P1, PT, R24, RZ, PT ;  /* 0x000000ff1800720c */ /* 0x000fe40003f25070 */
[----:B------:R-:W-:Y:S01]  /*53660*/  SEL R24, R252, RZ, P5 ;  /* 0x000000fffc187207 */ /* 0x000fe20002800000 */
[----:B----4-:R-:W-:Y:S01]  /*53670*/  IMAD.WIDE R12, R2, 0x4, R218 ;  /* 0x00000004020c7825 */ /* 0x010fe200078e02da */
[----:B------:R-:W-:-:S04]  /*53680*/  LOP3.LUT R219, R3, 0x18, RZ, 0xfc, !PT ;  /* 0x0000001803db7812 */ /* 0x000fc800078efcff */
[----:B------:R1:W-:Y:S01]  /*53690*/  LDGSTS.E [R22+0x22008], desc[UR22][R12.64], P2 ;  /* 0x220080000c167fae */ /* 0x0003e200091a1016 */
[----:B------:R-:W-:Y:S01]  /*536a0*/  ISETP.GE.AND P2, PT, R219, UR5, PT ;  /* 0x00000005db007c0c */ /* 0x000fe2000bf46270 */
[----:B--2---:R-:W-:Y:S01]  /*536b0*/  IMAD.WIDE R6, R2, 0x4, R6 ;  /* 0x0000000402067825 */ /* 0x004fe200078e0206 */
[----:B------:R-:W-:Y:S01]  /*536c0*/  LOP3.LUT R219, R3, 0x1a, RZ, 0xfc, !PT ;  /* 0x0000001a03db7812 */ /* 0x000fe200078efcff */
[----:B------:R1:W-:Y:S04]  /*536d0*/  STL.64 [R1+0x1190], R12 ;  /* 0x0011900c01007387 */ /* 0x0003e80000100a00 */
[----:B------:R-:W-:Y:S01]  /*536e0*/  LDGSTS.E [R22+0x24000], desc[UR22][R6.64], P6 ;  /* 0x2400000006167fae */ /* 0x000fe2000b1a1016 */
[----:B------:R-:W-:Y:S02]  /*536f0*/  ISETP.NE.U32.AND P6, PT, R24, RZ, PT ;  /* 0x000000ff1800720c */ /* 0x000fe40003fc5070 */
[----:B------:R-:W-:Y:S01]  /*53700*/  SEL R24, RZ, 0x4, P2 ;  /* 0x00000004ff187807 */ /* 0x000fe20001000000 */
[----:B------:R2:W-:Y:S01]  /*53710*/  STL.64 [R1+0x1180], R6 ;  /* 0x0011800601007387 */ /* 0x0005e20000100a00 */
[----:B------:R-:W-:-:S02]  /*53720*/  ISETP.GE.AND P2, PT, R219, UR5, PT ;  /* 0x00000005db007c0c */ /* 0x000fc4000bf46270 */
        /* <DEDUP_REMOVED lines=44> */
[----:B------:R-:W-:Y:S01]  /*539f0*/  LDGSTS.E [R21+0x20008], desc[UR22][R12.64], P1 ;  /* 0x200080000c157fae */ /* 0x000fe200089a1016 */
[----:B------:R-:W-:Y:S01]  /*53a00*/  ISETP.GE.AND P1, PT, R219, UR5, PT ;  /* 0x00000005db007c0c */ /* 0x000fe2000bf26270 */
[----:B--2---:R-:W-:Y:S01]  /*53a10*/  IMAD.WIDE R6, R2, 0x4, R6 ;  /* 0x0000000402067825 */ /* 0x004fe200078e0206 */
[----:B------:R-:W-:Y:S01]  /*53a20*/  LOP3.LUT R219, R3, 0x7a, RZ, 0xfc, !PT ;  /* 0x0000007a03db7812 */ /* 0x000fe200078efcff */
[----:B------:R-:W-:Y:S04]  /*53a30*/  STL.64 [R1+0x1140], R12 ;  /* 0x0011400c01007387 */ /* 0x000fe80000100a00 */
[----:B------:R1:W-:Y:S01]  /*53a40*/  LDGSTS.E [R21+0x22000], desc[UR22][R6.64], P4 ;  /* 0x2200000006157fae */ /* 0x0003e2000a1a1016 */
[----:B------:R-:W-:Y:S02]  /*53a50*/  ISETP.NE.U32.AND P4, PT, R24, RZ, PT ;  /* 0x000000ff1800720c */ /* 0x000fe40003f85070 */
[----:B------:R-:W-:Y:S01]  /*53a60*/  SEL R24, RZ, 0x4, P1 ;  /* 0x00000004ff187807 */ /* 0x000fe20000800000 */
[----:B------:R1:W-:Y:S01]  /*53a70*/  STL.64 [R1+0x1130], R6 ;  /* 0x0011300601007387 */ /* 0x0003e20000100a00 */
[----:B------:R-:W-:-:S02]  /*53a80*/  ISETP.GE.AND P1, PT, R219, UR5, PT ;  /* 0x00000005db007c0c */ /* 0x000fc4000bf26270 */
[----:B------:R-:W-:Y:S01]  /*53a90*/  SEL R24, R24, RZ, P5 ;  /* 0x000000ff18187207 */ /* 0x000fe20002800000 */
[----:B------:R-:W2:Y:S01]  /*53aa0*/  LDL.LU.64 R218, [R1+0xcc0] ;  /* 0x000cc00001da7983 */ /* 0x000ea20000300a00 */
[----:B------:R-:W-:Y:S02]  /*53ab0*/  SEL R252, RZ, 0x4, P1 ;  /* 0x00000004fffc7807 */ /* 0x000fe40000800000 */
[----:B------:R-:W-:Y:S01]  /*53ac0*/  ISETP.NE.U32.AND P1, PT, R24, RZ, PT ;  /* 0x000000ff1800720c */ /* 0x000fe20003f25070 */
[----:B------:R-:W4:Y:S01]  /*53ad0*/  LDL.LU.64 R16, [R1+0xcb8] ;  /* 0x000cb80001107983 */ /* 0x000f220000300a00 */
[----:B-1----:R-:W-:Y:S01]  /*53ae0*/  IMAD.WIDE R6, R2, 0x4, R216 ;  /* 0x0000000402067825 */ /* 0x002fe200078e02d8 */
[----:B------:R-:W-:Y:S02]  /*53af0*/  LOP3.LUT R217, R3, 0x1c, RZ, 0xfc, !PT ;  /* 0x0000001c03d97812 */ /* 0x000fe400078efcff */
[----:B------:R-:W-:Y:S02]  /*53b00*/  SEL R24, R252, RZ, P5 ;  /* 0x000000fffc187207 */ /* 0x000fe40002800000 */
[----:B------:R-:W-:Y:S01]  /*53b10*/  LDGSTS.E [R21+0x22008], desc[UR22][R6.64], P2 ;  /* 0x2200800006157fae */ /* 0x000fe200091a1016 */
[----:B------:R-:W-:Y:S01]  /*53b20*/  ISETP.GE.AND P2, PT, R217, UR5, PT ;  /* 0x00000005d9007c0c */ /* 0x000fe2000bf46270 */
[----:B------:R-:W-:Y:S01]  /*53b30*/  IMAD.WIDE R4, R2, 0x4, R4 ;  /* 0x0000000402047825 */ /* 0x000fe200078e0204 */
[----:B------:R-:W-:Y:S01]  /*53b40*/  LOP3.LUT R217, R3, 0x1e, RZ, 0xfc, !PT ;  /* 0x0000001e03d97812 */ /* 0x000fe200078efcff */
[----:B------:R1:W-:Y:S04]  /*53b50*/  STL.64 [R1+0x1120], R6 ;  /* 0x0011200601007387 */ /* 0x0003e80000100a00 */
[----:B------:R3:W-:Y:S01]  /*53b60*/  LDGSTS.E [R21+0x24000], desc[UR22][R4.64], P6 ;  /* 0x2400000004157fae */ /* 0x0007e2000b1a1016 */
[----:B------:R-:W-:-:S02]  /*53b70*/  ISETP.NE.U32.AND P6, PT, R24, RZ, PT ;  /* 0x000000ff1800720c */ /* 0x000fc40003fc5070 */
[----:B------:R-:W-:Y:S01]  /*53b80*/  SEL R24, RZ, 0x4, P2 ;  /* 0x00000004ff187807 */ /* 0x000fe20001000000 */
[----:B------:R3:W-:Y:S01]  /*53b90*/  STL.64 [R1+0x1110], R4 ;  /* 0x0011100401007387 */ /* 0x0007e20000100a00 */
[----:B------:R-:W-:-:S03]  /*53ba0*/  ISETP.GE.AND P2, PT, R217, UR5, PT ;  /* 0x00000005d9007c0c */ /* 0x000fc6000bf46270 */
[----:B-1----:R-:W4:Y:S04]  /*53bb0*/  LDL.LU.64 R6, [R1+0xca0] ;  /* 0x000ca00001067983 */ /* 0x002f280000300a00 */
[----:B------:R-:W4:Y:S01]  /*53bc0*/  LDL.LU.64 R216, [R1+0xc88] ;  /* 0x000c880001d87983 */ /* 0x000f220000300a00 */
[----:B------:R-:W-:Y:S02]  /*53bd0*/  SEL R24, R24, RZ, P5 ;  /* 0x000000ff18187207 */ /* 0x000fe40002800000 */
[----:B------:R-:W-:Y:S02]  /*53be0*/  SEL R252, RZ, 0x4, P2 ;  /* 0x00000004fffc7807 */ /* 0x000fe40001000000 */
        /* <DEDUP_REMOVED lines=13> */
[----:B------:R-:W3:Y:S01]  /*53cc0*/  LDL.LU.64 R214, [R1+0xc70] ;  /* 0x000c700001d67983 */ /* 0x000ee20000300a00 */
[----:B------:R-:W-:-:S03]  /*53cd0*/  ISETP.GE.AND P4, PT, R213, UR5, PT ;  /* 0x00000005d5007c0c */ /* 0x000fc6000bf86270 */
[----:B------:R-:W3:Y:S01]  /*53ce0*/  LDL.LU.64 R212, [R1+0xc58] ;  /* 0x000c580001d47983 */ /* 0x000ee20000300a00 */
[----:B------:R-:W-:Y:S02]  /*53cf0*/  SEL R24, R24, RZ, P5 ;  /* 0x000000ff18187207 */ /* 0x000fe40002800000 */
[----:B------:R-:W-:Y:S02]  /*53d00*/  SEL R252, RZ, 0x4, P4 ;  /* 0x00000004fffc7807 */ /* 0x000fe40002000000 */
[----:B------:R-:W-:Y:S02]  /*53d10*/  ISETP.NE.U32.AND P4, PT, R24, RZ, PT ;  /* 0x000000ff1800720c */ /* 0x000fe40003f85070 */
[----:B------:R-:W-:Y:S01]  /*53d20*/  SEL R24, R252, RZ, P5 ;  /* 0x000000fffc187207 */ /* 0x000fe20002800000 */
[----:B--2---:R-:W-:Y:S01]  /*53d30*/  IMAD.WIDE R4, R2, 0x4, R218 ;  /* 0x0000000402047825 */ /* 0x004fe200078e02da */
[----:B------:R-:W-:-:S03]  /*53d40*/  LOP3.LUT R219, R3, 0x5c, RZ, 0xfc, !PT ;  /* 0x0000005c03db7812 */ /* 0x000fc600078efcff */
[----:B----4-:R-:W-:Y:S01]  /*53d50*/  IMAD.WIDE R12, R2, 0x4, R16 ;  /* 0x00000004020c7825 */ /* 0x010fe200078e0210 */
[----:B------:R1:W-:Y:S01]  /*53d60*/  LDGSTS.E [R21+0x26008], desc[UR22][R4.64], P6 ;  /* 0x2600800004157fae */ /* 0x0003e2000b1a1016 */
[----:B------:R-:W-:-:S03]  /*53d70*/  ISETP.GE.AND P6, PT, R219, UR5, PT ;  /* 0x00000005db007c0c */ /* 0x000fc6000bfc6270 */
[----:B------:R1:W-:Y:S04]  /*53d80*/  STL.64 [R1+0x10e0], R4 ;  /* 0x0010e00401007387 */ /* 0x0003e80000100a00 */
[----:B------:R3:W-:Y:S01]  /*53d90*/  LDGSTS.E [R20+0x20000], desc[UR22][R12.64], P2 ;  /* 0x200000000c147fae */ /* 0x0007e200091a1016 */
[----:B------:R-:W-:Y:S02]  /*53da0*/  ISETP.NE.U32.AND P2, PT, R24, RZ, PT ;  /* 0x000000ff1800720c */ /* 0x000fe40003f45070 */
[----:B------:R-:W-:Y:S01]  /*53db0*/  SEL R24, RZ, 0x4, P6 ;  /* 0x00000004ff187807 */ /* 0x000fe20003000000 */
[----:B------:R-:W-:Y:S01]  /*53dc0*/  STL.64 [R1+0x10d0], R12 ;  /* 0x0010d00c01007387 */ /* 0x000fe20000100a00 */
[----:B-1----:R-:W-:-:S03]  /*53dd0*/  LOP3.LUT R5, R3, 0x5e, RZ, 0xfc, !PT ;  /* 0x0000005e03057812 */ /* 0x002fc600078efcff */
[----:B------:R-:W2:Y:S01]  /*53de0*/  LDL.LU.64 R218, [R1+0xc40] ;  /* 0x000c400001da7983 */ /* 0x000ea20000300a00 */
[----:B------:R-:W-:Y:S01]  /*53df0*/  ISETP.GE.AND P6, PT, R5, UR5, PT ;  /* 0x0000000505007c0c */ /* 0x000fe2000bfc6270 */
[C---:B------:R-:W-:Y:S02]  /*53e00*/  IMAD.WIDE R4, R2.reuse, 0x4, R216 ;  /* 0x0000000402047825 */ /* 0x040fe400078e02d8 */
[----:B------:R-:W1:Y:S02]  /*53e10*/  LDC R217, c[0x0][0x3a0] ;  /* 0x0000e800ffd97b82 */ /* 0x000e640000000800 */
[----:B------:R-:W-:Y:S01]  /*53e20*/  IMAD.WIDE R6, R2, 0x4, R6 ;  /* 0x0000000402067825 */ /* 0x000fe200078e0206 */
[----:B------:R-:W-:-:S04]  /*53e30*/  SEL R24, R24, RZ, P5 ;  /* 0x000000ff18187207 */ /* 0x000fc80002800000 */
[----:B------:R-:W-:Y:S04]  /*53e40*/  STL.64 [R1+0x10c0], R6 ;  /* 0x0010c00601007387 */ /* 0x000fe80000100a00 */
[----:B------:R4:W-:Y:S01]  /*53e50*/  LDGSTS.E [R20+0x20008], desc[UR22][R6.64], P1 ;  /* 0x2000800006147fae */ /* 0x0009e200089a1016 */
[----:B------:R-:W-:-:S03]  /*53e60*/  UIADD3 UR4, UPT, UPT, UR4, -0x280, URZ ;  /* 0xfffffd8004047890 */ /* 0x000fc6000fffe0ff */
[----:B------:R4:W-:Y:S04]  /*53e70*/  STL.64 [R1+0x10b0], R4 ;  /* 0x0010b00401007387 */ /* 0x0009e80000100a00 */
[----:B------:R-:W-:Y:S01]  /*53e80*/  LDGSTS.E [R20+0x22000], desc[UR22][R4.64], P4 ;  /* 0x2200000004147fae */ /* 0x000fe2000a1a1016 */
[----:B------:R-:W-:Y:S02]  /*53e90*/  SEL R252, RZ, 0x4, P6 ;  /* 0x00000004fffc7807 */ /* 0x000fe40003000000 */
[----:B------:R-:W-:Y:S02]  /*53ea0*/  ISETP.NE.U32.AND P6, PT, R24, RZ, PT ;  /* 0x000000ff1800720c */ /* 0x000fe40003fc5070 */
[----:B------:R-:W-:Y:S01]  /*53eb0*/  SEL R24, R252, RZ, P5 ;  /* 0x000000fffc187207 */ /* 0x000fe20002800000 */
[----:B----4-:R-:W4:Y:S01]  /*53ec0*/  LDL.LU.64 R4, [R1+0xb08] ;  /* 0x000b080001047983 */ /* 0x010f220000300a00 */
[----:B------:R-:W-:Y:S01]  /*53ed0*/  ISETP.GE.AND P1, PT, R3, UR4, PT ;  /* 0x0000000403007c0c */ /* 0x000fe2000bf26270 */
[----:B-1----:R-:W-:Y:S01]  /*53ee0*/  VIADD R217, R217, 0x7f ;  /* 0x0000007fd9d97836 */ /* 0x002fe20000000000 */
[----:B------:R-:W-:-:S02]  /*53ef0*/  ISETP.NE.U32.AND P4, PT, R24, RZ, PT ;  /* 0x000000ff1800720c */ /* 0x000fc40003f85070 */
[----:B------:R-:W-:Y:S02]  /*53f00*/  SEL R24, RZ, 0x4, P1 ;  /* 0x00000004ff187807 */ /* 0x000fe40000800000 */
[----:B------:R-:W-:Y:S01]  /*53f10*/  ISETP.GT.AND P1, PT, R217, 0x2ff, PT ;  /* 0x000002ffd900780c */ /* 0x000fe20003f24270 */
[----:B---3--:R-:W-:-:S04]  /*53f20*/  IMAD.WIDE R12, R2, 0x4, R214 ;  /* 0x00000004020c7825 */ /* 0x008fc800078e02d6 */
[----:B------:R-:W-:Y:S01]  /*53f30*/  IMAD.WIDE R6, R2, 0x4, R212 ;  /* 0x0000000402067825 */ /* 0x000fe200078e02d4 */
[----:B------:R1:W-:Y:S04]  /*53f40*/  STL.64 [R1+0x1098], R12 ;  /* 0x0010980c01007387 */ /* 0x0003e80000100a00 */
[----:B------:R-:W-:Y:S01]  /*53f50*/  LDGSTS.E [R20+0x22008], desc[UR22][R12.64], P2 ;  /* 0x220080000c147fae */ /* 0x000fe200091a1016 */
[----:B------:R-:W-:-:S03]  /*53f60*/  LOP3.LUT R215, R3, 0x7c, RZ, 0xfc, !PT ;  /* 0x0000007c03d77812 */ /* 0x000fc600078efcff */
[----:B------:R2:W-:Y:S04]  /*53f70*/  LDGSTS.E [R20+0x24000], desc[UR22][R6.64], P6 ;  /* 0x2400000006147fae */ /* 0x0005e8000b1a1016 */
[----:B-1----:R-:W3:Y:S04]  /*53f80*/  LDL.LU.64 R12, [R1+0xaf0] ;  /* 0x000af000010c7983 */ /* 0x002ee80000300a00 */
[----:B------:R-:W3:Y:S04]  /*53f90*/  LDL.LU.64 R216, [R1+0xad8] ;  /* 0x000ad80001d87983 */ /* 0x000ee80000300a00 */
[----:B------:R2:W-:Y:S04]  /*53fa0*/  STL.64 [R1+0x1088], R6 ;  /* 0x0010880601007387 */ /* 0x0005e80000100a00 */
[----:B------:R-:W3:Y:S01]  /*53fb0*/  LDL.LU.64 R212, [R1+0xac8] ;  /* 0x000ac80001d47983 */ /* 0x000ee20000300a00 */
[----:B------:R-:W-:-:S02]  /*53fc0*/  ISETP.GE.AND P6, PT, R215, UR5, PT ;  /* 0x00000005d7007c0c */ /* 0x000fc4000bfc6270 */
[----:B------:R-:W1:Y:S01]  /*53fd0*/  S2R R215, SR_TID.X ;  /* 0x0000000000d77919 */ /* 0x000e620000002100 */
[----:B------:R-:W-:Y:S02]  /*53fe0*/  SEL R24, R24, RZ, P1 ;  /* 0x000000ff18187207 */ /* 0x000fe40000800000 */
[----:B------:R-:W-:Y:S02]  /*53ff0*/  LOP3.LUT R214, R3, 0x7e, RZ, 0xfc, !PT ;  /* 0x0000007e03d67812 */ /* 0x000fe400078efcff */
[----:B------:R-:W-:Y:S02]  /*54000*/  ISETP.NE.U32.AND P2, PT, R24, RZ, PT ;  /* 0x000000ff1800720c */ /* 0x000fe40003f45070 */
[----:B------:R-:W-:Y:S01]  /*54010*/  SEL R24, RZ, 0x4, P6 ;  /* 0x00000004ff187807 */ /* 0x000fe20003000000 */
[----:B--2---:R-:W-:Y:S01]  /*54020*/  IMAD.WIDE R6, R2, 0x4, R218 ;  /* 0x0000000402067825 */ /* 0x004fe200078e02da */
[----:B------:R-:W-:Y:S02]  /*54030*/  ISETP.GE.AND P6, PT, R214, UR5, PT ;  /* 0x00000005d6007c0c */ /* 0x000fe4000bfc6270 */
[----:B------:R-:W-:-:S02]  /*54040*/  SEL R24, R24, RZ, P5 ;  /* 0x000000ff18187207 */ /* 0x000fc40002800000 */
[----:B------:R2:W-:Y:S04]  /*54050*/  STL.64 [R1+0x1078], R6 ;  /* 0x0010780601007387 */ /* 0x0005e80000100a00 */
[----:B------:R-:W-:Y:S01]  /*54060*/  LDGSTS.E [R20+0x24008], desc[UR22][R6.64], P4 ;  /* 0x2400800006147fae */ /* 0x000fe2000a1a1016 */
[----:B------:R-:W-:Y:S02]  /*54070*/  SEL R252, RZ, 0x4, P6 ;  /* 0x00000004fffc7807 */ /* 0x000fe40003000000 */
[----:B------:R-:W-:Y:S02]  /*54080*/  ISETP.NE.U32.AND P6, PT, R24, RZ, PT ;  /* 0x000000ff1800720c */ /* 0x000fe40003fc5070 */
[----:B-1----:R-:W-:Y:S02]  /*54090*/  LOP3.LUT R219, R215, 0x7f, RZ, 0xc0, !PT ;  /* 0x0000007fd7db7812 */ /* 0x002fe400078ec0ff */
[----:B------:R-:W3:Y:S02]  /*540a0*/  LDL.LU.64 R214, [R1+0xab8] ;  /* 0x000ab80001d67983 */ /* 0x000ee40000300a00 */
[----:B------:R-:W-:-:S02]  /*540b0*/  ISETP.GE.AND P4, PT, R219, UR4, PT ;  /* 0x00000004db007c0c */ /* 0x000fc4000bf86270 */
[----:B--2---:R-:W2:Y:S01]  /*540c0*/  LDL.LU.64 R6, [R1+0xab0] ;  /* 0x000ab00001067983 */ /* 0x004ea20000300a00 */
[----:B------:R-:W-:Y:S02]  /*540d0*/  LOP3.LUT R219, R3, 0x2, RZ, 0xfc, !PT ;  /* 0x0000000203db7812 */ /* 0x000fe400078efcff */
[----:B------:R-:W-:Y:S02]  /*540e0*/  SEL R24, RZ, 0x4, P4 ;  /* 0x00000004ff187807 */ /* 0x000fe40002000000 */
[----:B------:R-:W-:Y:S02]  /*540f0*/  ISETP.GE.AND P4, PT, R219, UR4, PT ;  /* 0x00000004db007c0c */ /* 0x000fe4000bf86270 */
[----:B------:R-:W2:Y:S04]  /*54100*/  LDL.LU.64 R218, [R1+0xaa8] ;  /* 0x000aa80001da7983 */ /* 0x000ea80000300a00 */
[----:B------:R-:W2:Y:S01]  /*54110*/  LDL.LU.64 R14, [R1+0xa98] ;  /* 0x000a9800010e7983 */ /* 0x000ea20000300a00 */
[----:B----4-:R-:W-:-:S03]  /*54120*/  IMAD.WIDE R16, R2, 0x4, R4 ;  /* 0x0000000402107825 */ /* 0x010fc600078e0204 */
[----:B------:R-:W4:Y:S04]  /*54130*/  LDL.LU.64 R4, [R1+0xa88] ;  /* 0x000a880001047983 */ /* 0x000f280000300a00 */
[----:B------:R1:W-:Y:S04]  /*54140*/  STL.64 [R1+0x1068], R16 ;  /* 0x0010681001007387 */ /* 0x0003e80000100a00 */
[----:B------:R-:W-:Y:S04]  /*54150*/  LDGSTS.E [R20+0x26000], desc[UR22][R16.64], P6 ;  /* 0x2600000010147fae */ /* 0x000fe8000b1a1016 */
[----:B-1----:R-:W4:Y:S01]  /*54160*/  LDL.LU.64 R16, [R1+0xa78] ;  /* 0x000a780001107983 */ /* 0x002f220000300a00 */
[----:B---3--:R-:W-:-:S04]  /*54170*/  IMAD.WIDE R230, R25, 0x4, R12 ;  /* 0x0000000419e67825 */ /* 0x008fc800078e020c */
[----:B------:R-:W-:Y:S02]  /*54180*/  IMAD.WIDE R12, R25, 0x4, R212 ;  /* 0x00000004190c7825 */ /* 0x000fe400078e02d4 */
[----:B------:R-:W3:Y:S01]  /*54190*/  LDL.LU.64 R212, [R1+0xa68] ;  /* 0x000a680001d47983 */ /* 0x000ee20000300a00 */
[----:B------:R-:W-:Y:S02]  /*541a0*/  SEL R24, R24, RZ, P1 ;  /* 0x000000ff18187207 */ /* 0x000fe40000800000 */
[----:B------:R-:W-:Y:S02]  /*541b0*/  SEL R252, R252, RZ, P5 ;  /* 0x000000fffcfc7207 */ /* 0x000fe40002800000 */
[----:B------:R-:W-:Y:S02]  /*541c0*/  ISETP.NE.U32.AND P5, PT, R24, RZ, PT ;  /* 0x000000ff1800720c */ /* 0x000fe40003fa5070 */
[----:B------:R-:W-:Y:S02]  /*541d0*/  SEL R24, RZ, 0x4, P4 ;  /* 0x00000004ff187807 */ /* 0x000fe40002000000 */
[----:B------:R-:W-:Y:S01]  /*541e0*/  ISETP.NE.U32.AND P4, PT, R252, RZ, PT ;  /* 0x000000fffc00720c */ /* 0x000fe20003f85070 */
[----:B------:R-:W-:Y:S01]  /*541f0*/  IMAD.WIDE R232, R2, 0x4, R216 ;  /* 0x0000000402e87825 */ /* 0x000fe200078e02d8 */
[----:B------:R-:W-:Y:S01]  /*54200*/  SEL R24, R24, RZ, P1 ;  /* 0x000000ff18187207 */ /* 0x000fe20000800000 */
[----:B------:R1:W-:Y:S02]  /*54210*/  STL.64 [R1+0x1058], R230 ;  /* 0x001058e601007387 */ /* 0x0003e40000100a00 */
[C---:B------:R-:W-:Y:S01]  /*54220*/  VIADD R252, R19.reuse, 0x100000 ;  /* 0x0010000013fc7836 */ /* 0x040fe20000000000 */
[----:B------:R-:W-:Y:S01]  /*54230*/  ISETP.NE.U32.AND P6, PT, R24, RZ, PT ;  /* 0x000000ff1800720c */ /* 0x000fe20003fc5070 */
[----:B------:R-:W-:Y:S01]  /*54240*/  STL.64 [R1+0x1060], R232 ;  /* 0x001060e801007387 */ /* 0x000fe20000100a00 */
[----:B------:R-:W-:-:S03]  /*54250*/  VIADD R24, R19, 0x100000 ;  /* 0x0010000013187836 */ /* 0x000fc60000000000 */
[----:B------:R-:W3:Y:S04]  /*54260*/  LDL.LU.64 R216, [R1+0xa58] ;  /* 0x000a580001d87983 */ /* 0x000ee80000300a00 */
[----:B------:R-:W-:Y:S04]  /*54270*/  LDGSTS.E [R20+0x26008], desc[UR22][R232.64], P4 ;  /* 0x26008000e8147fae */ /* 0x000fe8000a1a1016 */
[----:B------:R-:W0:Y:S04]  /*54280*/  LDGDEPBAR ;  /* 0x00000000000079af */ /* 0x000e280000000000 */
[----:B------:R1:W-:Y:S04]  /*54290*/  LDGSTS.E [R252], desc[UR22][R230.64], P3 ;  /* 0x00000000e6fc7fae */ /* 0x0003e800099a1016 */
[----:B------:R2:W-:Y:S04]  /*542a0*/  STL.64 [R1+0x1050], R12 ;  /* 0x0010500c01007387 */ /* 0x0005e80000100a00 */
[----:B------:R2:W-:Y:S01]  /*542b0*/  LDGSTS.E [R24+0x400], desc[UR22][R12.64], P3 ;  /* 0x004000000c187fae */ /* 0x0005e200099a1016 */
[----:B-1----:R-:W-:-:S03]  /*542c0*/  IMAD.WIDE R230, R25, 0x4, R214 ;  /* 0x0000000419e67825 */ /* 0x002fc600078e02d6 */
[----:B------:R-:W3:Y:S04]  /*542d0*/  LDL.LU.64 R214, [R1+0xa48] ;  /* 0x000a480001d67983 */ /* 0x000ee80000300a00 */
[----:B------:R1:W-:Y:S01]  /*542e0*/  LDGSTS.E [R252+0x800], desc[UR22][R230.64], P3 ;  /* 0x00800000e6fc7fae */ /* 0x0003e200099a1016 */
[----:B--2---:R-:W-:-:S03]  /*542f0*/  IMAD.WIDE R12, R25, 0x4, R6 ;  /* 0x00000004190c7825 */ /* 0x004fc600078e0206 */
[----:B------:R-:W2:Y:S04]  /*54300*/  LDL.LU.64 R6, [R1+0xa38] ;  /* 0x000a380001067983 */ /* 0x000ea80000300a00 */
[----:B------:R1:W-:Y:S04]  /*54310*/  STL.64 [R1+0x1048], R230 ;  /* 0x001048e601007387 */ /* 0x0003e80000100a00 */
[----:B------:R4:W-:Y:S04]  /*54320*/  STL.64 [R1+0x1040], R12 ;  /* 0x0010400c01007387 */ /* 0x0009e80000100a00 */
[----:B------:R4:W-:Y:S01]  /*54330*/  LDGSTS.E [R24+0xc00], desc[UR22][R12.64], P3 ;  /* 0x00c000000c187fae */ /* 0x0009e200099a1016 */
[----:B-1----:R-:W-:-:S03]  /*54340*/  IMAD.WIDE R230, R25, 0x4, R218 ;  /* 0x0000000419e67825 */ /* 0x002fc600078e02da */
[----:B------:R-:W2:Y:S04]  /*54350*/  LDL.LU.64 R218, [R1+0xa30] ;  /* 0x000a300001da7983 */ /* 0x000ea80000300a00 */
[----:B------:R1:W-:Y:S01]  /*54360*/  LDGSTS.E [R252+0x1000], desc[UR22][R230.64], P3 ;  /* 0x01000000e6fc7fae */ /* 0x0003e200099a1016 */
[----:B----4-:R-:W-:-:S03]  /*54370*/  IMAD.WIDE R12, R25, 0x4, R14 ;  /* 0x00000004190c7825 */ /* 0x010fc600078e020e */
[----:B------:R-:W4:Y:S04]  /*54380*/  LDL.LU.64 R14, [R1+0xa28] ;  /* 0x000a2800010e7983 */ /* 0x000f280000300a00 */
[----:B------:R1:W-:Y:S04]  /*54390*/  STL.64 [R1+0x1038], R230 ;  /* 0x001038e601007387 */ /* 0x0003e80000100a00 */
[----:B------:R1:W-:Y:S04]  /*543a0*/  STL.64 [R1+0x1030], R12 ;  /* 0x0010300c01007387 */ /* 0x0003e80000100a00 */
[----:B------:R1:W-:Y:S02]  /*543b0*/  LDGSTS.E [R24+0x1400], desc[UR22][R12.64], P3 ;  /* 0x014000000c187fae */ /* 0x0003e400099a1016 */
[----:B-1----:R-:W-:-:S02]  /*543c0*/  IMAD.WIDE R230, R25, 0x4, R4 ;  /* 0x0000000419e67825 */ /* 0x002fc400078e0204 */
[----:B------:R-:W4:Y:S04]  /*543d0*/  LDL.LU.64 R4, [R1+0xa18] ;  /* 0x000a180001047983 */ /* 0x000f280000300a00 */
[----:B------:R3:W-:Y:S01]  /*543e0*/  LDGSTS.E [R252+0x1800], desc[UR22][R230.64], P3 ;  /* 0x01800000e6fc7fae */ /* 0x0007e200099a1016 */
[----:B------:R-:W-:-:S03]  /*543f0*/  IMAD.WIDE R12, R25, 0x4, R16 ;  /* 0x00000004190c7825 */ /* 0x000fc600078e0210 */
[----:B------:R-:W4:Y:S04]  /*54400*/  LDL.LU.64 R16, [R1+0xa08] ;  /* 0x000a080001107983 */ /* 0x000f280000300a00 */
[----:B------:R3:W-:Y:S04]  /*54410*/  STL.64 [R1+0x1028], R230 ;  /* 0x001028e601007387 */ /* 0x0007e80000100a00 */
[----:B------:R1:W-:Y:S04]  /*54420*/  STL.64 [R1+0x1020], R12 ;  /* 0x0010200c01007387 */ /* 0x0003e80000100a00 */
[----:B------:R1:W-:Y:S01]  /*54430*/  LDGSTS.E [R24+0x1c00], desc[UR22][R12.64], P3 ;  /* 0x01c000000c187fae */ /* 0x0003e200099a1016 */
[----:B---3--:R-:W-:-:S03]  /*54440*/  IMAD.WIDE R230, R25, 0x4, R212 ;  /* 0x0000000419e67825 */ /* 0x008fc600078e02d4 */
[----:B------:R-:W3:Y:S04]  /*54450*/  LDL.LU.64 R212, [R1+0x9f8] ;  /* 0x0009f80001d47983 */ /* 0x000ee80000300a00 */
[----:B------:R1:W-:Y:S02]  /*54460*/  LDGSTS.E [R252+0x2000], desc[UR22][R230.64], P3 ;  /* 0x02000000e6fc7fae */ /* 0x0003e400099a1016 */
[C---:B-1----:R-:W-:Y:S02]  /*54470*/  IMAD.WIDE R12, R25.reuse, 0x4, R216 ;  /* 0x00000004190c7825 */ /* 0x042fe400078e02d8 */
[----:B------:R-:W3:Y:S04]  /*54480*/  LDL.LU.64 R216, [R1+0x9e8] ;  /* 0x0009e80001d87983 */ /* 0x000ee80000300a00 */
[----:B------:R1:W-:Y:S04]  /*54490*/  STL.64 [R1+0x1018], R230 ;  /* 0x001018e601007387 */ /* 0x0003e80000100a00 */
        /* <DEDUP_REMOVED lines=137> */
[----:B------:R-:W-:Y:S01]  /*54d30*/  LDGSTS.E [R24+0x22c00], desc[UR22][R12.64], P3 ;  /* 0x22c000000c187fae */ /* 0x000fe200099a1016 */
[----:B-1----:R-:W-:-:S03]  /*54d40*/  IMAD.WIDE R230, R25, 0x4, R218 ;  /* 0x0000000419e67825 */ /* 0x002fc600078e02da */
[----:B------:R-:W2:Y:S04]  /*54d50*/  LDL.LU.64 R218, [R1+0x210] ;  /* 0x0002100001da7983 */ /* 0x000ea80000300a00 */
[----:B------:R1:W-:Y:S01]  /*54d60*/  LDGSTS.E [R252+0x23000], desc[UR22][R230.64], P3 ;  /* 0x23000000e6fc7fae */ /* 0x0003e200099a1016 */
[----:B----4-:R-:W-:-:S03]  /*54d70*/  IMAD.WIDE R14, R25, 0x4, R14 ;  /* 0x00000004190e7825 */ /* 0x010fc600078e020e */
[----:B------:R-:W4:Y:S04]  /*54d80*/  LDL.LU.64 R12, [R1+0x200] ;  /* 0x00020000010c7983 */ /* 0x000f280000300a00 */
[----:B------:R1:W-:Y:S04]  /*54d90*/  STL.64 [R1+0xec0], R230 ;  /* 0x000ec0e601007387 */ /* 0x0003e80000100a00 */
[----:B------:R1:W-:Y:S04]  /*54da0*/  STL.64 [R1+0xeb8], R14 ;  /* 0x000eb80e01007387 */ /* 0x0003e80000100a00 */
[----:B------:R-:W-:Y:S01]  /*54db0*/  LDGSTS.E [R24+0x23400], desc[UR22][R14.64], P3 ;  /* 0x234000000e187fae */ /* 0x000fe200099a1016 */
[----:B-1----:R-:W-:-:S03]  /*54dc0*/  IMAD.WIDE R230, R25, 0x4, R4 ;  /* 0x0000000419e67825 */ /* 0x002fc600078e0204 */
[----:B------:R-:W4:Y:S04]  /*54dd0*/  LDL.LU.64 R4, [R1+0x1f0] ;  /* 0x0001f00001047983 */ /* 0x000f280000300a00 */
[----:B------:R3:W-:Y:S01]  /*54de0*/  LDGSTS.E [R252+0x23800], desc[UR22][R230.64], P3 ;  /* 0x23800000e6fc7fae */ /* 0x0007e200099a1016 */
[----:B------:R-:W-:-:S03]  /*54df0*/  IMAD.WIDE R16, R25, 0x4, R16 ;  /* 0x0000000419107825 */ /* 0x000fc600078e0210 */
[----:B------:R-:W4:Y:S04]  /*54e00*/  LDL.LU.64 R14, [R1+0x1e0] ;  /* 0x0001e000010e7983 */ /* 0x000f280000300a00 */
[----:B------:R-:W-:Y:S04]  /*54e10*/  STL.64 [R1+0xea8], R230 ;  /* 0x000ea8e601007387 */ /* 0x000fe80000100a00 */
[----:B------:R1:W-:Y:S04]  /*54e20*/  STL.64 [R1+0xe98], R16 ;  /* 0x000e981001007387 */ /* 0x0003e80000100a00 */
[----:B------:R-:W-:Y:S04]  /*54e30*/  LDGSTS.E [R24+0x23c00], desc[UR22][R16.64], P3 ;  /* 0x23c0000010187fae */ /* 0x000fe800099a1016 */
[----:B-1----:R-:W4:Y:S01]  /*54e40*/  LDL.LU.64 R16, [R1+0x1d0] ;  /* 0x0001d00001107983 */ /* 0x002f220000300a00 */
[----:B---3--:R-:W-:-:S03]  /*54e50*/  IMAD.WIDE R230, R25, 0x4, R212 ;  /* 0x0000000419e67825 */ /* 0x008fc600078e02d4 */
[----:B------:R-:W3:Y:S04]  /*54e60*/  LDL.LU.64 R212, [R1+0x1c0] ;  /* 0x0001c00001d47983 */ /* 0x000ee80000300a00 */
[----:B------:R1:W-:Y:S04]  /*54e70*/  STL.64 [R1+0xe88], R230 ;  /* 0x000e88e601007387 */ /* 0x0003e80000100a00 */
[----:B------:R1:W-:Y:S01]  /*54e80*/  LDGSTS.E [R252+0x24000], desc[UR22][R230.64], P3 ;  /* 0x24000000e6fc7fae */ /* 0x0003e200099a1016 */
[----:B------:R-:W-:-:S05]  /*54e90*/  IMAD.WIDE R216, R25, 0x4, R216 ;  /* 0x0000000419d87825 */ /* 0x000fca00078e02d8 */
[----:B------:R1:W-:Y:S04]  /*54ea0*/  STL.64 [R1+0xe78], R216 ;  /* 0x000e78d801007387 */ /* 0x0003e80000100a00 */
[----:B------:R-:W-:Y:S01]  /*54eb0*/  LDGSTS.E [R24+0x24400], desc[UR22][R216.64], P3 ;  /* 0x24400000d8187fae */ /* 0x000fe200099a1016 */
[----:B-1----:R-:W-:-:S03]  /*54ec0*/  IMAD.WIDE R230, R25, 0x4, R214 ;  /* 0x0000000419e67825 */ /* 0x002fc600078e02d6 */
[----:B------:R-:W3:Y:S04]  /*54ed0*/  LDL.LU.64 R214, [R1+0x1b0] ;  /* 0x0001b00001d67983 */ /* 0x000ee80000300a00 */
[----:B------:R-:W3:Y:S01]  /*54ee0*/  LDL.LU.64 R216, [R1+0x1a0] ;  /* 0x0001a00001d87983 */ /* 0x000ee20000300a00 */
[----:B--2---:R-:W-:-:S03]  /*54ef0*/  IMAD.WIDE R6, R25, 0x4, R6 ;  /* 0x0000000419067825 */ /* 0x004fc600078e0206 */
[----:B------:R1:W-:Y:S04]  /*54f00*/  STL.64 [R1+0xe68], R230 ;  /* 0x000e68e601007387 */ /* 0x0003e80000100a00 */
[----:B------:R1:W-:Y:S04]  /*54f10*/  LDGSTS.E [R252+0x24800], desc[UR22][R230.64], P3 ;  /* 0x24800000e6fc7fae */ /* 0x0003e800099a1016 */
[----:B------:R2:W-:Y:S04]  /*54f20*/  STL.64 [R1+0xe58], R6 ;  /* 0x000e580601007387 */ /* 0x0005e80000100a00 */
[----:B------:R-:W-:Y:S01]  /*54f30*/  LDGSTS.E [R24+0x24c00], desc[UR22][R6.64], P3 ;  /* 0x24c0000006187fae */ /* 0x000fe200099a1016 */
[----:B-1----:R-:W-:-:S05]  /*54f40*/  IMAD.WIDE R230, R25, 0x4, R218 ;  /* 0x0000000419e67825 */ /* 0x002fca00078e02da */
[----:B------:R1:W-:Y:S01]  /*54f50*/  LDGSTS.E [R252+0x25000], desc[UR22][R230.64], P3 ;  /* 0x25000000e6fc7fae */ /* 0x0003e200099a1016 */
[----:B----4-:R-:W-:-:S03]  /*54f60*/  IMAD.WIDE R12, R25, 0x4, R12 ;  /* 0x00000004190c7825 */ /* 0x010fc600078e020c */
[----:B--2---:R-:W2:Y:S04]  /*54f70*/  LDL.LU.64 R6, [R1+0x190] ;  /* 0x0001900001067983 */ /* 0x004ea80000300a00 */
[----:B------:R-:W4:Y:S04]  /*54f80*/  LDL.LU.64 R218, [R1+0x180] ;  /* 0x0001800001da7983 */ /* 0x000f280000300a00 */
[----:B------:R1:W-:Y:S04]  /*54f90*/  STL.64 [R1+0xe48], R230 ;  /* 0x000e48e601007387 */ /* 0x0003e80000100a00 */
[----:B------:R1:W-:Y:S04]  /*54fa0*/  STL.64 [R1+0xe30], R12 ;  /* 0x000e300c01007387 */ /* 0x0003e80000100a00 */
[----:B------:R-:W-:Y:S01]  /*54fb0*/  LDGSTS.E [R24+0x25400], desc[UR22][R12.64], P3 ;  /* 0x254000000c187fae */ /* 0x000fe200099a1016 */
[----:B-1----:R-:W-:-:S03]  /*54fc0*/  IMAD.WIDE R230, R25, 0x4, R4 ;  /* 0x0000000419e67825 */ /* 0x002fc600078e0204 */
[----:B------:R-:W4:Y:S01]  /*54fd0*/  LDL.LU.64 R4, [R1+0x170] ;  /* 0x0001700001047983 */ /* 0x000f220000300a00 */
[----:B------:R-:W-:-:S03]  /*54fe0*/  IMAD.WIDE R14, R25, 0x4, R14 ;  /* 0x00000004190e7825 */ /* 0x000fc600078e020e */
[----:B------:R1:W-:Y:S04]  /*54ff0*/  LDGSTS.E [R252+0x25800], desc[UR22][R230.64], P3 ;  /* 0x25800000e6fc7fae */ /* 0x0003e800099a1016 */
[----:B------:R-:W4:Y:S04]  /*55000*/  LDL.LU.64 R12, [R1+0x160] ;  /* 0x00016000010c7983 */ /* 0x000f280000300a00 */
[----:B------:R1:W-:Y:S04]  /*55010*/  STL.64 [R1+0xe20], R230 ;  /* 0x000e20e601007387 */ /* 0x0003e80000100a00 */
[----:B------:R3:W-:Y:S04]  /*55020*/  STL.64 [R1+0xe10], R14 ;  /* 0x000e100e01007387 */ /* 0x0007e80000100a00 */
[----:B------:R3:W-:Y:S01]  /*55030*/  LDGSTS.E [R24+0x25c00], desc[UR22][R14.64], P3 ;  /* 0x25c000000e187fae */ /* 0x0007e200099a1016 */
[----:B-1----:R-:W-:-:S05]  /*55040*/  IMAD.WIDE R230, R25, 0x4, R16 ;  /* 0x0000000419e67825 */ /* 0x002fca00078e0210 */
[----:B------:R-:W-:Y:S01]  /*55050*/  LDGSTS.E [R252+0x26000], desc[UR22][R230.64], P3 ;  /* 0x26000000e6fc7fae */ /* 0x000fe200099a1016 */
[----:B---3--:R-:W-:-:S03]  /*55060*/  IMAD.WIDE R14, R25, 0x4, R212 ;  /* 0x00000004190e7825 */ /* 0x008fc600078e02d4 */
[----:B------:R-:W3:Y:S04]  /*55070*/  LDL.LU.64 R212, [R1+0x158] ;  /* 0x0001580001d47983 */ /* 0x000ee80000300a00 */
[----:B------:R-:W3:Y:S04]  /*55080*/  LDL.LU.64 R16, [R1+0x148] ;  /* 0x0001480001107983 */ /* 0x000ee80000300a00 */
[----:B------:R-:W-:Y:S04]  /*55090*/  STL.64 [R1+0xe00], R230 ;  /* 0x000e00e601007387 */ /* 0x000fe80000100a00 */
[----:B------:R1:W-:Y:S04]  /*550a0*/  STL.64 [R1+0xdf0], R14 ;  /* 0x000df00e01007387 */ /* 0x0003e80000100a00 */
[----:B------:R1:W-:Y:S01]  /*550b0*/  LDGSTS.E [R24+0x26400], desc[UR22][R14.64], P3 ;  /* 0x264000000e187fae */ /* 0x0003e200099a1016 */
[----:B------:R-:W-:-:S04]  /*550c0*/  IMAD.WIDE R214, R25, 0x4, R214 ;  /* 0x0000000419d67825 */ /* 0x000fc800078e02d6 */
[C---:B-1----:R-:W-:Y:S01]  /*550d0*/  IMAD.WIDE R14, R25.reuse, 0x4, R216 ;  /* 0x00000004190e7825 */ /* 0x042fe200078e02d8 */
[----:B------:R1:W-:Y:S04]  /*550e0*/  STL.64 [R1+0xde0], R214 ;  /* 0x000de0d601007387 */ /* 0x0003e80000100a00 */
[----:B------:R-:W-:Y:S04]  /*550f0*/  LDGSTS.E [R252+0x26800], desc[UR22][R214.64], P3 ;  /* 0x26800000d6fc7fae */ /* 0x000fe800099a1016 */
[----:B------:R4:W-:Y:S04]  /*55100*/  STL.64 [R1+0xdd0], R14 ;  /* 0x000dd00e01007387 */ /* 0x0009e80000100a00 */
[----:B------:R4:W-:Y:S04]  /*55110*/  LDGSTS.E [R24+0x26c00], desc[UR22][R14.64], P3 ;  /* 0x26c000000e187fae */ /* 0x0009e800099a1016 */
[----:B-1----:R-:W3:Y:S04]  /*55120*/  LDL.LU.64 R214, [R1+0x138] ;  /* 0x0001380001d67983 */ /* 0x002ee80000300a00 */
[----:B------:R-:W3:Y:S01]  /*55130*/  LDL.LU.64 R216, [R1+0x128] ;  /* 0x0001280001d87983 */ /* 0x000ee20000300a00 */
[----:B--2---:R-:W-:-:S04]  /*55140*/  IMAD.WIDE R230, R25, 0x4, R6 ;  /* 0x0000000419e67825 */ /* 0x004fc800078e0206 */
[C---:B----4-:R-:W-:Y:S01]  /*55150*/  IMAD.WIDE R14, R25.reuse, 0x4, R218 ;  /* 0x00000004190e7825 */ /* 0x050fe200078e02da */
[----:B------:R-:W-:Y:S04]  /*55160*/  LDGSTS.E [R252+0x27000], desc[UR22][R230.64], P3 ;  /* 0x27000000e6fc7fae */ /* 0x000fe800099a1016 */
[----:B------:R-:W2:Y:S04]  /*55170*/  LDL.LU.64 R218, [R1+0x118] ;  /* 0x0001180001da7983 */ /* 0x000ea80000300a00 */
[----:B------:R-:W4:Y:S04]  /*55180*/  LDL.LU.64 R6, [R1+0x108] ;  /* 0x0001080001067983 */ /* 0x000f280000300a00 */
[----:B------:R-:W-:Y:S04]  /*55190*/  STL.64 [R1+0xdc0], R230 ;  /* 0x000dc0e601007387 */ /* 0x000fe80000100a00 */
[----:B------:R1:W-:Y:S04]  /*551a0*/  STL.64 [R1+0xda8], R14 ;  /* 0x000da80e01007387 */ /* 0x0003e80000100a00 */
[----:B------:R1:W-:Y:S01]  /*551b0*/  LDGSTS.E [R24+0x27400], desc[UR22][R14.64], P3 ;  /* 0x274000000e187fae */ /* 0x0003e200099a1016 */
[----:B------:R-:W-:-:S04]  /*551c0*/  IMAD.WIDE R12, R25, 0x4, R12 ;  /* 0x00000004190c7825 */ /* 0x000fc800078e020c */
[----:B-1----:R-:W-:Y:S02]  /*551d0*/  IMAD.WIDE R14, R25, 0x4, R4 ;  /* 0x00000004190e7825 */ /* 0x002fe400078e0204 */
[----:B------:R-:W4:Y:S04]  /*551e0*/  LDL.LU.64 R4, [R1+0x98] ;  /* 0x0000980001047983 */ /* 0x000f280000300a00 */
[----:B------:R-:W4:Y:S04]  /*551f0*/  LDL.LU.64 R230, [R1+0x68] ;  /* 0x0000680001e67983 */ /* 0x000f280000300a00 */
[----:B------:R-:W-:Y:S04]  /*55200*/  STL.64 [R1+0xd98], R14 ;  /* 0x000d980e01007387 */ /* 0x000fe80000100a00 */
[----:B------:R-:W4:Y:S04]  /*55210*/  LDL.LU.64 R232, [R1+0x50] ;  /* 0x0000500001e87983 */ /* 0x000f280000300a00 */
[----:B------:R-:W-:Y:S04]  /*55220*/  STL.64 [R1+0xd88], R12 ;  /* 0x000d880c01007387 */ /* 0x000fe80000100a00 */
[----:B------:R1:W-:Y:S04]  /*55230*/  STL.64 [R1+0x19c8], R18 ;  /* 0x0019c81201007387 */ /* 0x0003e80000100a00 */
[----:B------:R1:W-:Y:S04]  /*55240*/  LDGSTS.E [R252+0x27800], desc[UR22][R14.64], P3 ;  /* 0x278000000efc7fae */ /* 0x0003e800099a1016 */
[----:B------:R1:W-:Y:S04]  /*55250*/  LDGSTS.E [R24+0x27c00], desc[UR22][R12.64], P3 ;  /* 0x27c000000c187fae */ /* 0x0003e800099a1016 */
[----:B-1----:R-:W4:Y:S04]  /*55260*/  LDL.LU.64 R18, [R1+0x80] ;  /* 0x0000800001127983 */ /* 0x002f280000300a00 */
[----:B------:R-:W4:Y:S01]  /*55270*/  LDL.LU.64 R14, [R1+0x38] ;  /* 0x00003800010e7983 */ /* 0x000f220000300a00 */
[----:B------:R-:W-:-:S03]  /*55280*/  VIADD R252, R10, 0x100000 ;  /* 0x001000000afc7836 */ /* 0x000fc60000000000 */
[----:B------:R-:W4:Y:S01]  /*55290*/  LDL.LU.64 R12, [R1+0x20] ;  /* 0x00002000010c7983 */ /* 0x000f220000300a00 */
[----:B------:R-:W-:Y:S02]  /*552a0*/  VIADD R24, R10, 0x100000 ;  /* 0x001000000a187836 */ /* 0x000fe40000000000 */
[----:B---3--:R-:W-:-:S04]  /*552b0*/  IMAD.WIDE R212, R25, 0x4, R212 ;  /* 0x0000000419d47825 */ /* 0x008fc800078e02d4 */
[C---:B------:R-:W-:Y:S01]  /*552c0*/  IMAD.WIDE R16, R25.reuse, 0x4, R16 ;  /* 0x0000000419107825 */ /* 0x040fe200078e0210 */
[----:B------:R1:W-:Y:S04]  /*552d0*/  STL.64 [R1+0xd80], R212 ;  /* 0x000d80d401007387 */ /* 0x0003e80000100a00 */
[----:B------:R3:W-:Y:S04]  /*552e0*/  STL.64 [R1+0xd78], R16 ;  /* 0x000d781001007387 */ /* 0x0007e80000100a00 */
[----:B------:R-:W-:Y:S04]  /*552f0*/  LDGSTS.E [R252+0x80], desc[UR22][R212.64], P3 ;  /* 0x00080000d4fc7fae */ /* 0x000fe800099a1016 */
[----:B------:R-:W-:Y:S04]  /*55300*/  LDGSTS.E [R24+0x480], desc[UR22][R16.64], P3 ;  /* 0x0048000010187fae */ /* 0x000fe800099a1016 */
[----:B-1----:R-:W4:Y:S04]  /*55310*/  LDL.LU.64 R212, [R1+0x1a10] ;  /* 0x001a100001d47983 */ /* 0x002f280000300a00 */
[----:B---3--:R-:W3:Y:S01]  /*55320*/  LDL.LU.64 R16, [R1+0x8] ;  /* 0x0000080001107983 */ /* 0x008ee20000300a00 */
[----:B------:R-:W-:-:S04]  /*55330*/  IMAD.WIDE R214, R25, 0x4, R214 ;  /* 0x0000000419d67825 */ /* 0x000fc800078e02d6 */
[C---:B------:R-:W-:Y:S01]  /*55340*/  IMAD.WIDE R216, R25.reuse, 0x4, R216 ;  /* 0x0000000419d87825 */ /* 0x040fe200078e02d8 */
[----:B------:R1:W-:Y:S04]  /*55350*/  STL.64 [R1+0xd70], R214 ;  /* 0x000d70d601007387 */ /* 0x0003e80000100a00 */
[----:B------:R-:W-:Y:S04]  /*55360*/  LDGSTS.E [R252+0x880], desc[UR22][R214.64], P3 ;  /* 0x00880000d6fc7fae */ /* 0x000fe800099a1016 */
[----:B------:R-:W-:Y:S01]  /*55370*/  LDGSTS.E [R24+0xc80], desc[UR22][R216.64], P3 ;  /* 0x00c80000d8187fae */ /* 0x000fe200099a1016 */
[----:B--2---:R-:W-:-:S03]  /*55380*/  IMAD.WIDE R218, R25, 0x4, R218 ;  /* 0x0000000419da7825 */ /* 0x004fc600078e02da */
[----:B-1----:R-:W2:Y:S01]  /*55390*/  LDL.LU.64 R214, [R1+0x1a08] ;  /* 0x001a080001d67983 */ /* 0x002ea20000300a00 */
[----:B----4-:R-:W-:-:S03]  /*553a0*/  IMAD.WIDE R6, R25, 0x4, R6 ;  /* 0x0000000419067825 */ /* 0x010fc600078e0206 */
[----:B------:R1:W-:Y:S04]  /*553b0*/  STL.64 [R1+0xd68], R216 ;  /* 0x000d68d801007387 */ /* 0x0003e80000100a00 */
[----:B------:R-:W-:Y:S04]  /*553c0*/  LDGSTS.E [R252+0x1080], desc[UR22][R218.64], P3 ;  /* 0x01080000dafc7fae */ /* 0x000fe800099a1016 */
[----:B------:R-:W-:Y:S04]  /*553d0*/  LDGSTS.E [R24+0x1480], desc[UR22][R6.64], P3 ;  /* 0x0148000006187fae */ /* 0x000fe800099a1016 */
[----:B-1----:R-:W4:Y:S04]  /*553e0*/  LDL.LU.64 R216, [R1+0x1a00] ;  /* 0x001a000001d87983 */ /* 0x002f280000300a00 */
[----:B------:R1:W-:Y:S01]  /*553f0*/  STL.64 [R1+0xd60], R218 ;  /* 0x000d60da01007387 */ /* 0x0003e20000100a00 */
[----:B------:R-:W-:-:S03]  /*55400*/  IMAD.WIDE R4, R25, 0x4, R4 ;  /* 0x0000000419047825 */ /* 0x000fc600078e0204 */
[----:B-1----:R-:W2:Y:S04]  /*55410*/  LDL.LU.64 R218, [R1+0x19f8] ;  /* 0x0019f80001da7983 */ /* 0x002ea80000300a00 */
[----:B------:R1:W-:Y:S01]  /*55420*/  STL.64 [R1+0xd58], R6 ;  /* 0x000d580601007387 */ /* 0x0003e20000100a00 */
[----:B------:R-:W-:-:S03]  /*55430*/  IMAD.WIDE R230, R25, 0x4, R230 ;  /* 0x0000000419e67825 */ /* 0x000fc600078e02e6 */
[----:B------:R-:W-:Y:S04]  /*55440*/  LDGSTS.E [R252+0x1880], desc[UR22][R4.64], P3 ;  /* 0x0188000004fc7fae */ /* 0x000fe800099a1016 */
[----:B-1----:R-:W2:Y:S04]  /*55450*/  LDL.LU.64 R6, [R1+0x19f0] ;  /* 0x0019f00001067983 */ /* 0x002ea80000300a00 */
[----:B------:R1:W-:Y:S01]  /*55460*/  STL.64 [R1+0x790], R4 ;  /* 0x0007900401007387 */ /* 0x0003e20000100a00 */
[----:B------:R-:W-:-:S03]  /*55470*/  IMAD.WIDE R18, R25, 0x4, R18 ;  /* 0x0000000419127825 */ /* 0x000fc600078e0212 */
[----:B-1----:R-:W2:Y:S01]  /*55480*/  LDL.LU.64 R4, [R1+0x19e8] ;  /* 0x0019e80001047983 */ /* 0x002ea20000300a00 */
[----:B------:R-:W-:-:S03]  /*55490*/  IMAD.WIDE R14, R25, 0x4, R14 ;  /* 0x00000004190e7825 */ /* 0x000fc600078e020e */
[----:B------:R1:W-:Y:S01]  /*554a0*/  STL.64 [R1+0xd50], R18 ;  /* 0x000d501201007387 */ /* 0x0003e20000100a00 */
[----:B------:R-:W-:-:S03]  /*554b0*/  IMAD.WIDE R12, R25, 0x4, R12 ;  /* 0x00000004190c7825 */ /* 0x000fc600078e020c */
[----:B------:R1:W-:Y:S04]  /*554c0*/  LDGSTS.E [R24+0x1c80], desc[UR22][R18.64], P3 ;  /* 0x01c8000012187fae */ /* 0x0003e800099a1016 */
[----:B------:R-:W-:Y:S04]  /*554d0*/  STL.64 [R1+0xd48], R230 ;  /* 0x000d48e601007387 */ /* 0x000fe80000100a00 */
[----:B------:R-:W-:Y:S01]  /*554e0*/  LDGSTS.E [R252+0x2080], desc[UR22][R230.64], P3 ;  /* 0x02080000e6fc7fae */ /* 0x000fe200099a1016 */
[----:B-1----:R-:W-:-:S05]  /*554f0*/  IMAD.WIDE R18, R25, 0x4, R232 ;  /* 0x0000000419127825 */ /* 0x002fca00078e02e8 */
[----:B------:R-:W-:Y:S04]  /*55500*/  STL.64 [R1+0xd40], R18 ;  /* 0x000d401201007387 */ /* 0x000fe80000100a00 */
[----:B------:R-:W-:Y:S04]  /*55510*/  LDGSTS.E [R24+0x2480], desc[UR22][R18.64], P3 ;  /* 0x0248000012187fae */ /* 0x000fe800099a1016 */
[----:B------:R-:W-:Y:S04]  /*55520*/  STL.64 [R1+0xd38], R14 ;  /* 0x000d380e01007387 */ /* 0x000fe80000100a00 */
[----:B------:R-:W-:Y:S04]  /*55530*/  LDGSTS.E [R252+0x2880], desc[UR22][R14.64], P3 ;  /* 0x028800000efc7fae */ /* 0x000fe800099a1016 */
[----:B------:R1:W-:Y:S04]  /*55540*/  STL.64 [R1+0xd30], R12 ;  /* 0x000d300c01007387 */ /* 0x0003e80000100a00 */
[----:B------:R1:W-:Y:S02]  /*55550*/  LDGSTS.E [R24+0x2c80], desc[UR22][R12.64], P3 ;  /* 0x02c800000c187fae */ /* 0x0003e400099a1016 */
[----:B-1----:R-:W-:-:S04]  /*55560*/  IMAD.WIDE R12, R25, 0x4, R248 ;  /* 0x00000004190c7825 */ /* 0x002fc800078e02f8 */
[----:B------:R-:W-:Y:S02]  /*55570*/  VIADD R248, R10, 0x100000 ;  /* 0x001000000af87836 */ /* 0x000fe40000000000 */
[----:B---3--:R-:W-:-:S05]  /*55580*/  IMAD.WIDE R14, R25, 0x4, R16 ;  /* 0x00000004190e7825 */ /* 0x008fca00078e0210 */
[----:B------:R1:W-:Y:S04]  /*55590*/  STL.64 [R1+0xd28], R14 ;  /* 0x000d280e01007387 */ /* 0x0003e80000100a00 */
[----:B------:R1:W-:Y:S04]  /*555a0*/  LDGSTS.E [R248+0x3080], desc[UR22][R14.64], P3 ;  /* 0x030800000ef87fae */ /* 0x0003e800099a1016 */
[----:B------:R3:W-:Y:S04]  /*555b0*/  STL.64 [R1+0xd20], R12 ;  /* 0x000d200c01007387 */ /* 0x0007e80000100a00 */
[----:B------:R3:W-:Y:S01]  /*555c0*/  LDGSTS.E [R24+0x3480], desc[UR22][R12.64], P3 ;  /* 0x034800000c187fae */ /* 0x0007e200099a1016 */
[----:B-1----:R-:W-:-:S04]  /*555d0*/  IMAD.WIDE R14, R25, 0x4, R242 ;  /* 0x00000004190e7825 */ /* 0x002fc800078e02f2 */
[C---:B---3--:R-:W-:Y:S01]  /*555e0*/  IMAD.WIDE R12, R25.reuse, 0x4, R236 ;  /* 0x00000004190c7825 */ /* 0x048fe200078e02ec */
[----:B------:R-:W-:Y:S01]  /*555f0*/  IADD3 R236, PT, PT, R10, 0x100000, RZ ;  /* 0x001000000aec7810 */ /* 0x000fe20007ffe0ff */
[----:B------:R1:W-:Y:S04]  /*55600*/  STL.64 [R1+0xd18], R14 ;  /* 0x000d180e01007387 */ /* 0x0003e80000100a00 */
[----:B------:R1:W-:Y:S04]  /*55610*/  LDGSTS.E [R236+0x3880], desc[UR22][R14.64], P3 ;  /* 0x038800000eec7fae */ /* 0x0003e800099a1016 */
[----:B------:R3:W-:Y:S04]  /*55620*/  STL.64 [R1+0xd10], R12 ;  /* 0x000d100c01007387 */ /* 0x0007e80000100a00 */
[----:B------:R3:W-:Y:S01]  /*55630*/  LDGSTS.E [R24+0x3c80], desc[UR22][R12.64], P3 ;  /* 0x03c800000c187fae */ /* 0x0007e200099a1016 */
[----:B-1----:R-:W-:-:S04]  /*55640*/  IMAD.WIDE R14, R25, 0x4, R226 ;  /* 0x00000004190e7825 */ /* 0x002fc800078e02e2 */
[----:B---3--:R-:W-:-:S04]  /*55650*/  IMAD.WIDE R12, R25, 0x4, R220 ;  /* 0x00000004190c7825 */ /* 0x008fc800078e02dc */
[----:B------:R-:W-:Y:S01]  /*55660*/  VIADD R220, R10, 0x100000 ;  /* 0x001000000adc7836 */ /* 0x000fe20000000000 */
[----:B------:R1:W-:Y:S04]  /*55670*/  STL.64 [R1+0xd08], R14 ;  /* 0x000d080e01007387 */ /* 0x0003e80000100a00 */
[----:B------:R1:W-:Y:S04]  /*55680*/  LDGSTS.E [R220+0x4080], desc[UR22][R14.64], P3 ;  /* 0x040800000edc7fae */ /* 0x0003e800099a1016 */
[----:B------:R3:W-:Y:S04]  /*55690*/  STL.64 [R1+0xd00], R12 ;  /* 0x000d000c01007387 */ /* 0x0007e80000100a00 */
[----:B------:R3:W-:Y:S01]  /*556a0*/  LDGSTS.E [R24+0x4480], desc[UR22][R12.64], P3 ;  /* 0x044800000c187fae */ /* 0x0007e200099a1016 */
[----:B-1----:R-:W-:-:S04]  /*556b0*/  IMAD.WIDE R14, R25, 0x4, R26 ;  /* 0x00000004190e7825 */ /* 0x002fc800078e021a */
[----:B------:R-:W-:Y:S02]  /*556c0*/  VIADD R26, R10, 0x100000 ;  /* 0x001000000a1a7836 */ /* 0x000fe40000000000 */
[C---:B---3--:R-:W-:Y:S01]  /*556d0*/  IMAD.WIDE R12, R25.reuse, 0x4, R28 ;  /* 0x00000004190c7825 */ /* 0x048fe200078e021c */
[----:B------:R1:W-:Y:S04]  /*556e0*/  STL.64 [R1+0xcf8], R14 ;  /* 0x000cf80e01007387 */ /* 0x0003e80000100a00 */
[----:B------:R1:W-:Y:S04]  /*556f0*/  LDGSTS.E [R26+0x4880], desc[UR22][R14.64], P3 ;  /* 0x048800000e1a7fae */ /* 0x0003e800099a1016 */
[----:B------:R3:W-:Y:S04]  /*55700*/  STL.64 [R1+0xcf0], R12 ;  /* 0x000cf00c01007387 */ /* 0x0007e80000100a00 */
[----:B------:R3:W-:Y:S01]  /*55710*/  LDGSTS.E [R24+0x4c80], desc[UR22][R12.64], P3 ;  /* 0x04c800000c187fae */ /* 0x0007e200099a1016 */
[----:B-1----:R-:W-:-:S04]  /*55720*/  IMAD.WIDE R14, R25, 0x4, R30 ;  /* 0x00000004190e7825 */ /* 0x002fc800078e021e */
        /* <DEDUP_REMOVED lines=104> */
[----:B------:R3:W-:Y:S04]  /*55db0*/  STL.64 [R1+0xb20], R12 ;  /* 0x000b200c01007387 */ /* 0x0007e80000100a00 */
[----:B------:R-:W-:Y:S04]  /*55dc0*/  LDGSTS.E [R26+0x25880], desc[UR22][R14.64], P3 ;  /* 0x258800000e1a7fae */ /* 0x000fe800099a1016 */
[----:B------:R-:W2:Y:S01]  /*55dd0*/  LDL.LU.64 R16, [R1+0xf8] ;  /* 0x0000f80001107983 */ /* 0x000ea20000300a00 */
[----:B------:R-:W-:-:S03]  /*55de0*/  IMAD.WIDE R18, R25, 0x4, R102 ;  /* 0x0000000419127825 */ /* 0x000fc600078e0266 */
[----:B------:R3:W-:Y:S04]  /*55df0*/  LDGSTS.E [R24+0x25c80], desc[UR22][R12.64], P3 ;  /* 0x25c800000c187fae */ /* 0x0007e800099a1016 */
[----:B-1----:R-:W4:Y:S04]  /*55e00*/  LDL.LU.64 R14, [R1+0xe8] ;  /* 0x0000e800010e7983 */ /* 0x002f280000300a00 */
[----:B------:R1:W-:Y:S01]  /*55e10*/  STL.64 [R1+0xb08], R18 ;  /* 0x000b081201007387 */ /* 0x0003e20000100a00 */
[----:B---3--:R-:W-:-:S03]  /*55e20*/  IMAD.WIDE R12, R25, 0x4, R104 ;  /* 0x00000004190c7825 */ /* 0x008fc600078e0268 */
[----:B------:R1:W-:Y:S04]  /*55e30*/  LDGSTS.E [R26+0x26080], desc[UR22][R18.64], P3 ;  /* 0x26080000121a7fae */ /* 0x0003e800099a1016 */
[----:B------:R3:W-:Y:S04]  /*55e40*/  STL.64 [R1+0xb00], R12 ;  /* 0x000b000c01007387 */ /* 0x0007e80000100a00 */
[----:B------:R3:W-:Y:S01]  /*55e50*/  LDGSTS.E [R24+0x26480], desc[UR22][R12.64], P3 ;  /* 0x264800000c187fae */ /* 0x0007e200099a1016 */
[----:B-1----:R-:W-:-:S04]  /*55e60*/  IMAD.WIDE R18, R25, 0x4, R106 ;  /* 0x0000000419127825 */ /* 0x002fc800078e026a */
[C---:B---3--:R-:W-:Y:S01]  /*55e70*/  IMAD.WIDE R12, R25.reuse, 0x4, R108 ;  /* 0x00000004190c7825 */ /* 0x048fe200078e026c */
[----:B------:R1:W-:Y:S04]  /*55e80*/  STL.64 [R1+0xaf0], R18 ;  /* 0x000af01201007387 */ /* 0x0003e80000100a00 */
[----:B------:R3:W-:Y:S04]  /*55e90*/  STL.64 [R1+0xad8], R12 ;  /* 0x000ad80c01007387 */ /* 0x0007e80000100a00 */
[----:B------:R-:W4:Y:S04]  /*55ea0*/  LDL.LU.64 R220, [R1+0xd8] ;  /* 0x0000d80001dc7983 */ /* 0x000f280000300a00 */
[----:B------:R-:W4:Y:S04]  /*55eb0*/  LDL.LU.64 R226, [R1+0xc8] ;  /* 0x0000c80001e27983 */ /* 0x000f280000300a00 */
[----:B------:R1:W-:Y:S04]  /*55ec0*/  LDGSTS.E [R26+0x26880], desc[UR22][R18.64], P3 ;  /* 0x26880000121a7fae */ /* 0x0003e800099a1016 */
[----:B------:R3:W-:Y:S04]  /*55ed0*/  LDGSTS.E [R24+0x26c80], desc[UR22][R12.64], P3 ;  /* 0x26c800000c187fae */ /* 0x0007e800099a1016 */
[----:B------:R-:W4:Y:S01]  /*55ee0*/  LDL.LU.64 R236, [R1+0xb8] ;  /* 0x0000b80001ec7983 */ /* 0x000f220000300a00 */
[----:B-1----:R-:W-:-:S03]  /*55ef0*/  IMAD.WIDE R18, R25, 0x4, R110 ;  /* 0x0000000419127825 */ /* 0x002fc600078e026e */
[----:B------:R-:W4:Y:S01]  /*55f00*/  LDL.LU.64 R242, [R1+0xa8] ;  /* 0x0000a80001f27983 */ /* 0x000f220000300a00 */
[----:B---3--:R-:W-:-:S03]  /*55f10*/  IMAD.WIDE R12, R25, 0x4, R112 ;  /* 0x00000004190c7825 */ /* 0x008fc600078e0270 */
[----:B------:R1:W-:Y:S04]  /*55f20*/  STL.64 [R1+0xac8], R18 ;  /* 0x000ac81201007387 */ /* 0x0003e80000100a00 */
[----:B------:R-:W-:Y:S04]  /*55f30*/  LDGSTS.E [R26+0x27080], desc[UR22][R18.64], P3 ;  /* 0x27080000121a7fae */ /* 0x000fe800099a1016 */
[----:B------:R3:W-:Y:S01]  /*55f40*/  STL.64 [R1+0xab8], R12 ;  /* 0x000ab80c01007387 */ /* 0x0007e20000100a00 */
[----:B------:R-:W-:-:S03]  /*55f50*/  IMAD.WIDE R28, R25, 0x4, R114 ;  /* 0x00000004191c7825 */ /* 0x000fc600078e0272 */
[----:B------:R3:W-:Y:S04]  /*55f60*/  LDGSTS.E [R24+0x27480], desc[UR22][R12.64], P3 ;  /* 0x274800000c187fae */ /* 0x0007e800099a1016 */
[----:B-1----:R-:W4:Y:S04]  /*55f70*/  LDL.LU.64 R18, [R1+0x90] ;  /* 0x0000900001127983 */ /* 0x002f280000300a00 */
[----:B------:R-:W4:Y:S04]  /*55f80*/  LDL.LU.64 R248, [R1+0x78] ;  /* 0x0000780001f87983 */ /* 0x000f280000300a00 */
[----:B------:R-:W4:Y:S01]  /*55f90*/  LDL.LU.64 R230, [R1+0x60] ;  /* 0x0000600001e67983 */ /* 0x000f220000300a00 */
[----:B---3--:R-:W-:-:S03]  /*55fa0*/  IMAD.WIDE R12, R25, 0x4, R116 ;  /* 0x00000004190c7825 */ /* 0x008fc600078e0274 */
[----:B------:R-:W3:Y:S04]  /*55fb0*/  LDL.LU.64 R232, [R1+0x48] ;  /* 0x0000480001e87983 */ /* 0x000ee80000300a00 */
[----:B------:R-:W-:Y:S04]  /*55fc0*/  STL.64 [R1+0xab0], R28 ;  /* 0x000ab01c01007387 */ /* 0x000fe80000100a00 */
[----:B------:R-:W-:Y:S04]  /*55fd0*/  STL.64 [R1+0x19c0], R10 ;  /* 0x0019c00a01007387 */ /* 0x000fe80000100a00 */
[----:B------:R1:W-:Y:S04]  /*55fe0*/  LDGSTS.E [R26+0x27880], desc[UR22][R28.64], P3 ;  /* 0x278800001c1a7fae */ /* 0x0003e800099a1016 */
[----:B------:R1:W-:Y:S04]  /*55ff0*/  STL.64 [R1+0xaa8], R12 ;  /* 0x000aa80c01007387 */ /* 0x0003e80000100a00 */
[----:B------:R2:W-:Y:S01]  /*56000*/  LDGSTS.E [R24+0x27c80], desc[UR22][R12.64], P3 ;  /* 0x27c800000c187fae */ /* 0x0005e200099a1016 */
[----:B-1----:R-:W-:-:S03]  /*56010*/  VIADD R26, R9, 0x100000 ;  /* 0x00100000091a7836 */ /* 0x002fc60000000000 */
[----:B------:R-:W3:Y:S01]  /*56020*/  LDL.LU.64 R12, [R1+0x30] ;  /* 0x00003000010c7983 */ /* 0x000ee20000300a00 */
[----:B--2---:R-:W-:-:S05]  /*56030*/  IMAD.WIDE R16, R25, 0x4, R16 ;  /* 0x0000000419107825 */ /* 0x004fca00078e0210 */
[----:B------:R-:W-:Y:S01]  /*56040*/  LDGSTS.E [R26+0x100], desc[UR22][R16.64], P3 ;  /* 0x00100000101a7fae */ /* 0x000fe200099a1016 */
[----:B----4-:R-:W-:-:S03]  /*56050*/  IMAD.WIDE R10, R25, 0x4, R14 ;  /* 0x00000004190a7825 */ /* 0x010fc600078e020e */
[----:B------:R-:W2:Y:S04]  /*56060*/  LDL.LU.64 R14, [R1+0x18] ;  /* 0x00001800010e7983 */ /* 0x000ea80000300a00 */
[----:B------:R1:W-:Y:S04]  /*56070*/  STL.64 [R1+0xaa0], R16 ;  /* 0x000aa01001007387 */ /* 0x0003e80000100a00 */
[----:B------:R4:W-:Y:S04]  /*56080*/  STL.64 [R1+0xa98], R10 ;  /* 0x000a980a01007387 */ /* 0x0009e80000100a00 */
[----:B-1----:R-:W2:Y:S01]  /*56090*/  LDL.LU.64 R16, [R1] ;  /* 0x0000000001107983 */ /* 0x002ea20000300a00 */
[----:B------:R-:W-:-:S05]  /*560a0*/  VIADD R24, R9, 0x100000 ;  /* 0x0010000009187836 */ /* 0x000fca0000000000 */
[----:B------:R4:W-:Y:S01]  /*560b0*/  LDGSTS.E [R24+0x500], desc[UR22][R10.64], P3 ;  /* 0x005000000a187fae */ /* 0x0009e200099a1016 */
[----:B------:R-:W-:-:S04]  /*560c0*/  IMAD.WIDE R28, R25, 0x4, R220 ;  /* 0x00000004191c7825 */ /* 0x000fc800078e02dc */
[C---:B----4-:R-:W-:Y:S01]  /*560d0*/  IMAD.WIDE R10, R25.reuse, 0x4, R226 ;  /* 0x00000004190a7825 */ /* 0x050fe200078e02e2 */
[----:B------:R1:W-:Y:S04]  /*560e0*/  STL.64 [R1+0xa90], R28 ;  /* 0x000a901c01007387 */ /* 0x0003e80000100a00 */
[----:B------:R1:W-:Y:S04]  /*560f0*/  LDGSTS.E [R26+0x900], desc[UR22][R28.64], P3 ;  /* 0x009000001c1a7fae */ /* 0x0003e800099a1016 */
[----:B------:R4:W-:Y:S04]  /*56100*/  STL.64 [R1+0x738], R10 ;  /* 0x0007380a01007387 */ /* 0x0009e80000100a00 */
[----:B------:R4:W-:Y:S01]  /*56110*/  LDGSTS.E [R24+0xd00], desc[UR22][R10.64], P3 ;  /* 0x00d000000a187fae */ /* 0x0009e200099a1016 */
[----:B-1----:R-:W-:-:S04]  /*56120*/  IMAD.WIDE R28, R25, 0x4, R236 ;  /* 0x00000004191c7825 */ /* 0x002fc800078e02ec */
[C---:B----4-:R-:W-:Y:S01]  /*56130*/  IMAD.WIDE R10, R25.reuse, 0x4, R242 ;  /* 0x00000004190a7825 */ /* 0x050fe200078e02f2 */
[----:B------:R-:W-:Y:S04]  /*56140*/  STL.64 [R1+0x760], R28 ;  /* 0x0007601c01007387 */ /* 0x000fe80000100a00 */
[----:B------:R-:W-:Y:S04]  /*56150*/  LDGSTS.E [R26+0x1100], desc[UR22][R28.64], P3 ;  /* 0x011000001c1a7fae */ /* 0x000fe800099a1016 */
[----:B------:R1:W-:Y:S01]  /*56160*/  STL.64 [R1+0x770], R10 ;  /* 0x0007700a01007387 */ /* 0x0003e20000100a00 */
[----:B------:R-:W-:-:S03]  /*56170*/  IMAD.WIDE R18, R25, 0x4, R18 ;  /* 0x0000000419127825 */ /* 0x000fc600078e0212 */
[----:B------:R1:W-:Y:S04]  /*56180*/  LDGSTS.E [R24+0x1500], desc[UR22][R10.64], P3 ;  /* 0x015000000a187fae */ /* 0x0003e800099a1016 */
[----:B------:R4:W-:Y:S04]  /*56190*/  STL.64 [R1+0xa88], R18 ;  /* 0x000a881201007387 */ /* 0x0009e80000100a00 */
[----:B------:R4:W-:Y:S01]  /*561a0*/  LDGSTS.E [R26+0x1900], desc[UR22][R18.64], P3 ;  /* 0x01900000121a7fae */ /* 0x0009e200099a1016 */
[----:B-1----:R-:W-:-:S05]  /*561b0*/  IMAD.WIDE R10, R25, 0x4, R248 ;  /* 0x00000004190a7825 */ /* 0x002fca00078e02f8 */
[----:B------:R3:W-:Y:S01]  /*561c0*/  STL.64 [R1+0xa80], R10 ;  /* 0x000a800a01007387 */ /* 0x0007e20000100a00 */
[----:B----4-:R-:W-:-:S03]  /*561d0*/  IMAD.WIDE R18, R25, 0x4, R230 ;  /* 0x0000000419127825 */ /* 0x010fc600078e02e6 */
[----:B------:R3:W-:Y:S04]  /*561e0*/  LDGSTS.E [R24+0x1d00], desc[UR22][R10.64], P3 ;  /* 0x01d000000a187fae */ /* 0x0007e800099a1016 */
[----:B------:R-:W-:Y:S04]  /*561f0*/  STL.64 [R1+0x838], R18 ;  /* 0x0008381201007387 */ /* 0x000fe80000100a00 */
[----:B------:R-:W-:Y:S01]  /*56200*/  LDGSTS.E [R26+0x2100], desc[UR22][R18.64], P3 ;  /* 0x02100000121a7fae */ /* 0x000fe200099a1016 */
[----:B---3--:R-:W-:-:S05]  /*56210*/  IMAD.WIDE R10, R25, 0x4, R232 ;  /* 0x00000004190a7825 */ /* 0x008fca00078e02e8 */
[----:B------:R2:W-:Y:S04]  /*56220*/  STL.64 [R1+0xa78], R10 ;  /* 0x000a780a01007387 */ /* 0x0005e80000100a00 */
[----:B------:R2:W-:Y:S01]  /*56230*/  LDGSTS.E [R24+0x2500], desc[UR22][R10.64], P3 ;  /* 0x025000000a187fae */ /* 0x0005e200099a1016 */
[----:B------:R-:W-:-:S05]  /*56240*/  IMAD.WIDE R12, R25, 0x4, R12 ;  /* 0x00000004190c7825 */ /* 0x000fca00078e020c */
[----:B------:R1:W-:Y:S04]  /*56250*/  STL.64 [R1+0xa70], R12 ;  /* 0x000a700c01007387 */ /* 0x0003e80000100a00 */
[----:B------:R1:W-:Y:S01]  /*56260*/  LDGSTS.E [R26+0x2900], desc[UR22][R12.64], P3 ;  /* 0x029000000c1a7fae */ /* 0x0003e200099a1016 */
[----:B--2---:R-:W-:-:S05]  /*56270*/  IMAD.WIDE R10, R25, 0x4, R14 ;  /* 0x00000004190a7825 */ /* 0x004fca00078e020e */
[----:B------:R2:W-:Y:S04]  /*56280*/  STL.64 [R1+0xa68], R10 ;  /* 0x000a680a01007387 */ /* 0x0005e80000100a00 */
[----:B------:R2:W-:Y:S01]  /*56290*/  LDGSTS.E [R24+0x2d00], desc[UR22][R10.64], P3 ;  /* 0x02d000000a187fae */ /* 0x0005e200099a1016 */
[----:B-1----:R-:W-:-:S04]  /*562a0*/  IMAD.WIDE R12, R25, 0x4, R16 ;  /* 0x00000004190c7825 */ /* 0x002fc800078e0210 */
[C---:B--2---:R-:W-:Y:S01]  /*562b0*/  IMAD.WIDE R10, R25.reuse, 0x4, R246 ;  /* 0x00000004190a7825 */ /* 0x044fe200078e02f6 */
[----:B------:R1:W-:Y:S04]  /*562c0*/  STL.64 [R1+0x988], R12 ;  /* 0x0009880c01007387 */ /* 0x0003e80000100a00 */
[----:B------:R1:W-:Y:S04]  /*562d0*/  LDGSTS.E [R26+0x3100], desc[UR22][R12.64], P3 ;  /* 0x031000000c1a7fae */ /* 0x0003e800099a1016 */
        /* <DEDUP_REMOVED lines=125> */
[----:B------:R2:W-:Y:S04]  /*56ab0*/  STL.64 [R1+0x860], R10 ;  /* 0x0008600a01007387 */ /* 0x0005e80000100a00 */
[----:B------:R-:W3:Y:S04]  /*56ac0*/  LDL.LU.64 R16, [R1+0xf0] ;  /* 0x0000f00001107983 */ /* 0x000ee80000300a00 */
[----:B------:R1:W-:Y:S04]  /*56ad0*/  LDGSTS.E [R26+0x25900], desc[UR22][R12.64], P3 ;  /* 0x259000000c1a7fae */ /* 0x0003e800099a1016 */
[----:B------:R2:W-:Y:S01]  /*56ae0*/  LDGSTS.E [R24+0x25d00], desc[UR22][R10.64], P3 ;  /* 0x25d000000a187fae */ /* 0x0005e200099a1016 */
[----:B-1----:R-:W-:-:S04]  /*56af0*/  IMAD.WIDE R12, R25, 0x4, R196 ;  /* 0x00000004190c7825 */ /* 0x002fc800078e02c4 */
[C---:B--2---:R-:W-:Y:S01]  /*56b00*/  IMAD.WIDE R10, R25.reuse, 0x4, R198 ;  /* 0x00000004190a7825 */ /* 0x044fe200078e02c6 */
[----:B------:R1:W-:Y:S04]  /*56b10*/  STL.64 [R1+0x858], R12 ;  /* 0x0008580c01007387 */ /* 0x0003e80000100a00 */
[----:B------:R2:W-:Y:S04]  /*56b20*/  STL.64 [R1+0x850], R10 ;  /* 0x0008500a01007387 */ /* 0x0005e80000100a00 */
[----:B------:R-:W4:Y:S04]  /*56b30*/  LDL.LU.64 R220, [R1+0xe0] ;  /* 0x0000e00001dc7983 */ /* 0x000f280000300a00 */
[----:B------:R1:W-:Y:S04]  /*56b40*/  LDGSTS.E [R26+0x26100], desc[UR22][R12.64], P3 ;  /* 0x261000000c1a7fae */ /* 0x0003e800099a1016 */
[----:B------:R2:W-:Y:S04]  /*56b50*/  LDGSTS.E [R24+0x26500], desc[UR22][R10.64], P3 ;  /* 0x265000000a187fae */ /* 0x0005e800099a1016 */
[----:B------:R-:W4:Y:S01]  /*56b60*/  LDL.LU.64 R226, [R1+0xd0] ;  /* 0x0000d00001e27983 */ /* 0x000f220000300a00 */
[----:B-1----:R-:W-:-:S03]  /*56b70*/  IMAD.WIDE R12, R25, 0x4, R200 ;  /* 0x00000004190c7825 */ /* 0x002fc600078e02c8 */
[----:B------:R-:W4:Y:S01]  /*56b80*/  LDL.LU.64 R236, [R1+0xc0] ;  /* 0x0000c00001ec7983 */ /* 0x000f220000300a00 */
[----:B--2---:R-:W-:-:S03]  /*56b90*/  IMAD.WIDE R10, R25, 0x4, R202 ;  /* 0x00000004190a7825 */ /* 0x004fc600078e02ca */
[----:B------:R1:W-:Y:S04]  /*56ba0*/  STL.64 [R1+0x848], R12 ;  /* 0x0008480c01007387 */ /* 0x0003e80000100a00 */
[----:B------:R1:W-:Y:S04]  /*56bb0*/  LDGSTS.E [R26+0x26900], desc[UR22][R12.64], P3 ;  /* 0x269000000c1a7fae */ /* 0x0003e800099a1016 */
[----:B------:R2:W-:Y:S04]  /*56bc0*/  STL.64 [R1+0x840], R10 ;  /* 0x0008400a01007387 */ /* 0x0005e80000100a00 */
[----:B------:R2:W-:Y:S01]  /*56bd0*/  LDGSTS.E [R24+0x26d00], desc[UR22][R10.64], P3 ;  /* 0x26d000000a187fae */ /* 0x0005e200099a1016 */
[----:B-1----:R-:W-:-:S03]  /*56be0*/  IMAD.WIDE R12, R25, 0x4, R204 ;  /* 0x00000004190c7825 */ /* 0x002fc600078e02cc */
[----:B------:R-:W4:Y:S04]  /*56bf0*/  LDL.LU.64 R242, [R1+0xb0] ;  /* 0x0000b00001f27983 */ /* 0x000f280000300a00 */
[----:B------:R-:W4:Y:S01]  /*56c00*/  LDL.LU.64 R248, [R1+0xa0] ;  /* 0x0000a00001f87983 */ /* 0x000f220000300a00 */
[----:B--2---:R-:W-:-:S03]  /*56c10*/  IMAD.WIDE R10, R25, 0x4, R206 ;  /* 0x00000004190a7825 */ /* 0x004fc600078e02ce */
[----:B------:R1:W-:Y:S04]  /*56c20*/  STL.64 [R1+0x830], R12 ;  /* 0x0008300c01007387 */ /* 0x0003e80000100a00 */
[----:B------:R2:W-:Y:S04]  /*56c30*/  STL.64 [R1+0x828], R10 ;  /* 0x0008280a01007387 */ /* 0x0005e80000100a00 */
[----:B------:R-:W4:Y:S04]  /*56c40*/  LDL.LU.64 R18, [R1+0x88] ;  /* 0x0000880001127983 */ /* 0x000f280000300a00 */
[----:B------:R-:W4:Y:S01]  /*56c50*/  LDL.LU.64 R230, [R1+0x70] ;  /* 0x0000700001e67983 */ /* 0x000f220000300a00 */
[----:B------:R-:W-:-:S03]  /*56c60*/  IMAD.WIDE R14, R25, 0x4, R208 ;  /* 0x00000004190e7825 */ /* 0x000fc600078e02d0 */
[----:B------:R-:W-:Y:S04]  /*56c70*/  LDGSTS.E [R26+0x27100], desc[UR22][R12.64], P3 ;  /* 0x271000000c1a7fae */ /* 0x000fe800099a1016 */
[----:B------:R2:W-:Y:S04]  /*56c80*/  LDGSTS.E [R24+0x27500], desc[UR22][R10.64], P3 ;  /* 0x275000000a187fae */ /* 0x0005e800099a1016 */
[----:B------:R3:W-:Y:S04]  /*56c90*/  LDGSTS.E [R26+0x27900], desc[UR22][R14.64], P3 ;  /* 0x279000000e1a7fae */ /* 0x0007e800099a1016 */
[----:B-1----:R-:W4:Y:S01]  /*56ca0*/  LDL.LU.64 R12, [R1+0x58] ;  /* 0x00005800010c7983 */ /* 0x002f220000300a00 */
[----:B--2---:R-:W-:-:S03]  /*56cb0*/  IMAD.WIDE R10, R25, 0x4, R210 ;  /* 0x00000004190a7825 */ /* 0x004fc600078e02d2 */
[----:B------:R-:W2:Y:S04]  /*56cc0*/  LDL.LU.64 R232, [R1+0x40] ;  /* 0x0000400001e87983 */ /* 0x000ea80000300a00 */
[----:B------:R1:W-:Y:S04]  /*56cd0*/  STL.64 [R1+0x818], R14 ;  /* 0x0008180e01007387 */ /* 0x0003e80000100a00 */
[----:B------:R4:W-:Y:S01]  /*56ce0*/  STL.64 [R1+0x810], R10 ;  /* 0x0008100a01007387 */ /* 0x0009e20000100a00 */
[----:B---3--:R-:W-:-:S03]  /*56cf0*/  IMAD.WIDE R28, R25, 0x4, R16 ;  /* 0x00000004191c7825 */ /* 0x008fc600078e0210 */
[----:B-1----:R-:W3:Y:S04]  /*56d00*/  LDL.LU.64 R14, [R1+0x28] ;  /* 0x00002800010e7983 */ /* 0x002ee80000300a00 */
[----:B------:R-:W3:Y:S01]  /*56d10*/  LDL.LU.64 R16, [R1+0x10] ;  /* 0x0000100001107983 */ /* 0x000ee20000300a00 */
[----:B------:R-:W-:-:S03]  /*56d20*/  VIADD R26, R8, 0x100000 ;  /* 0x00100000081a7836 */ /* 0x000fc60000000000 */
[----:B------:R1:W-:Y:S04]  /*56d30*/  LDGSTS.E [R24+0x27d00], desc[UR22][R10.64], P3 ;  /* 0x27d000000a187fae */ /* 0x0003e800099a1016 */
[----:B------:R4:W-:Y:S04]  /*56d40*/  STL.64 [R1+0x7f0], R28 ;  /* 0x0007f01c01007387 */ /* 0x0009e80000100a00 */
[----:B------:R4:W-:Y:S01]  /*56d50*/  LDGSTS.E [R26+0x180], desc[UR22][R28.64], P3 ;  /* 0x001800001c1a7fae */ /* 0x0009e200099a1016 */
[----:B-1----:R-:W-:Y:S02]  /*56d60*/  VIADD R24, R8, 0x100000 ;  /* 0x0010000008187836 */ /* 0x002fe40000000000 */
[----:B----4-:R-:W-:-:S05]  /*56d70*/  IMAD.WIDE R10, R25, 0x4, R220 ;  /* 0x00000004190a7825 */ /* 0x010fca00078e02dc */
[----:B------:R1:W-:Y:S04]  /*56d80*/  STL.64 [R1+0x7e8], R10 ;  /* 0x0007e80a01007387 */ /* 0x0003e80000100a00 */
[----:B------:R1:W-:Y:S01]  /*56d90*/  LDGSTS.E [R24+0x580], desc[UR22][R10.64], P3 ;  /* 0x005800000a187fae */ /* 0x0003e200099a1016 */
[----:B------:R-:W-:-:S05]  /*56da0*/  IMAD.WIDE R28, R25, 0x4, R226 ;  /* 0x00000004191c7825 */ /* 0x000fca00078e02e2 */
[----:B------:R4:W-:Y:S01]  /*56db0*/  STL.64 [R1+0x7e0], R28 ;  /* 0x0007e01c01007387 */ /* 0x0009e20000100a00 */
[----:B-1----:R-:W-:-:S03]  /*56dc0*/  IMAD.WIDE R10, R25, 0x4, R236 ;  /* 0x00000004190a7825 */ /* 0x002fc600078e02ec */
[----:B------:R4:W-:Y:S04]  /*56dd0*/  LDGSTS.E [R26+0x980], desc[UR22][R28.64], P3 ;  /* 0x009800001c1a7fae */ /* 0x0009e800099a1016 */
[----:B------:R1:W-:Y:S04]  /*56de0*/  STL.64 [R1+0x730], R10 ;  /* 0x0007300a01007387 */ /* 0x0003e80000100a00 */
[----:B------:R1:W-:Y:S01]  /*56df0*/  LDGSTS.E [R24+0xd80], desc[UR22][R10.64], P3 ;  /* 0x00d800000a187fae */ /* 0x0003e200099a1016 */
[----:B----4-:R-:W-:-:S04]  /*56e00*/  IMAD.WIDE R28, R25, 0x4, R242 ;  /* 0x00000004191c7825 */ /* 0x010fc800078e02f2 */
[C---:B-1----:R-:W-:Y:S01]  /*56e10*/  IMAD.WIDE R10, R25.reuse, 0x4, R248 ;  /* 0x00000004190a7825 */ /* 0x042fe200078e02f8 */
[----:B------:R-:W-:Y:S04]  /*56e20*/  STL.64 [R1+0x758], R28 ;  /* 0x0007581c01007387 */ /* 0x000fe80000100a00 */
[----:B------:R-:W-:Y:S04]  /*56e30*/  LDGSTS.E [R26+0x1180], desc[UR22][R28.64], P3 ;  /* 0x011800001c1a7fae */ /* 0x000fe800099a1016 */
[----:B------:R1:W-:Y:S01]  /*56e40*/  STL.64 [R1+0x780], R10 ;  /* 0x0007800a01007387 */ /* 0x0003e20000100a00 */
[----:B------:R-:W-:-:S03]  /*56e50*/  IMAD.WIDE R18, R25, 0x4, R18 ;  /* 0x0000000419127825 */ /* 0x000fc600078e0212 */
[----:B------:R1:W-:Y:S04]  /*56e60*/  LDGSTS.E [R24+0x1580], desc[UR22][R10.64], P3 ;  /* 0x015800000a187fae */ /* 0x0003e800099a1016 */
[----:B------:R-:W-:Y:S04]  /*56e70*/  STL.64 [R1+0x7b0], R18 ;  /* 0x0007b01201007387 */ /* 0x000fe80000100a00 */
[----:B------:R-:W-:Y:S01]  /*56e80*/  LDGSTS.E [R26+0x1980], desc[UR22][R18.64], P3 ;  /* 0x01980000121a7fae */ /* 0x000fe200099a1016 */
[----:B-1----:R-:W-:-:S05]  /*56e90*/  IMAD.WIDE R10, R25, 0x4, R230 ;  /* 0x00000004190a7825 */ /* 0x002fca00078e02e6 */
[----:B------:R2:W-:Y:S01]  /*56ea0*/  STL.64 [R1+0x7b8], R10 ;  /* 0x0007b80a01007387 */ /* 0x0005e20000100a00 */
[----:B------:R-:W-:-:S03]  /*56eb0*/  IMAD.WIDE R12, R25, 0x4, R12 ;  /* 0x00000004190c7825 */ /* 0x000fc600078e020c */
[----:B------:R2:W-:Y:S04]  /*56ec0*/  LDGSTS.E [R24+0x1d80], desc[UR22][R10.64], P3 ;  /* 0x01d800000a187fae */ /* 0x0005e800099a1016 */
[----:B------:R3:W-:Y:S04]  /*56ed0*/  STL.64 [R1+0x7d8], R12 ;  /* 0x0007d80c01007387 */ /* 0x0007e80000100a00 */
[----:B------:R3:W-:Y:S01]  /*56ee0*/  LDGSTS.E [R26+0x2180], desc[UR22][R12.64], P3 ;  /* 0x021800000c1a7fae */ /* 0x0007e200099a1016 */
[----:B--2---:R-:W-:-:S05]  /*56ef0*/  IMAD.WIDE R10, R25, 0x4, R232 ;  /* 0x00000004190a7825 */ /* 0x004fca00078e02e8 */
[----:B------:R1:W-:Y:S04]  /*56f00*/  STL.64 [R1+0x7d0], R10 ;  /* 0x0007d00a01007387 */ /* 0x0003e80000100a00 */
[----:B------:R1:W-:Y:S01]  /*56f10*/  LDGSTS.E [R24+0x2580], desc[UR22][R10.64], P3 ;  /* 0x025800000a187fae */ /* 0x0003e200099a1016 */
[----:B---3--:R-:W-:-:S04]  /*56f20*/  IMAD.WIDE R12, R25, 0x4, R14 ;  /* 0x00000004190c7825 */ /* 0x008fc800078e020e */
[C---:B-1----:R-:W-:Y:S01]  /*56f30*/  IMAD.WIDE R10, R25.reuse, 0x4, R16 ;  /* 0x00000004190a7825 */ /* 0x042fe200078e0210 */
[----:B------:R1:W-:Y:S04]  /*56f40*/  STL.64 [R1+0x7c8], R12 ;  /* 0x0007c80c01007387 */ /* 0x0003e80000100a00 */
[----:B------:R2:W-:Y:S04]  /*56f50*/  STL.64 [R1+0x7c0], R10 ;  /* 0x0007c00a01007387 */ /* 0x0005e80000100a00 */
[----:B------:R-:W3:Y:S04]  /*56f60*/  LDL.LU.64 R16, [R1+0x100] ;  /* 0x0001000001107983 */ /* 0x000ee80000300a00 */
[----:B------:R1:W-:Y:S04]  /*56f70*/  LDGSTS.E [R26+0x2980], desc[UR22][R12.64], P3 ;  /* 0x029800000c1a7fae */ /* 0x0003e800099a1016 */
[----:B------:R2:W-:Y:S01]  /*56f80*/  LDGSTS.E [R24+0x2d80], desc[UR22][R10.64], P3 ;  /* 0x02d800000a187fae */ /* 0x0005e200099a1016 */
[----:B------:R-:W-:-:S04]  /*56f90*/  IMAD.WIDE R14, R25, 0x4, R238 ;  /* 0x00000004190e7825 */ /* 0x000fc800078e02ee */
[----:B-1----:R-:W-:-:S04]  /*56fa0*/  IMAD.WIDE R12, R25, 0x4, R250 ;  /* 0x00000004190c7825 */ /* 0x002fc800078e02fa */
[C---:B--2---:R-:W-:Y:S01]  /*56fb0*/  IMAD.WIDE R10, R25.reuse, 0x4, R244 ;  /* 0x00000004190a7825 */ /* 0x044fe200078e02f4 */
[----:B------:R1:W-:Y:S04]  /*56fc0*/  STL.64 [R1+0x7a8], R12 ;  /* 0x0007a80c01007387 */ /* 0x0003e80000100a00 */
[----:B------:R-:W-:Y:S04]  /*56fd0*/  LDGSTS.E [R26+0x3180], desc[UR22][R12.64], P3 ;  /* 0x031800000c1a7fae */ /* 0x000fe800099a1016 */
[----:B------:R2:W-:Y:S04]  /*56fe0*/  STL.64 [R1+0x788], R10 ;  /* 0x0007880a01007387 */ /* 0x0005e80000100a00 */
[----:B------:R2:W-:Y:S04]  /*56ff0*/  LDGSTS.E [R24+0x3580], desc[UR22][R10.64], P3 ;  /* 0x035800000a187fae */ /* 0x0005e800099a1016 */
[----:B------:R-:W4:Y:S04]  /*57000*/  LDL.LU.64 R248, [R1+0x110] ;  /* 0x0001100001f87983 */ /* 0x000f280000300a00 */
[----:B-1----:R-:W4:Y:S01]  /*57010*/  LDL.LU.64 R12, [R1+0x120] ;  /* 0x00012000010c7983 */ /* 0x002f220000300a00 */
[----:B--2---:R-:W-:-:S03]  /*57020*/  IMAD.WIDE R10, R25, 0x4, R228 ;  /* 0x00000004190a7825 */ /* 0x004fc600078e02e4 */
        /* <DEDUP_REMOVED lines=12> */
[----:B-1----:R-:W-:-:S04]  /*570f0*/  IMAD.WIDE R14, R25, 0x4, R214 ;  /* 0x00000004190e7825 */ /* 0x002fc800078e02d6 */
[C---:B--2---:R-:W-:Y:S01]  /*57100*/  IMAD.WIDE R10, R25.reuse, 0x4, R216 ;  /* 0x00000004190a7825 */ /* 0x044fe200078e02d8 */
[----:B------:R1:W-:Y:S04]  /*57110*/  STL.64 [R1+0x40], R14 ;  /* 0x0000400e01007387 */ /* 0x0003e80000100a00 */
[----:B------:R-:W-:Y:S04]  /*57120*/  STL.64 [R1+0x28], R10 ;  /* 0x0000280a01007387 */ /* 0x000fe80000100a00 */
[----:B------:R-:W-:Y:S04]  /*57130*/  LDGSTS.E [R26+0x4980], desc[UR22][R14.64], P3 ;  /* 0x049800000e1a7fae */ /* 0x000fe800099a1016 */
[----:B------:R-:W2:Y:S01]  /*57140*/  LDL.LU.64 R232, [R1+0x150] ;  /* 0x0001500001e87983 */ /* 0x000ea20000300a00 */
[----:B------:R-:W-:-:S03]  /*57150*/  IMAD.WIDE R28, R25, 0x4, R218 ;  /* 0x00000004191c7825 */ /* 0x000fc600078e02da */
[----:B------:R-:W-:Y:S04]  /*57160*/  LDGSTS.E [R24+0x4d80], desc[UR22][R10.64], P3 ;  /* 0x04d800000a187fae */ /* 0x000fe800099a1016 */
[----:B-1----:R-:W2:Y:S04]  /*57170*/  LDL.LU.64 R14, [R1+0x168] ;  /* 0x00016800010e7983 */ /* 0x002ea80000300a00 */
[----:B------:R-:W-:Y:S01]  /*57180*/  LDGSTS.E [R26+0x5180], desc[UR22][R28.64], P3 ;  /* 0x051800001c1a7fae */ /* 0x000fe200099a1016 */
[----:B---3--:R-:W-:-:S03]  /*57190*/  IMAD.WIDE R30, R25, 0x4, R16 ;  /* 0x00000004191e7825 */ /* 0x008fc600078e0210 */
[----:B------:R-:W3:Y:S04]  /*571a0*/  LDL.LU.64 R16, [R1+0x178] ;  /* 0x0001780001107983 */ /* 0x000ee80000300a00 */
[----:B------:R-:W3:Y:S04]  /*571b0*/  LDL.LU.64 R242, [R1+0x188] ;  /* 0x0001880001f27983 */ /* 0x000ee80000300a00 */
[----:B------:R1:W-:Y:S04]  /*571c0*/  STL.64 [R1+0x1998], R28 ;  /* 0x0019981c01007387 */ /* 0x0003e80000100a00 */
[----:B------:R-:W-:Y:S04]  /*571d0*/  STL.64 [R1+0x19a0], R30 ;  /* 0x0019a01e01007387 */ /* 0x000fe80000100a00 */
[----:B------:R-:W-:Y:S01]  /*571e0*/  LDGSTS.E [R24+0x5580], desc[UR22][R30.64], P3 ;  /* 0x055800001e187fae */ /* 0x000fe200099a1016 */
[----:B----4-:R-:W-:-:S04]  /*571f0*/  IMAD.WIDE R32, R25, 0x4, R248 ;  /* 0x0000000419207825 */ /* 0x010fc800078e02f8 */
[C---:B------:R-:W-:Y:S01]  /*57200*/  IMAD.WIDE R34, R25.reuse, 0x4, R12 ;  /* 0x0000000419227825 */ /* 0x040fe200078e020c */
[----:B------:R-:W-:Y:S04]  /*57210*/  LDGSTS.E [R26+0x5980], desc[UR22][R32.64], P3 ;  /* 0x05980000201a7fae */ /* 0x000fe800099a1016 */
[----:B------:R-:W4:Y:S04]  /*57220*/  LDL.LU.64 R12, [R1+0x198] ;  /* 0x00019800010c7983 */ /* 0x000f280000300a00 */
[----:B------:R-:W4:Y:S04]  /*57230*/  LDL.LU.64 R248, [R1+0x1a8] ;  /* 0x0001a80001f87983 */ /* 0x000f280000300a00 */
[----:B------:R-:W-:Y:S04]  /*57240*/  STL.64 [R1+0x19a8], R32 ;  /* 0x0019a82001007387 */ /* 0x000fe80000100a00 */
[----:B------:R-:W-:Y:S04]  /*57250*/  STL.64 [R1+0x19b0], R34 ;  /* 0x0019b02201007387 */ /* 0x000fe80000100a00 */
[----:B------:R-:W-:Y:S01]  /*57260*/  LDGSTS.E [R24+0x5d80], desc[UR22][R34.64], P3 ;  /* 0x05d8000022187fae */ /* 0x000fe200099a1016 */
[----:B------:R-:W-:-:S03]  /*57270*/  IMAD.WIDE R36, R25, 0x4, R18 ;  /* 0x0000000419247825 */ /* 0x000fc600078e0212 */
[----:B------:R-:W4:Y:S04]  /*57280*/  LDL.LU.64 R18, [R1+0x1b8] ;  /* 0x0001b80001127983 */ /* 0x000f280000300a00 */
[----:B------:R-:W-:Y:S01]  /*57290*/  LDGSTS.E [R26+0x6180], desc[UR22][R36.64], P3 ;  /* 0x06180000241a7fae */ /* 0x000fe200099a1016 */
[----:B------:R-:W-:-:S03]  /*572a0*/  IMAD.WIDE R38, R25, 0x4, R230 ;  /* 0x0000000419267825 */ /* 0x000fc600078e02e6 */
[----:B------:R-:W4:Y:S04]  /*572b0*/  LDL.LU.64 R230, [R1+0x1c8] ;  /* 0x0001c80001e67983 */ /* 0x000f280000300a00 */
[----:B------:R-:W-:Y:S04]  /*572c0*/  STL.64 [R1+0x19b8], R36 ;  /* 0x0019b82401007387 */ /* 0x000fe80000100a00 */
[----:B------:R-:W-:Y:S01]  /*572d0*/  LDGSTS.E [R24+0x6580], desc[UR22][R38.64], P3 ;  /* 0x0658000026187fae */ /* 0x000fe200099a1016 */
[----:B--2---:R-:W-:-:S03]  /*572e0*/  IMAD.WIDE R40, R25, 0x4, R232 ;  /* 0x0000000419287825 */ /* 0x004fc600078e02e8 */
[----:B------:R-:W2:Y:S04]  /*572f0*/  LDL.LU.64 R232, [R1+0x1d8] ;  /* 0x0001d80001e87983 */ /* 0x000ea80000300a00 */
[----:B------:R-:W-:Y:S01]  /*57300*/  LDGSTS.E [R26+0x6980], desc[UR22][R40.64], P3 ;  /* 0x06980000281a7fae */ /* 0x000fe200099a1016 */
[----:B------:R-:W-:-:S03]  /*57310*/  IMAD.WIDE R42, R25, 0x4, R14 ;  /* 0x00000004192a7825 */ /* 0x000fc600078e020e */
[----:B------:R-:W2:Y:S04]  /*57320*/  LDL.LU.64 R14, [R1+0x1e8] ;  /* 0x0001e800010e7983 */ /* 0x000ea80000300a00 */
[----:B------:R-:W-:Y:S01]  /*57330*/  LDGSTS.E [R24+0x6d80], desc[UR22][R42.64], P3 ;  /* 0x06d800002a187fae */ /* 0x000fe200099a1016 */
[----:B---3--:R-:W-:-:S03]  /*57340*/  IMAD.WIDE R44, R25, 0x4, R16 ;  /* 0x00000004192c7825 */ /* 0x008fc600078e0210 */
[----:B------:R-:W3:Y:S01]  /*57350*/  LDL.LU.64 R16, [R1+0x1f8] ;  /* 0x0001f80001107983 */ /* 0x000ee20000300a00 */
[----:B------:R-:W-:-:S03]  /*57360*/  IMAD.WIDE R46, R25, 0x4, R242 ;  /* 0x00000004192e7825 */ /* 0x000fc600078e02f2 */
[----:B------:R-:W3:Y:S04]  /*57370*/  LDL.LU.64 R242, [R1+0x208] ;  /* 0x0002080001f27983 */ /* 0x000ee80000300a00 */
[----:B------:R-:W-:Y:S04]  /*57380*/  LDGSTS.E [R26+0x7180], desc[UR22][R44.64], P3 ;  /* 0x071800002c1a7fae */ /* 0x000fe800099a1016 */
[----:B------:R-:W-:Y:S01]  /*57390*/  LDGSTS.E [R24+0x7580], desc[UR22][R46.64], P3 ;  /* 0x075800002e187fae */ /* 0x000fe200099a1016 */
[----:B----4-:R-:W-:-:S03]  /*573a0*/  IMAD.WIDE R48, R25, 0x4, R12 ;  /* 0x0000000419307825 */ /* 0x010fc600078e020c */
[----:B------:R-:W4:Y:S01]  /*573b0*/  LDL.LU.64 R12, [R1+0x218] ;  /* 0x00021800010c7983 */ /* 0x000f220000300a00 */
[----:B------:R-:W-:-:S03]  /*573c0*/  IMAD.WIDE R50, R25, 0x4, R248 ;  /* 0x0000000419327825 */ /* 0x000fc600078e02f8 */
[----:B------:R-:W4:Y:S04]  /*573d0*/  LDL.LU.64 R248, [R1+0x228] ;  /* 0x0002280001f87983 */ /* 0x000f280000300a00 */
[----:B------:R-:W-:Y:S04]  /*573e0*/  LDGSTS.E [R26+0x7980], desc[UR22][R48.64], P3 ;  /* 0x07980000301a7fae */ /* 0x000fe800099a1016 */
[----:B------:R-:W-:Y:S01]  /*573f0*/  LDGSTS.E [R24+0x7d80], desc[UR22][R50.64], P3 ;  /* 0x07d8000032187fae */ /* 0x000fe200099a1016 */
[----:B------:R-:W-:-:S03]  /*57400*/  IMAD.WIDE R52, R25, 0x4, R18 ;  /* 0x0000000419347825 */ /* 0x000fc600078e0212 */
[----:B------:R-:W4:Y:S04]  /*57410*/  LDL.LU.64 R18, [R1+0x238] ;  /* 0x0002380001127983 */ /* 0x000f280000300a00 */
[----:B------:R-:W-:Y:S01]  /*57420*/  LDGSTS.E [R26+0x20180], desc[UR22][R52.64], P3 ;  /* 0x20180000341a7fae */ /* 0x000fe200099a1016 */
[----:B------:R-:W-:-:S03]  /*57430*/  IMAD.WIDE R54, R25, 0x4, R230 ;  /* 0x0000000419367825 */ /* 0x000fc600078e02e6 */
[----:B------:R-:W4:Y:S04]  /*57440*/  LDL.LU.64 R230, [R1+0x248] ;  /* 0x0002480001e67983 */ /* 0x000f280000300a00 */
        /* <DEDUP_REMOVED lines=68> */
[----:B------:R-:W1:Y:S04]  /*57890*/  LDL.LU.64 R18, [R1+0x348] ;  /* 0x0003480001127983 */ /* 0x000e680000300a00 */
        /* <DEDUP_REMOVED lines=11> */
[----:B------:R-:W3:Y:S04]  /*57950*/  LDL.LU.64 R16, [R1+0x368] ;  /* 0x0003680001107983 */ /* 0x000ee80000300a00 */
[----:B------:R-:W3:Y:S04]  /*57960*/  LDL.LU.64 R236, [R1+0x370] ;  /* 0x0003700001ec7983 */ /* 0x000ee80000300a00 */
[----:B------:R4:W-:Y:S02]  /*57970*/  LDGSTS.E [R26+0x27180], desc[UR22][R108.64], P3 ;  /* 0x271800006c1a7fae */ /* 0x0009e400099a1016 */
[----:B----4-:R-:W-:-:S02]  /*57980*/  IMAD.WIDE R112, R25, 0x4, R12 ;  /* 0x0000000419707825 */ /* 0x010fc400078e020c */
[----:B------:R-:W4:Y:S02]  /*57990*/  LDL.LU.64 R12, [R1+0x378] ;  /* 0x00037800010c7983 */ /* 0x000f240000300a00 */
[C---:B------:R-:W-:Y:S02]  /*579a0*/  IMAD.WIDE R26, R25.reuse, 0x4, R248 ;  /* 0x00000004191a7825 */ /* 0x040fe400078e02f8 */
[----:B------:R-:W4:Y:S02]  /*579b0*/  LDL.LU.64 R248, [R1+0x380] ;  /* 0x0003800001f87983 */ /* 0x000f240000300a00 */
[C---:B-1----:R-:W-:Y:S02]  /*579c0*/  IMAD.WIDE R28, R25.reuse, 0x4, R18 ;  /* 0x00000004191c7825 */ /* 0x042fe400078e0212 */
[----:B------:R-:W4:Y:S02]  /*579d0*/  LDL.LU.64 R18, [R1+0x388] ;  /* 0x0003880001127983 */ /* 0x000f240000300a00 */
[----:B------:R-:W-:-:S02]  /*579e0*/  IMAD.WIDE R10, R25, 0x4, R230 ;  /* 0x00000004190a7825 */ /* 0x000fc400078e02e6 */
[----:B------:R-:W4:Y:S04]  /*579f0*/  LDL.LU.64 R230, [R1+0x390] ;  /* 0x0003900001e67983 */ /* 0x000f280000300a00 */
[----:B------:R-:W-:Y:S04]  /*57a00*/  STL.64 [R1+0x18], R28 ;  /* 0x0000181c01007387 */ /* 0x000fe80000100a00 */
[----:B------:R1:W-:Y:S01]  /*57a10*/  STL.64 [R1+0x8], R10 ;  /* 0x0000080a01007387 */ /* 0x0003e20000100a00 */
[----:B------:R-:W-:-:S04]  /*57a20*/  IMAD.WIDE R110, R25, 0x4, R242 ;  /* 0x00000004196e7825 */ /* 0x000fc800078e02f2 */
[----:B------:R-:W-:Y:S01]  /*57a30*/  VIADD R114, R8, 0x100000 ;  /* 0x0010000008727836 */ /* 0x000fe20000000000 */
[----:B------:R-:W-:Y:S04]  /*57a40*/  LDGSTS.E [R24+0x27580], desc[UR22][R110.64], P3 ;  /* 0x275800006e187fae */ /* 0x000fe800099a1016 */
[----:B------:R1:W-:Y:S01]  /*57a50*/  LDGSTS.E [R114+0x27980], desc[UR22][R112.64], P3 ;  /* 0x2798000070727fae */ /* 0x0003e200099a1016 */
[----:B--2---:R-:W-:-:S03]  /*57a60*/  IMAD.WIDE R250, R25, 0x4, R232 ;  /* 0x0000000419fa7825 */ /* 0x004fc600078e02e8 */
[----:B------:R-:W2:Y:S04]  /*57a70*/  LDL.LU.64 R232, [R1+0x398] ;  /* 0x0003980001e87983 */ /* 0x000ea80000300a00 */
[----:B------:R1:W-:Y:S01]  /*57a80*/  LDGSTS.E [R24+0x27d80], desc[UR22][R26.64], P3 ;  /* 0x27d800001a187fae */ /* 0x0003e200099a1016 */
[----:B------:R-:W-:-:S03]  /*57a90*/  IMAD.WIDE R246, R25, 0x4, R14 ;  /* 0x0000000419f67825 */ /* 0x000fc600078e020e */
[----:B------:R-:W2:Y:S01]  /*57aa0*/  LDL.LU.64 R14, [R1+0x3a0] ;  /* 0x0003a000010e7983 */ /* 0x000ea20000300a00 */
[----:B---3--:R-:W-:-:S03]  /*57ab0*/  IMAD.WIDE R242, R25, 0x4, R16 ;  /* 0x0000000419f27825 */ /* 0x008fc600078e0210 */
[----:B------:R-:W3:Y:S01]  /*57ac0*/  LDL.LU.64 R16, [R1+0x3a8] ;  /* 0x0003a80001107983 */ /* 0x000ee20000300a00 */
[----:B------:R-:W-:-:S03]  /*57ad0*/  IMAD.WIDE R238, R25, 0x4, R236 ;  /* 0x0000000419ee7825 */ /* 0x000fc600078e02ec */
[----:B------:R-:W3:Y:S01]  /*57ae0*/  LDL.LU.64 R236, [R1+0x3b0] ;  /* 0x0003b00001ec7983 */ /* 0x000ee20000300a00 */
[----:B----4-:R-:W-:-:S03]  /*57af0*/  IMAD.WIDE R234, R25, 0x4, R12 ;  /* 0x0000000419ea7825 */ /* 0x010fc600078e020c */
[----:B------:R-:W4:Y:S01]  /*57b00*/  LDL.LU.64 R12, [R1+0x3b8] ;  /* 0x0003b800010c7983 */ /* 0x000f220000300a00 */
[----:B------:R-:W-:-:S03]  /*57b10*/  IMAD.WIDE R226, R25, 0x4, R248 ;  /* 0x0000000419e27825 */ /* 0x000fc600078e02f8 */
[----:B------:R-:W4:Y:S01]  /*57b20*/  LDL.LU.64 R248, [R1+0x3c0] ;  /* 0x0003c00001f87983 */ /* 0x000f220000300a00 */
[----:B------:R-:W-:-:S03]  /*57b30*/  IMAD.WIDE R224, R25, 0x4, R18 ;  /* 0x0000000419e07825 */ /* 0x000fc600078e0212 */
[----:B------:R-:W4:Y:S01]  /*57b40*/  LDL.LU.64 R18, [R1+0x3c8] ;  /* 0x0003c80001127983 */ /* 0x000f220000300a00 */
[C---:B-1----:R-:W-:Y:S02]  /*57b50*/  VIADD R114, R7.reuse, 0x100000 ;  /* 0x0010000007727836 */ /* 0x042fe40000000000 */
[----:B------:R-:W-:-:S03]  /*57b60*/  VIADD R24, R7, 0x100000 ;  /* 0x0010000007187836 */ /* 0x000fc60000000000 */
[----:B------:R-:W-:Y:S01]  /*57b70*/  LDGSTS.E [R114+0x200], desc[UR22][R28.64], P3 ;  /* 0x002000001c727fae */ /* 0x000fe200099a1016 */
[----:B------:R-:W-:-:S03]  /*57b80*/  IMAD.WIDE R222, R25, 0x4, R230 ;  /* 0x0000000419de7825 */ /* 0x000fc600078e02e6 */
[----:B------:R-:W-:Y:S04]  /*57b90*/  LDGSTS.E [R24+0x600], desc[UR22][R10.64], P3 ;  /* 0x006000000a187fae */ /* 0x000fe800099a1016 */
[----:B------:R-:W-:Y:S04]  /*57ba0*/  LDGSTS.E [R114+0xa00], desc[UR22][R250.64], P3 ;  /* 0x00a00000fa727fae */ /* 0x000fe800099a1016 */
[----:B------:R-:W-:Y:S04]  /*57bb0*/  LDGSTS.E [R24+0xe00], desc[UR22][R246.64], P3 ;  /* 0x00e00000f6187fae */ /* 0x000fe800099a1016 */
[----:B------:R-:W4:Y:S04]  /*57bc0*/  LDL.LU.64 R230, [R1+0x3d0] ;  /* 0x0003d00001e67983 */ /* 0x000f280000300a00 */
[----:B------:R-:W-:Y:S04]  /*57bd0*/  LDGSTS.E [R114+0x1200], desc[UR22][R242.64], P3 ;  /* 0x01200000f2727fae */ /* 0x000fe800099a1016 */
[----:B------:R-:W-:Y:S01]  /*57be0*/  LDGSTS.E [R24+0x1600], desc[UR22][R238.64], P3 ;  /* 0x01600000ee187fae */ /* 0x000fe200099a1016 */
[----:B--2---:R-:W-:-:S03]  /*57bf0*/  IMAD.WIDE R220, R25, 0x4, R232 ;  /* 0x0000000419dc7825 */ /* 0x004fc600078e02e8 */
[----:B------:R-:W-:Y:S01]  /*57c00*/  LDGSTS.E [R114+0x1a00], desc[UR22][R234.64], P3 ;  /* 0x01a00000ea727fae */ /* 0x000fe200099a1016 */
[----:B------:R-:W-:-:S03]  /*57c10*/  VIADD R116, R7, 0x100000 ;  /* 0x0010000007747836 */ /* 0x000fc60000000000 */
[----:B------:R-:W-:Y:S04]  /*57c20*/  LDGSTS.E [R24+0x1e00], desc[UR22][R226.64], P3 ;  /* 0x01e00000e2187fae */ /* 0x000fe800099a1016 */
[----:B------:R1:W-:Y:S04]  /*57c30*/  LDGSTS.E [R114+0x2200], desc[UR22][R224.64], P3 ;  /* 0x02200000e0727fae */ /* 0x0003e800099a1016 */
[----:B------:R-:W2:Y:S04]  /*57c40*/  LDL.LU.64 R232, [R1+0x3d8] ;  /* 0x0003d80001e87983 */ /* 0x000ea80000300a00 */
[----:B------:R-:W-:Y:S01]  /*57c50*/  LDGSTS.E [R24+0x2600], desc[UR22][R222.64], P3 ;  /* 0x02600000de187fae */ /* 0x000fe200099a1016 */
[----:B-1----:R-:W-:-:S03]  /*57c60*/  IMAD.WIDE R114, R25, 0x4, R14 ;  /* 0x0000000419727825 */ /* 0x002fc600078e020e */
[----:B------:R3:W-:Y:S04]  /*57c70*/  LDGSTS.E [R116+0x2a00], desc[UR22][R220.64], P3 ;  /* 0x02a00000dc747fae */ /* 0x0007e800099a1016 */
[----:B------:R-:W2:Y:S01]  /*57c80*/  LDL.LU.64 R14, [R1+0x3e0] ;  /* 0x0003e000010e7983 */ /* 0x000ea20000300a00 */
[C---:B------:R-:W-:Y:S01]  /*57c90*/  VIADD R120, R7.reuse, 0x100000 ;  /* 0x0010000007787836 */ /* 0x040fe20000000000 */
[----:B------:R-:W-:Y:S02]  /*57ca0*/  IADD3 R124, PT, PT, R7, 0x100000, RZ ;  /* 0x00100000077c7810 */ /* 0x000fe40007ffe0ff */
[----:B------:R-:W-:Y:S01]  /*57cb0*/  LDGSTS.E [R24+0x2e00], desc[UR22][R114.64], P3 ;  /* 0x02e0000072187fae */ /* 0x000fe200099a1016 */
[----:B---3--:R-:W-:-:S03]  /*57cc0*/  IMAD.WIDE R116, R25, 0x4, R16 ;  /* 0x0000000419747825 */ /* 0x008fc600078e0210 */
[----:B------:R-:W3:Y:S01]  /*57cd0*/  LDL.LU.64 R16, [R1+0x3e8] ;  /* 0x0003e80001107983 */ /* 0x000ee20000300a00 */
[----:B------:R-:W-:-:S03]  /*57ce0*/  IMAD.WIDE R118, R25, 0x4, R236 ;  /* 0x0000000419767825 */ /* 0x000fc600078e02ec */
[----:B------:R4:W-:Y:S04]  /*57cf0*/  LDGSTS.E [R120+0x3200], desc[UR22][R116.64], P3 ;  /* 0x0320000074787fae */ /* 0x0009e800099a1016 */
[----:B------:R-:W3:Y:S04]  /*57d00*/  LDL.LU.64 R236, [R1+0x3f0] ;  /* 0x0003f00001ec7983 */ /* 0x000ee80000300a00 */
[----:B------:R-:W-:Y:S01]  /*57d10*/  LDGSTS.E [R24+0x3600], desc[UR22][R118.64], P3 ;  /* 0x0360000076187fae */ /* 0x000fe200099a1016 */
[----:B----4-:R-:W-:-:S03]  /*57d20*/  IMAD.WIDE R120, R25, 0x4, R12 ;  /* 0x0000000419787825 */ /* 0x010fc600078e020c */
[----:B------:R-:W4:Y:S01]  /*57d30*/  LDL.LU.64 R12, [R1+0x3f8] ;  /* 0x0003f800010c7983 */ /* 0x000f220000300a00 */
[----:B------:R-:W-:-:S03]  /*57d40*/  IMAD.WIDE R122, R25, 0x4, R248 ;  /* 0x00000004197a7825 */ /* 0x000fc600078e02f8 */
[----:B------:R1:W-:Y:S04]  /*57d50*/  LDGSTS.E [R124+0x3a00], desc[UR22][R120.64], P3 ;  /* 0x03a00000787c7fae */ /* 0x0003e800099a1016 */
[----:B------:R-:W4:Y:S01]  /*57d60*/  LDL.LU.64 R248, [R1+0x400] ;  /* 0x0004000001f87983 */ /* 0x000f220000300a00 */
[----:B------:R-:W-:-:S03]  /*57d70*/  VIADD R128, R7, 0x100000 ;  /* 0x0010000007807836 */ /* 0x000fc60000000000 */
[----:B------:R-:W-:Y:S01]  /*57d80*/  LDGSTS.E [R24+0x3e00], desc[UR22][R122.64], P3 ;  /* 0x03e000007a187fae */ /* 0x000fe200099a1016 */
[----:B-1----:R-:W-:-:S03]  /*57d90*/  IMAD.WIDE R124, R25, 0x4, R18 ;  /* 0x00000004197c7825 */ /* 0x002fc600078e0212 */
[----:B------:R-:W4:Y:S01]  /*57da0*/  LDL.LU.64 R18, [R1+0x408] ;  /* 0x0004080001127983 */ /* 0x000f220000300a00 */
[----:B------:R-:W-:-:S03]  /*57db0*/  VIADD R132, R7, 0x100000 ;  /* 0x0010000007847836 */ /* 0x000fc60000000000 */
[----:B------:R2:W-:Y:S01]  /*57dc0*/  LDGSTS.E [R128+0x4200], desc[UR22][R124.64], P3 ;  /* 0x042000007c807fae */ /* 0x0005e200099a1016 */
[----:B------:R-:W-:-:S03]  /*57dd0*/  IMAD.WIDE R126, R25, 0x4, R230 ;  /* 0x00000004197e7825 */ /* 0x000fc600078e02e6 */
[----:B------:R-:W4:Y:S04]  /*57de0*/  LDL.LU.64 R230, [R1+0x410] ;  /* 0x0004100001e67983 */ /* 0x000f280000300a00 */
[----:B------:R-:W-:Y:S01]  /*57df0*/  LDGSTS.E [R24+0x4600], desc[UR22][R126.64], P3 ;  /* 0x046000007e187fae */ /* 0x000fe200099a1016 */
[----:B--2---:R-:W-:-:S03]  /*57e00*/  IMAD.WIDE R128, R25, 0x4, R232 ;  /* 0x0000000419807825 */ /* 0x004fc600078e02e8 */
[----:B------:R-:W2:Y:S04]  /*57e10*/  LDL.LU.64 R232, [R1+0x418] ;  /* 0x0004180001e87983 */ /* 0x000ea80000300a00 */
[----:B------:R3:W-:Y:S01]  /*57e20*/  LDGSTS.E [R132+0x4a00], desc[UR22][R128.64], P3 ;  /* 0x04a0000080847fae */ /* 0x0007e200099a1016 */
[----:B------:R-:W-:-:S03]  /*57e30*/  IMAD.WIDE R130, R25, 0x4, R14 ;  /* 0x0000000419827825 */ /* 0x000fc600078e020e */
[----:B------:R-:W2:Y:S01]  /*57e40*/  LDL.LU.64 R14, [R1+0x420] ;  /* 0x00042000010e7983 */ /* 0x000ea20000300a00 */
[----:B------:R-:W-:-:S03]  /*57e50*/  VIADD R136, R7, 0x100000 ;  /* 0x0010000007887836 */ /* 0x000fc60000000000 */
[----:B------:R-:W-:Y:S01]  /*57e60*/  LDGSTS.E [R24+0x4e00], desc[UR22][R130.64], P3 ;  /* 0x04e0000082187fae */ /* 0x000fe200099a1016 */
[----:B------:R-:W-:Y:S02]  /*57e70*/  VIADD R140, R7, 0x100000 ;  /* 0x00100000078c7836 */ /* 0x000fe40000000000 */
[C---:B---3--:R-:W-:Y:S02]  /*57e80*/  IMAD.WIDE R132, R25.reuse, 0x4, R16 ;  /* 0x0000000419847825 */ /* 0x048fe400078e0210 */
[----:B------:R-:W3:Y:S04]  /*57e90*/  LDL.LU.64 R16, [R1+0x428] ;  /* 0x0004280001107983 */ /* 0x000ee80000300a00 */
[----:B------:R4:W-:Y:S01]  /*57ea0*/  LDGSTS.E [R136+0x5200], desc[UR22][R132.64], P3 ;  /* 0x0520000084887fae */ /* 0x0009e200099a1016 */
[----:B------:R-:W-:-:S03]  /*57eb0*/  IMAD.WIDE R134, R25, 0x4, R236 ;  /* 0x0000000419867825 */ /* 0x000fc600078e02ec */
[----:B------:R-:W3:Y:S04]  /*57ec0*/  LDL.LU.64 R236, [R1+0x430] ;  /* 0x0004300001ec7983 */ /* 0x000ee80000300a00 */
[----:B------:R-:W-:Y:S01]  /*57ed0*/  LDGSTS.E [R24+0x5600], desc[UR22][R134.64], P3 ;  /* 0x0560000086187fae */ /* 0x000fe200099a1016 */
[----:B----4-:R-:W-:-:S03]  /*57ee0*/  IMAD.WIDE R136, R25, 0x4, R12 ;  /* 0x0000000419887825 */ /* 0x010fc600078e020c */
[----:B------:R-:W4:Y:S04]  /*57ef0*/  LDL.LU.64 R12, [R1+0x438] ;  /* 0x00043800010c7983 */ /* 0x000f280000300a00 */
[----:B------:R1:W-:Y:S01]  /*57f00*/  LDGSTS.E [R140+0x5a00], desc[UR22][R136.64], P3 ;  /* 0x05a00000888c7fae */ /* 0x0003e200099a1016 */
[----:B------:R-:W-:-:S03]  /*57f10*/  IMAD.WIDE R138, R25, 0x4, R248 ;  /* 0x00000004198a7825 */ /* 0x000fc600078e02f8 */
        /* <DEDUP_REMOVED lines=45> */
[----:B------:R-:W-:Y:S01]  /*581f0*/  IADD3 R172, PT, PT, R7, 0x100000, RZ ;  /* 0x0010000007ac7810 */ /* 0x000fe20007ffe0ff */
        /* <DEDUP_REMOVED lines=83> */
[----:B---3--:R-:W-:-:S03]  /*58730*/  IMAD.WIDE R212, R25, 0x4, R16 ;  /* 0x0000000419d47825 */ /* 0x008fc600078e0210 */
[----:B------:R-:W3:Y:S04]  /*58740*/  LDL.LU.64 R16, [R1+0x568] ;  /* 0x0005680001107983 */ /* 0x000ee80000300a00 */
[----:B------:R4:W-:Y:S01]  /*58750*/  LDGSTS.E [R216+0x27200], desc[UR22][R212.64], P3 ;  /* 0x27200000d4d87fae */ /* 0x0009e200099a1016 */
[----:B------:R-:W-:-:S03]  /*58760*/  IMAD.WIDE R214, R25, 0x4, R236 ;  /* 0x0000000419d67825 */ /* 0x000fc600078e02ec */
[----:B------:R-:W3:Y:S01]  /*58770*/  LDL.LU.64 R236, [R1+0x570] ;  /* 0x0005700001ec7983 */ /* 0x000ee20000300a00 */
[----:B------:R-:W-:-:S03]  /*58780*/  IADD3 R228, PT, PT, R7, 0x100000, RZ ;  /* 0x0010000007e47810 */ /* 0x000fc60007ffe0ff */
[----:B------:R-:W-:Y:S01]  /*58790*/  LDGSTS.E [R24+0x27600], desc[UR22][R214.64], P3 ;  /* 0x27600000d6187fae */ /* 0x000fe200099a1016 */
[----:B----4-:R-:W-:-:S03]  /*587a0*/  IMAD.WIDE R216, R25, 0x4, R12 ;  /* 0x0000000419d87825 */ /* 0x010fc600078e020c */
[----:B------:R-:W4:Y:S04]  /*587b0*/  LDL.LU.64 R12, [R1+0x578] ;  /* 0x00057800010c7983 */ /* 0x000f280000300a00 */
[----:B------:R-:W4:Y:S01]  /*587c0*/  LDL.LU.64 R10, [R1+0x580] ;  /* 0x00058000010a7983 */ /* 0x000f220000300a00 */
[----:B------:R-:W-:-:S03]  /*587d0*/  IMAD.WIDE R218, R25, 0x4, R248 ;  /* 0x0000000419da7825 */ /* 0x000fc600078e02f8 */
[----:B------:R1:W-:Y:S04]  /*587e0*/  LDGSTS.E [R228+0x27a00], desc[UR22][R216.64], P3 ;  /* 0x27a00000d8e47fae */ /* 0x0003e800099a1016 */
[----:B------:R1:W-:Y:S01]  /*587f0*/  LDGSTS.E [R24+0x27e00], desc[UR22][R218.64], P3 ;  /* 0x27e00000da187fae */ /* 0x0003e200099a1016 */
[----:B------:R-:W-:-:S03]  /*58800*/  IMAD.WIDE R30, R25, 0x4, R18 ;  /* 0x00000004191e7825 */ /* 0x000fc600078e0212 */
[----:B------:R-:W4:Y:S01]  /*58810*/  LDL.LU.64 R18, [R1+0x588] ;  /* 0x0005880001127983 */ /* 0x000f220000300a00 */
[----:B------:R-:W-:-:S03]  /*58820*/  IMAD.WIDE R28, R25, 0x4, R230 ;  /* 0x00000004191c7825 */ /* 0x000fc600078e02e6 */
[----:B------:R-:W4:Y:S04]  /*58830*/  LDL.LU.64 R230, [R1+0x590] ;  /* 0x0005900001e67983 */ /* 0x000f280000300a00 */
[----:B------:R-:W-:Y:S04]  /*58840*/  STL.64 [R1+0x10], R30 ;  /* 0x0000101e01007387 */ /* 0x000fe80000100a00 */
[----:B------:R1:W-:Y:S01]  /*58850*/  STL.64 [R1], R28 ;  /* 0x0000001c01007387 */ /* 0x0003e20000100a00 */
[----:B--2---:R-:W-:-:S03]  /*58860*/  IMAD.WIDE R248, R25, 0x4, R232 ;  /* 0x0000000419f87825 */ /* 0x004fc600078e02e8 */
[----:B------:R-:W2:Y:S01]  /*58870*/  LDL.LU.64 R232, [R1+0x598] ;  /* 0x0005980001e87983 */ /* 0x000ea20000300a00 */
[----:B------:R-:W-:-:S03]  /*58880*/  IMAD.WIDE R244, R25, 0x4, R14 ;  /* 0x0000000419f47825 */ /* 0x000fc600078e020e */
[----:B------:R-:W2:Y:S01]  /*58890*/  LDL.LU.64 R14, [R1+0x5a0] ;  /* 0x0005a000010e7983 */ /* 0x000ea20000300a00 */
[C---:B-1----:R-:W-:Y:S02]  /*588a0*/  VIADD R228, R6.reuse, 0x100000 ;  /* 0x0010000006e47836 */ /* 0x042fe40000000000 */
[----:B------:R-:W-:-:S03]  /*588b0*/  VIADD R24, R6, 0x100000 ;  /* 0x0010000006187836 */ /* 0x000fc60000000000 */
[----:B------:R-:W-:Y:S04]  /*588c0*/  LDGSTS.E [R228+0x280], desc[UR22][R30.64], P3 ;  /* 0x002800001ee47fae */ /* 0x000fe800099a1016 */
[----:B------:R-:W-:Y:S04]  /*588d0*/  LDGSTS.E [R24+0x680], desc[UR22][R28.64], P3 ;  /* 0x006800001c187fae */ /* 0x000fe800099a1016 */
[----:B------:R-:W-:Y:S04]  /*588e0*/  LDGSTS.E [R228+0xa80], desc[UR22][R248.64], P3 ;  /* 0x00a80000f8e47fae */ /* 0x000fe800099a1016 */
        /* <DEDUP_REMOVED lines=8> */
[----:B------:R-:W4:Y:S04]  /*58970*/  LDL.LU.64 R10, [R1+0x5c0] ;  /* 0x0005c000010a7983 */ /* 0x000f280000300a00 */
[----:B------:R1:W-:Y:S01]  /*58980*/  STL.64 [R1+0x20], R30 ;  /* 0x0000201e01007387 */ /* 0x0003e20000100a00 */
[----:B------:R-:W-:-:S03]  /*58990*/  IMAD.WIDE R32, R25, 0x4, R18 ;  /* 0x0000000419207825 */ /* 0x000fc600078e0212 */
[----:B------:R-:W4:Y:S01]  /*589a0*/  LDL.LU.64 R18, [R1+0x5c8] ;  /* 0x0005c80001127983 */ /* 0x000f220000300a00 */
[----:B------:R-:W-:-:S04]  /*589b0*/  IMAD.WIDE R236, R25, 0x4, R236 ;  /* 0x0000000419ec7825 */ /* 0x000fc800078e02ec */
[----:B------:R-:W-:Y:S01]  /*589c0*/  VIADD R252, R6, 0x100000 ;  /* 0x0010000006fc7836 */ /* 0x000fe20000000000 */
[----:B------:R-:W-:Y:S04]  /*589d0*/  LDGSTS.E [R24+0x1680], desc[UR22][R236.64], P3 ;  /* 0x01680000ec187fae */ /* 0x000fe800099a1016 */
[----:B------:R-:W-:Y:S04]  /*589e0*/  LDGSTS.E [R252+0x1a80], desc[UR22][R228.64], P3 ;  /* 0x01a80000e4fc7fae */ /* 0x000fe800099a1016 */
[----:B------:R1:W-:Y:S04]  /*589f0*/  LDGSTS.E [R24+0x1e80], desc[UR22][R30.64], P3 ;  /* 0x01e800001e187fae */ /* 0x0003e800099a1016 */
[----:B------:R2:W-:Y:S01]  /*58a00*/  LDGSTS.E [R252+0x2280], desc[UR22][R32.64], P3 ;  /* 0x0228000020fc7fae */ /* 0x0005e200099a1016 */
[----:B-1----:R-:W-:-:S03]  /*58a10*/  IMAD.WIDE R30, R25, 0x4, R230 ;  /* 0x00000004191e7825 */ /* 0x002fc600078e02e6 */
[----:B------:R-:W4:Y:S04]  /*58a20*/  LDL.LU.64 R230, [R1+0x5d0] ;  /* 0x0005d00001e67983 */ /* 0x000f280000300a00 */
[----:B------:R2:W-:Y:S04]  /*58a30*/  STL.64 [R1+0x30], R32 ;  /* 0x0000302001007387 */ /* 0x0005e80000100a00 */
[----:B------:R1:W-:Y:S04]  /*58a40*/  STL.64 [R1+0x38], R30 ;  /* 0x0000381e01007387 */ /* 0x0003e80000100a00 */
[----:B------:R1:W-:Y:S01]  /*58a50*/  LDGSTS.E [R24+0x2680], desc[UR22][R30.64], P3 ;  /* 0x026800001e187fae */ /* 0x0003e200099a1016 */
[----:B--2---:R-:W-:-:S03]  /*58a60*/  IMAD.WIDE R32, R25, 0x4, R232 ;  /* 0x0000000419207825 */ /* 0x004fc600078e02e8 */
[----:B------:R-:W2:Y:S04]  /*58a70*/  LDL.LU.64 R232, [R1+0x5d8] ;  /* 0x0005d80001e87983 */ /* 0x000ea80000300a00 */
[----:B------:R3:W-:Y:S01]  /*58a80*/  LDGSTS.E [R252+0x2a80], desc[UR22][R32.64], P3 ;  /* 0x02a8000020fc7fae */ /* 0x0007e200099a1016 */
[----:B-1----:R-:W-:-:S03]  /*58a90*/  IMAD.WIDE R30, R25, 0x4, R14 ;  /* 0x00000004191e7825 */ /* 0x002fc600078e020e */
[----:B------:R-:W2:Y:S04]  /*58aa0*/  LDL.LU.64 R14, [R1+0x5e0] ;  /* 0x0005e000010e7983 */ /* 0x000ea80000300a00 */
[----:B------:R3:W-:Y:S04]  /*58ab0*/  STL.64 [R1+0x48], R32 ;  /* 0x0000482001007387 */ /* 0x0007e80000100a00 */
[----:B------:R1:W-:Y:S04]  /*58ac0*/  STL.64 [R1+0x50], R30 ;  /* 0x0000501e01007387 */ /* 0x0003e80000100a00 */
[----:B------:R1:W-:Y:S01]  /*58ad0*/  LDGSTS.E [R24+0x2e80], desc[UR22][R30.64], P3 ;  /* 0x02e800001e187fae */ /* 0x0003e200099a1016 */
[----:B---3--:R-:W-:-:S03]  /*58ae0*/  IMAD.WIDE R32, R25, 0x4, R16 ;  /* 0x0000000419207825 */ /* 0x008fc600078e0210 */
[----:B------:R-:W3:Y:S01]  /*58af0*/  LDL.LU.64 R16, [R1+0x5e8] ;  /* 0x0005e80001107983 */ /* 0x000ee20000300a00 */
[----:B-1----:R-:W-:-:S03]  /*58b00*/  IMAD.WIDE R30, R25, 0x4, R28 ;  /* 0x00000004191e7825 */ /* 0x002fc600078e021c */
[----:B------:R-:W3:Y:S04]  /*58b10*/  LDL.LU.64 R28, [R1+0x5f0] ;  /* 0x0005f000011c7983 */ /* 0x000ee80000300a00 */
[----:B------:R4:W-:Y:S04]  /*58b20*/  STL.64 [R1+0x58], R32 ;  /* 0x0000582001007387 */ /* 0x0009e80000100a00 */
[----:B------:R4:W-:Y:S04]  /*58b30*/  LDGSTS.E [R252+0x3280], desc[UR22][R32.64], P3 ;  /* 0x0328000020fc7fae */ /* 0x0009e800099a1016 */
[----:B------:R1:W-:Y:S04]  /*58b40*/  STL.64 [R1+0x70], R30 ;  /* 0x0000701e01007387 */ /* 0x0003e80000100a00 */
[----:B------:R1:W-:Y:S01]  /*58b50*/  LDGSTS.E [R24+0x3680], desc[UR22][R30.64], P3 ;  /* 0x036800001e187fae */ /* 0x0003e200099a1016 */
[----:B----4-:R-:W-:-:S03]  /*58b60*/  IMAD.WIDE R32, R25, 0x4, R12 ;  /* 0x0000000419207825 */ /* 0x010fc600078e020c */
[----:B------:R-:W4:Y:S01]  /*58b70*/  LDL.LU.64 R12, [R1+0x5f8] ;  /* 0x0005f800010c7983 */ /* 0x000f220000300a00 */
[----:B-1----:R-:W-:-:S03]  /*58b80*/  IMAD.WIDE R30, R25, 0x4, R10 ;  /* 0x00000004191e7825 */ /* 0x002fc600078e020a */
[----:B------:R-:W4:Y:S04]  /*58b90*/  LDL.LU.64 R10, [R1+0x600] ;  /* 0x00060000010a7983 */ /* 0x000f280000300a00 */
[----:B------:R1:W-:Y:S04]  /*58ba0*/  STL.64 [R1+0x80], R32 ;  /* 0x0000802001007387 */ /* 0x0003e80000100a00 */
[----:B------:R1:W-:Y:S04]  /*58bb0*/  LDGSTS.E [R252+0x3a80], desc[UR22][R32.64], P3 ;  /* 0x03a8000020fc7fae */ /* 0x0003e800099a1016 */
        /* <DEDUP_REMOVED lines=195> */
[----:B------:R-:W4:Y:S02]  /*597f0*/  LDL.LU.64 R18, [R1+0x898] ;  /* 0x0008980001127983 */ /* 0x000f240000300a00 */
[C---:B------:R-:W-:Y:S02]  /*59800*/  VIADD R252, R5.reuse, 0x100000 ;  /* 0x0010000005fc7836 */ /* 0x040fe40000000000 */
[----:B------:R-:W-:-:S03]  /*59810*/  VIADD R24, R5, 0x100000 ;  /* 0x0010000005187836 */ /* 0x000fc60000000000 */
        /* <DEDUP_REMOVED lines=375> */
[----:B------:R-:W-:Y:S01]  /*5af90*/  LDGSTS.E [R24+0x7780], desc[UR22][R30.64], P3 ;  /* 0x077800001e187fae */ /* 0x000fe200099a1016 */
[----:B----4-:R-:W-:-:S03]  /*5afa0*/  IMAD.WIDE R32, R25, 0x4, R12 ;  /* 0x0000000419207825 */ /* 0x010fc600078e020c */
[----:B------:R-:W4:Y:S01]  /*5afb0*/  LDL.LU.64 R12, [R1+0x1210] ;  /* 0x00121000010c7983 */ /* 0x000f220000300a00 */
[----:B------:R-:W-:-:S03]  /*5afc0*/  IMAD.WIDE R10, R25, 0x4, R10 ;  /* 0x00000004190a7825 */ /* 0x000fc600078e020a */
[----:B-1----:R-:W4:Y:S04]  /*5afd0*/  LDL.LU.64 R30, [R1+0x1228] ;  /* 0x00122800011e7983 */ /* 0x002f280000300a00 */
[----:B------:R-:W-:Y:S04]  /*5afe0*/  STL.64 [R1+0x5b0], R32 ;  /* 0x0005b02001007387 */ /* 0x000fe80000100a00 */
[----:B------:R1:W-:Y:S04]  /*5aff0*/  STL.64 [R1+0x5b8], R10 ;  /* 0x0005b80a01007387 */ /* 0x0003e80000100a00 */
[----:B------:R1:W-:Y:S04]  /*5b000*/  LDGSTS.E [R252+0x7b80], desc[UR22][R32.64], P3 ;  /* 0x07b8000020fc7fae */ /* 0x0003e800099a1016 */
[----:B------:R-:W-:Y:S01]  /*5b010*/  LDGSTS.E [R24+0x7f80], desc[UR22][R10.64], P3 ;  /* 0x07f800000a187fae */ /* 0x000fe200099a1016 */
[----:B------:R-:W-:-:S03]  /*5b020*/  IMAD.WIDE R34, R25, 0x4, R18 ;  /* 0x0000000419227825 */ /* 0x000fc600078e0212 */
[----:B------:R-:W4:Y:S04]  /*5b030*/  LDL.LU.64 R18, [R1+0x1240] ;  /* 0x0012400001127983 */ /* 0x000f280000300a00 */
[----:B-1----:R-:W4:Y:S04]  /*5b040*/  LDL.LU.64 R10, [R1+0x1250] ;  /* 0x00125000010a7983 */ /* 0x002f280000300a00 */
[----:B------:R-:W-:Y:S04]  /*5b050*/  STL.64 [R1+0x5c0], R34 ;  /* 0x0005c02201007387 */ /* 0x000fe80000100a00 */
[----:B------:R-:W-:Y:S01]  /*5b060*/  LDGSTS.E [R252+0x20380], desc[UR22][R34.64], P3 ;  /* 0x2038000022fc7fae */ /* 0x000fe200099a1016 */
[----:B------:R-:W-:-:S05]  /*5b070*/  IMAD.WIDE R32, R25, 0x4, R230 ;  /* 0x0000000419207825 */ /* 0x000fca00078e02e6 */
[----:B------:R2:W-:Y:S04]  /*5b080*/  STL.64 [R1+0x5c8], R32 ;  /* 0x0005c82001007387 */ /* 0x0005e80000100a00 */
[----:B------:R2:W-:Y:S04]  /*5b090*/  LDGSTS.E [R24+0x20780], desc[UR22][R32.64], P3 ;  /* 0x2078000020187fae */ /* 0x0005e800099a1016 */
[----:B------:R-:W4:Y:S01]  /*5b0a0*/  LDL.LU.64 R230, [R1+0x1268] ;  /* 0x0012680001e67983 */ /* 0x000f220000300a00 */
[----:B--2---:R-:W-:-:S03]  /*5b0b0*/  IMAD.WIDE R32, R25, 0x4, R232 ;  /* 0x0000000419207825 */ /* 0x004fc600078e02e8 */
[----:B------:R-:W2:Y:S04]  /*5b0c0*/  LDL.LU.64 R232, [R1+0x1280] ;  /* 0x0012800001e87983 */ /* 0x000ea80000300a00 */
[----:B------:R-:W-:Y:S01]  /*5b0d0*/  STL.64 [R1+0x5d0], R32 ;  /* 0x0005d02001007387 */ /* 0x000fe20000100a00 */
[----:B------:R-:W-:-:S03]  /*5b0e0*/  IMAD.WIDE R14, R25, 0x4, R14 ;  /* 0x00000004190e7825 */ /* 0x000fc600078e020e */
[----:B------:R3:W-:Y:S04]  /*5b0f0*/  LDGSTS.E [R252+0x20b80], desc[UR22][R32.64], P3 ;  /* 0x20b8000020fc7fae */ /* 0x0007e800099a1016 */
[----:B------:R1:W-:Y:S04]  /*5b100*/  STL.64 [R1+0x5d8], R14 ;  /* 0x0005d80e01007387 */ /* 0x0003e80000100a00 */
[----:B------:R-:W-:Y:S04]  /*5b110*/  LDGSTS.E [R24+0x20f80], desc[UR22][R14.64], P3 ;  /* 0x20f800000e187fae */ /* 0x000fe800099a1016 */
[----:B-1----:R-:W2:Y:S01]  /*5b120*/  LDL.LU.64 R14, [R1+0x1418] ;  /* 0x00141800010e7983 */ /* 0x002ea20000300a00 */
[----:B---3--:R-:W-:-:S03]  /*5b130*/  IMAD.WIDE R32, R25, 0x4, R16 ;  /* 0x0000000419207825 */ /* 0x008fc600078e0210 */
[----:B------:R-:W3:Y:S01]  /*5b140*/  LDL.LU.64 R16, [R1+0x1408] ;  /* 0x0014080001107983 */ /* 0x000ee20000300a00 */
[----:B------:R-:W-:-:S03]  /*5b150*/  IMAD.WIDE R28, R25, 0x4, R28 ;  /* 0x00000004191c7825 */ /* 0x000fc600078e021c */
[----:B------:R-:W-:Y:S04]  /*5b160*/  STL.64 [R1+0x5e0], R32 ;  /* 0x0005e02001007387 */ /* 0x000fe80000100a00 */
[----:B------:R4:W-:Y:S04]  /*5b170*/  LDGSTS.E [R252+0x21380], desc[UR22][R32.64], P3 ;  /* 0x2138000020fc7fae */ /* 0x0009e800099a1016 */
[----:B------:R1:W-:Y:S04]  /*5b180*/  STL.64 [R1+0x5e8], R28 ;  /* 0x0005e81c01007387 */ /* 0x0003e80000100a00 */
[----:B------:R-:W-:Y:S04]  /*5b190*/  LDGSTS.E [R24+0x21780], desc[UR22][R28.64], P3 ;  /* 0x217800001c187fae */ /* 0x000fe800099a1016 */
[----:B-1----:R-:W3:Y:S01]  /*5b1a0*/  LDL.LU.64 R28, [R1+0x13f8] ;  /* 0x0013f800011c7983 */ /* 0x002ee20000300a00 */
[----:B----4-:R-:W-:-:S03]  /*5b1b0*/  IMAD.WIDE R32, R25, 0x4, R12 ;  /* 0x0000000419207825 */ /* 0x010fc600078e020c */
[----:B------:R-:W4:Y:S01]  /*5b1c0*/  LDL.LU.64 R12, [R1+0x13e8] ;  /* 0x0013e800010c7983 */ /* 0x000f220000300a00 */
[----:B------:R-:W-:-:S03]  /*5b1d0*/  IMAD.WIDE R30, R25, 0x4, R30 ;  /* 0x00000004191e7825 */ /* 0x000fc600078e021e */
[----:B------:R1:W-:Y:S04]  /*5b1e0*/  STL.64 [R1+0x5f0], R32 ;  /* 0x0005f02001007387 */ /* 0x0003e80000100a00 */
[----:B------:R1:W-:Y:S04]  /*5b1f0*/  LDGSTS.E [R252+0x21b80], desc[UR22][R32.64], P3 ;  /* 0x21b8000020fc7fae */ /* 0x0003e800099a1016 */
[----:B------:R1:W-:Y:S04]  /*5b200*/  STL.64 [R1+0x5f8], R30 ;  /* 0x0005f81e01007387 */ /* 0x0003e80000100a00 */
[----:B------:R1:W-:Y:S02]  /*5b210*/  LDGSTS.E [R24+0x21f80], desc[UR22][R30.64], P3 ;  /* 0x21f800001e187fae */ /* 0x0003e400099a1016 */
[----:B-1----:R-:W-:-:S02]  /*5b220*/  IMAD.WIDE R32, R25, 0x4, R18 ;  /* 0x0000000419207825 */ /* 0x002fc400078e0212 */
[----:B------:R-:W4:Y:S02]  /*5b230*/  LDL.LU.64 R18, [R1+0x13d8] ;  /* 0x0013d80001127983 */ /* 0x000f240000300a00 */
[C---:B------:R-:W-:Y:S02]  /*5b240*/  IMAD.WIDE R30, R25.reuse, 0x4, R10 ;  /* 0x00000004191e7825 */ /* 0x040fe400078e020a */
[----:B------:R-:W4:Y:S04]  /*5b250*/  LDL.LU.64 R10, [R1+0x13c8] ;  /* 0x0013c800010a7983 */ /* 0x000f280000300a00 */
[----:B------:R1:W-:Y:S04]  /*5b260*/  STL.64 [R1+0x600], R32 ;  /* 0x0006002001007387 */ /* 0x0003e80000100a00 */
[----:B------:R1:W-:Y:S04]  /*5b270*/  LDGSTS.E [R252+0x22380], desc[UR22][R32.64], P3 ;  /* 0x2238000020fc7fae */ /* 0x0003e800099a1016 */
[----:B------:R2:W-:Y:S04]  /*5b280*/  STL.64 [R1+0x608], R30 ;  /* 0x0006081e01007387 */ /* 0x0005e80000100a00 */
[----:B------:R2:W-:Y:S01]  /*5b290*/  LDGSTS.E [R24+0x22780], desc[UR22][R30.64], P3 ;  /* 0x227800001e187fae */ /* 0x0005e200099a1016 */
[----:B-1----:R-:W-:-:S03]  /*5b2a0*/  IMAD.WIDE R32, R25, 0x4, R230 ;  /* 0x0000000419207825 */ /* 0x002fc600078e02e6 */
[----:B------:R-:W4:Y:S04]  /*5b2b0*/  LDL.LU.64 R230, [R1+0x13b8] ;  /* 0x0013b80001e67983 */ /* 0x000f280000300a00 */
        /* <DEDUP_REMOVED lines=8> */
[----:B------:R-:W-:Y:S01]  /*5b340*/  LDGSTS.E [R252+0x23380], desc[UR22][R32.64], P3 ;  /* 0x2338000020fc7fae */ /* 0x000fe200099a1016 */
[----:B---3--:R-:W-:-:S03]  /*5b350*/  IMAD.WIDE R30, R25, 0x4, R16 ;  /* 0x00000004191e7825 */ /* 0x008fc600078e0210 */
[----:B------:R-:W3:Y:S04]  /*5b360*/  LDL.LU.64 R16, [R1+0x1390] ;  /* 0x0013900001107983 */ /* 0x000ee80000300a00 */
[----:B------:R-:W-:Y:S04]  /*5b370*/  STL.64 [R1+0x620], R32 ;  /* 0x0006202001007387 */ /* 0x000fe80000100a00 */
[----:B------:R1:W-:Y:S04]  /*5b380*/  STL.64 [R1+0x628], R30 ;  /* 0x0006281e01007387 */ /* 0x0003e80000100a00 */
[----:B------:R1:W-:Y:S02]  /*5b390*/  LDGSTS.E [R24+0x23780], desc[UR22][R30.64], P3 ;  /* 0x237800001e187fae */ /* 0x0003e400099a1016 */
[----:B-1----:R-:W-:-:S05]  /*5b3a0*/  IMAD.WIDE R30, R25, 0x4, R28 ;  /* 0x00000004191e7825 */ /* 0x002fca00078e021c */
[----:B------:R-:W-:Y:S01]  /*5b3b0*/  LDGSTS.E [R252+0x23b80], desc[UR22][R30.64], P3 ;  /* 0x23b800001efc7fae */ /* 0x000fe200099a1016 */
[----:B----4-:R-:W-:-:S03]  /*5b3c0*/  IMAD.WIDE R28, R25, 0x4, R12 ;  /* 0x00000004191c7825 */ /* 0x010fc600078e020c */
[----:B------:R-:W4:Y:S04]  /*5b3d0*/  LDL.LU.64 R12, [R1+0x1388] ;  /* 0x00138800010c7983 */ /* 0x000f280000300a00 */
[----:B------:R-:W4:Y:S04]  /*5b3e0*/  LDL.LU.64 R36, [R1+0x1380] ;  /* 0x0013800001247983 */ /* 0x000f280000300a00 */
[----:B------:R1:W-:Y:S04]  /*5b3f0*/  STL.64 [R1+0x630], R30 ;  /* 0x0006301e01007387 */ /* 0x0003e80000100a00 */
[----:B------:R-:W-:Y:S04]  /*5b400*/  STL.64 [R1+0x720], R28 ;  /* 0x0007201c01007387 */ /* 0x000fe80000100a00 */
[----:B------:R-:W4:Y:S04]  /*5b410*/  LDL.LU.64 R34, [R1+0x1378] ;  /* 0x0013780001227983 */ /* 0x000f280000300a00 */
[----:B------:R-:W4:Y:S04]  /*5b420*/  LDL.LU.64 R32, [R1+0x1370] ;  /* 0x0013700001207983 */ /* 0x000f280000300a00 */
[----:B------:R-:W-:Y:S01]  /*5b430*/  LDGSTS.E [R24+0x23f80], desc[UR22][R28.64], P3 ;  /* 0x23f800001c187fae */ /* 0x000fe200099a1016 */
[----:B------:R-:W-:-:S04]  /*5b440*/  IMAD.WIDE R18, R25, 0x4, R18 ;  /* 0x0000000419127825 */ /* 0x000fc800078e0212 */
[C---:B------:R-:W-:Y:S01]  /*5b450*/  IMAD.WIDE R10, R25.reuse, 0x4, R10 ;  /* 0x00000004190a7825 */ /* 0x040fe200078e020a */
[----:B------:R1:W-:Y:S04]  /*5b460*/  STL.64 [R1+0x718], R18 ;  /* 0x0007181201007387 */ /* 0x0003e80000100a00 */
[----:B------:R1:W-:Y:S04]  /*5b470*/  STL.64 [R1+0x710], R10 ;  /* 0x0007100a01007387 */ /* 0x0003e80000100a00 */
[----:B------:R-:W-:Y:S04]  /*5b480*/  LDGSTS.E [R252+0x24380], desc[UR22][R18.64], P3 ;  /* 0x2438000012fc7fae */ /* 0x000fe800099a1016 */
[----:B-1----:R-:W4:Y:S04]  /*5b490*/  LDL.LU.64 R30, [R1+0x1368] ;  /* 0x00136800011e7983 */ /* 0x002f280000300a00 */
[----:B------:R-:W-:Y:S04]  /*5b4a0*/  LDGSTS.E [R24+0x24780], desc[UR22][R10.64], P3 ;  /* 0x247800000a187fae */ /* 0x000fe800099a1016 */
[----:B------:R-:W4:Y:S04]  /*5b4b0*/  LDL.LU.64 R18, [R1+0x1360] ;  /* 0x0013600001127983 */ /* 0x000f280000300a00 */
[----:B------:R-:W4:Y:S04]  /*5b4c0*/  LDL.LU.64 R10, [R1+0x1358] ;  /* 0x00135800010a7983 */ /* 0x000f280000300a00 */
[----:B------:R-:W4:Y:S01]  /*5b4d0*/  LDL.LU.64 R28, [R1+0x1350] ;  /* 0x00135000011c7983 */ /* 0x000f220000300a00 */
[----:B------:R-:W-:-:S05]  /*5b4e0*/  IMAD.WIDE R230, R25, 0x4, R230 ;  /* 0x0000000419e67825 */ /* 0x000fca00078e02e6 */
[----:B------:R1:W-:Y:S04]  /*5b4f0*/  STL.64 [R1+0x708], R230 ;  /* 0x000708e601007387 */ /* 0x0003e80000100a00 */
[----:B------:R-:W-:Y:S01]  /*5b500*/  LDGSTS.E [R252+0x24b80], desc[UR22][R230.64], P3 ;  /* 0x24b80000e6fc7fae */ /* 0x000fe200099a1016 */
[----:B--2---:R-:W-:-:S05]  /*5b510*/  IMAD.WIDE R232, R25, 0x4, R232 ;  /* 0x0000000419e87825 */ /* 0x004fca00078e02e8 */
[----:B------:R3:W-:Y:S04]  /*5b520*/  STL.64 [R1+0x700], R232 ;  /* 0x000700e801007387 */ /* 0x0007e80000100a00 */
[----:B------:R3:W-:Y:S04]  /*5b530*/  LDGSTS.E [R24+0x24f80], desc[UR22][R232.64], P3 ;  /* 0x24f80000e8187fae */ /* 0x0007e800099a1016 */
[----:B-1----:R-:W2:Y:S01]  /*5b540*/  LDL.LU.64 R230, [R1+0x19e0] ;  /* 0x0019e00001e67983 */ /* 0x002ea20000300a00 */
[----:B------:R-:W-:-:S05]  /*5b550*/  IMAD.WIDE R14, R25, 0x4, R14 ;  /* 0x00000004190e7825 */ /* 0x000fca00078e020e */
[----:B------:R-:W-:Y:S01]  /*5b560*/  LDGSTS.E [R252+0x25380], desc[UR22][R14.64], P3 ;  /* 0x253800000efc7fae */ /* 0x000fe200099a1016 */
[----:B---3--:R-:W-:-:S03]  /*5b570*/  IMAD.WIDE R232, R25, 0x4, R16 ;  /* 0x0000000419e87825 */ /* 0x008fc600078e0210 */
[----:B------:R-:W3:Y:S04]  /*5b580*/  LDL.LU.64 R16, [R1+0x1348] ;  /* 0x0013480001107983 */ /* 0x000ee80000300a00 */
[----:B------:R1:W-:Y:S04]  /*5b590*/  STL.64 [R1+0x6f8], R14 ;  /* 0x0006f80e01007387 */ /* 0x0003e80000100a00 */
[----:B------:R1:W-:Y:S04]  /*5b5a0*/  STL.64 [R1+0x6f0], R232 ;  /* 0x0006f0e801007387 */ /* 0x0003e80000100a00 */
[----:B------:R-:W-:Y:S04]  /*5b5b0*/  LDGSTS.E [R24+0x25780], desc[UR22][R232.64], P3 ;  /* 0x25780000e8187fae */ /* 0x000fe800099a1016 */
[----:B-1----:R-:W2:Y:S04]  /*5b5c0*/  LDL.LU.64 R14, [R1+0x1340] ;  /* 0x00134000010e7983 */ /* 0x002ea80000300a00 */
[----:B------:R-:W2:Y:S01]  /*5b5d0*/  LDL.LU.64 R232, [R1+0x19d8] ;  /* 0x0019d80001e87983 */ /* 0x000ea20000300a00 */
[----:B----4-:R-:W-:-:S04]  /*5b5e0*/  IMAD.WIDE R12, R25, 0x4, R12 ;  /* 0x00000004190c7825 */ /* 0x010fc800078e020c */
[C---:B------:R-:W-:Y:S01]  /*5b5f0*/  IMAD.WIDE R36, R25.reuse, 0x4, R36 ;  /* 0x0000000419247825 */ /* 0x040fe200078e0224 */
[----:B------:R1:W-:Y:S04]  /*5b600*/  STL.64 [R1+0x6e8], R12 ;  /* 0x0006e80c01007387 */ /* 0x0003e80000100a00 */
[----:B------:R-:W-:Y:S04]  /*5b610*/  LDGSTS.E [R252+0x25b80], desc[UR22][R12.64], P3 ;  /* 0x25b800000cfc7fae */ /* 0x000fe800099a1016 */
[----:B------:R-:W-:Y:S01]  /*5b620*/  LDGSTS.E [R24+0x25f80], desc[UR22][R36.64], P3 ;  /* 0x25f8000024187fae */ /* 0x000fe200099a1016 */
[----:B------:R-:W-:-:S04]  /*5b630*/  IMAD.WIDE R34, R25, 0x4, R34 ;  /* 0x0000000419227825 */ /* 0x000fc800078e0222 */
[C---:B------:R-:W-:Y:S01]  /*5b640*/  IMAD.WIDE R32, R25.reuse, 0x4, R32 ;  /* 0x0000000419207825 */ /* 0x040fe200078e0220 */
[----:B-1----:R-:W4:Y:S04]  /*5b650*/  LDL.LU.64 R12, [R1+0x19d0] ;  /* 0x0019d000010c7983 */ /* 0x002f280000300a00 */
[----:B------:R-:W-:Y:S04]  /*5b660*/  STL.64 [R1+0x6e0], R36 ;  /* 0x0006e02401007387 */ /* 0x000fe80000100a00 */
[----:B------:R-:W-:Y:S04]  /*5b670*/  STL.64 [R1+0x6d8], R34 ;  /* 0x0006d82201007387 */ /* 0x000fe80000100a00 */
[----:B------:R-:W-:Y:S04]  /*5b680*/  LDGSTS.E [R252+0x26380], desc[UR22][R34.64], P3 ;  /* 0x2638000022fc7fae */ /* 0x000fe800099a1016 */
[----:B------:R1:W-:Y:S04]  /*5b690*/  STL.64 [R1+0x6d0], R32 ;  /* 0x0006d02001007387 */ /* 0x0003e80000100a00 */
[----:B------:R1:W-:Y:S02]  /*5b6a0*/  LDGSTS.E [R24+0x26780], desc[UR22][R32.64], P3 ;  /* 0x2678000020187fae */ /* 0x0003e400099a1016 */
[----:B-1----:R-:W-:-:S04]  /*5b6b0*/  IMAD.WIDE R32, R25, 0x4, R30 ;  /* 0x0000000419207825 */ /* 0x002fc800078e021e */
[C---:B------:R-:W-:Y:S01]  /*5b6c0*/  IMAD.WIDE R30, R25.reuse, 0x4, R18 ;  /* 0x00000004191e7825 */ /* 0x040fe200078e0212 */
[----:B------:R-:W-:Y:S04]  /*5b6d0*/  LDGSTS.E [R252+0x26b80], desc[UR22][R32.64], P3 ;  /* 0x26b8000020fc7fae */ /* 0x000fe800099a1016 */
[----:B------:R-:W4:Y:S01]  /*5b6e0*/  LDL.LU.64 R18, [R1+0x1330] ;  /* 0x0013300001127983 */ /* 0x000f220000300a00 */
[----:B------:R-:W-:-:S03]  /*5b6f0*/  IMAD.WIDE R10, R25, 0x4, R10 ;  /* 0x00000004190a7825 */ /* 0x000fc600078e020a */
[----:B------:R-:W-:Y:S01]  /*5b700*/  LDGSTS.E [R24+0x26f80], desc[UR22][R30.64], P3 ;  /* 0x26f800001e187fae */ /* 0x000fe200099a1016 */
[----:B------:R-:W-:-:S03]  /*5b710*/  IMAD.WIDE R28, R25, 0x4, R28 ;  /* 0x00000004191c7825 */ /* 0x000fc600078e021c */
[----:B------:R1:W-:Y:S04]  /*5b720*/  LDGSTS.E [R252+0x27380], desc[UR22][R10.64], P3 ;  /* 0x273800000afc7fae */ /* 0x0003e800099a1016 */
[----:B------:R-:W-:Y:S04]  /*5b730*/  STL.64 [R1+0x6c8], R32 ;  /* 0x0006c82001007387 */ /* 0x000fe80000100a00 */
[----:B------:R1:W-:Y:S04]  /*5b740*/  LDGSTS.E [R24+0x27780], desc[UR22][R28.64], P3 ;  /* 0x277800001c187fae */ /* 0x0003e800099a1016 */
[----:B------:R-:W-:Y:S04]  /*5b750*/  STL.64 [R1+0x6c0], R30 ;  /* 0x0006c01e01007387 */ /* 0x000fe80000100a00 */
[----:B------:R1:W-:Y:S04]  /*5b760*/  STL.64 [R1+0x6b8], R10 ;  /* 0x0006b80a01007387 */ /* 0x0003e80000100a00 */
[----:B------:R1:W-:Y:S02]  /*5b770*/  STL.64 [R1+0x6b0], R28 ;  /* 0x0006b01c01007387 */ /* 0x0003e40000100a00 */
[----:B-1----:R-:W-:-:S04]  /*5b780*/  LOP3.LUT R11, R3, 0x20, RZ, 0xfc, !PT ;  /* 0x00000020030b7812 */ /* 0x002fc800078efcff */
[----:B------:R-:W-:Y:S02]  /*5b790*/  ISETP.GE.AND P4, PT, R11, UR4, PT ;  /* 0x000000040b007c0c */ /* 0x000fe4000bf86270 */
[----:B------:R-:W4:Y:S01]  /*5b7a0*/  LDL.LU.64 R10, [R1+0x1328] ;  /* 0x00132800010a7983 */ /* 0x000f220000300a00 */
[----:B------:R-:W-:-:S03]  /*5b7b0*/  LOP3.LUT R29, R3, 0x22, RZ, 0xfc, !PT ;  /* 0x00000022031d7812 */ /* 0x000fc600078efcff */
[----:B------:R-:W4:Y:S01]  /*5b7c0*/  LDL.LU.64 R32, [R1+0x1320] ;  /* 0x0013200001207983 */ /* 0x000f220000300a00 */
[----:B---3--:R-:W-:-:S05]  /*5b7d0*/  IMAD.WIDE R16, R25, 0x4, R16 ;  /* 0x0000000419107825 */ /* 0x008fca00078e0210 */
[----:B------:R1:W-:Y:S01]  /*5b7e0*/  LDGSTS.E [R24+0x27b80], desc[UR22][R16.64], P3 ;  /* 0x27b8000010187fae */ /* 0x0003e200099a1016 */
[----:B--2---:R-:W-:-:S05]  /*5b7f0*/  IMAD.WIDE R14, R25, 0x4, R14 ;  /* 0x00000004190e7825 */ /* 0x004fca00078e020e */
[----:B------:R2:W-:Y:S04]  /*5b800*/  LDGSTS.E [R252+0x27f80], desc[UR22][R14.64], P3 ;  /* 0x27f800000efc7fae */ /* 0x0005e800099a1016 */
[----:B------:R-:W0:Y:S01]  /*5b810*/  LDGDEPBAR ;  /* 0x00000000000079af */ /* 0x000e220000000000 */
[----:B-1----:R-:W-:Y:S02]  /*5b820*/  SEL R24, RZ, 0x4, P4 ;  /* 0x00000004ff187807 */ /* 0x002fe40002000000 */
[----:B------:R-:W-:Y:S02]  /*5b830*/  ISETP.GE.AND P4, PT, R29, UR4, PT ;  /* 0x000000041d007c0c */ /* 0x000fe4000bf86270 */
[----:B------:R-:W-:Y:S02]  /*5b840*/  SEL R24, R24, RZ, P1 ;  /* 0x000000ff18187207 */ /* 0x000fe40000800000 */
[----:B------:R-:W-:-:S02]  /*5b850*/  LOP3.LUT R29, R3, 0x40, RZ, 0xfc, !PT ;  /* 0x00000040031d7812 */ /* 0x000fc400078efcff */
[----:B------:R-:W-:Y:S02]  /*5b860*/  ISETP.NE.U32.AND P3, PT, R24, RZ, PT ;  /* 0x000000ff1800720c */ /* 0x000fe40003f65070 */
[----:B------:R-:W-:Y:S02]  /*5b870*/  SEL R24, RZ, 0x4, P4 ;  /* 0x00000004ff187807 */ /* 0x000fe40002000000 */
[----:B------:R-:W-:Y:S02]  /*5b880*/  ISETP.GE.AND P4, PT, R29, UR4, PT ;  /* 0x000000041d007c0c */ /* 0x000fe4000bf86270 */
[----:B------:R-:W3:Y:S01]  /*5b890*/  LDL.LU.64 R28, [R1+0x1318] ;  /* 0x00131800011c7983 */ /* 0x000ee20000300a00 */
[----:B------:R-:W-:Y:S02]  /*5b8a0*/  SEL R24, R24, RZ, P1 ;  /* 0x000000ff18187207 */ /* 0x000fe40000800000 */
[----:B--2---:R-:W-:Y:S01]  /*5b8b0*/  SEL R252, RZ, 0x4, P4 ;  /* 0x00000004fffc7807 */ /* 0x004fe20002000000 */
[----:B------:R-:W2:Y:S01]  /*5b8c0*/  LDL.LU.64 R36, [R1+0x1310] ;  /* 0x0013100001247983 */ /* 0x000ea20000300a00 */
[----:B------:R-:W-:-:S02]  /*5b8d0*/  ISETP.NE.U32.AND P4, PT, R24, RZ, PT ;  /* 0x000000ff1800720c */ /* 0x000fc40003f85070 */
[----:B------:R-:W-:Y:S01]  /*5b8e0*/  SEL R24, R252, RZ, P1 ;  /* 0x000000fffc187207 */ /* 0x000fe20000800000 */
[C---:B----4-:R-:W-:Y:S01]  /*5b8f0*/  IMAD.WIDE R12, R2.reuse, 0x4, R12 ;  /* 0x00000004020c7825 */ /* 0x050fe200078e020c */
[----:B------:R-:W-:Y:S06]  /*5b900*/  BAR.SYNC.DEFER_BLOCKING 0x0 ;  /* 0x0000000000007b1d */ /* 0x000fec0000010000 */
[----:B------:R-:W-:Y:S01]  /*5b910*/  @!PT LDS RZ, [RZ] ;  /* 0x00000000fffff984 */ /* 0x000fe20000000800 */
[----:B------:R-:W-:Y:S01]  /*5b920*/  @!PT LDS RZ, [RZ] ;  /* 0x00000000fffff984 */ /* 0x000fe20000000800 */
[----:B------:R-:W-:Y:S01]  /*5b930*/  @!PT LDS RZ, [RZ] ;  /* 0x00000000fffff984 */ /* 0x000fe20000000800 */
[----:B------:R-:W-:Y:S01]  /*5b940*/  LDGSTS.E [R233+0x28000], desc[UR22][R12.64], P2 ;  /* 0x280000000ce97fae */ /* 0x000fe200091a1016 */
[----:B------:R-:W-:Y:S01]  /*5b950*/  IMAD.WIDE R30, R2, 0x4, R18 ;  /* 0x00000004021e7825 */ /* 0x000fe200078e0212 */
        /* <DEDUP_REMOVED lines=8> */
[----:B------:R4:W-:Y:S04]  /*5b9e0*/  STL.64 [R1+0x18b0], R12 ;  /* 0x0018b00c01007387 */ /* 0x0009e80000100a00 */
[----:B------:R-:W2:Y:S04]  /*5b9f0*/  LDL.LU.64 R18, [R1+0x1308] ;  /* 0x0013080001127983 */ /* 0x000ea80000300a00 */
[----:B------:R-:W2:Y:S01]  /*5ba00*/  LDL.LU.64 R34, [R1+0x1300] ;  /* 0x0013000001227983 */ /* 0x000ea20000300a00 */
[----:B------:R-:W-:-:S02]  /*5ba10*/  SEL R24, R24, RZ, P1 ;  /* 0x000000ff18187207 */ /* 0x000fc40000800000 */
[----:B------:R-:W-:Y:S02]  /*5ba20*/  SEL R252, RZ, 0x4, P2 ;  /* 0x00000004fffc7807 */ /* 0x000fe40001000000 */
[----:B------:R-:W-:Y:S02]  /*5ba30*/  ISETP.NE.U32.AND P2, PT, R24, RZ, PT ;  /* 0x000000ff1800720c */ /* 0x000fe40003f45070 */
[----:B------:R-:W-:Y:S01]  /*5ba40*/  SEL R24, R252, RZ, P1 ;  /* 0x000000fffc187207 */ /* 0x000fe20000800000 */
[----:B-1----:R-:W-:Y:S01]  /*5ba50*/  IMAD.WIDE R30, R2, 0x4, R10 ;  /* 0x00000004021e7825 */ /* 0x002fe200078e020a */
[----:B------:R-:W-:-:S03]  /*5ba60*/  LOP3.LUT R11, R3, 0x62, RZ, 0xfc, !PT ;  /* 0x00000062030b7812 */ /* 0x000fc600078efcff */
[----:B----4-:R-:W-:Y:S01]  /*5ba70*/  IMAD.WIDE R12, R2, 0x4, R32 ;  /* 0x00000004020c7825 */ /* 0x010fe200078e0220 */
        /* <DEDUP_REMOVED lines=8> */
[----:B------:R2:W-:Y:S01]  /*5bb00*/  STL.64 [R1+0x1768], R12 ;  /* 0x0017680c01007387 */ /* 0x0005e20000100a00 */
[----:B------:R-:W-:-:S03]  /*5bb10*/  SEL R24, R24, RZ, P1 ;  /* 0x000000ff18187207 */ /* 0x000fc60000800000 */
[----:B------:R-:W4:Y:S01]  /*5bb20*/  LDL.LU.64 R10, [R1+0x12f8] ;  /* 0x0012f800010a7983 */ /* 0x000f220000300a00 */
[----:B------:R-:W-:-:S03]  /*5bb30*/  SEL R252, RZ, 0x4, P3 ;  /* 0x00000004fffc7807 */ /* 0x000fc60001800000 */
[----:B------:R-:W4:Y:S01]  /*5bb40*/  LDL.LU.64 R32, [R1+0x12f0] ;  /* 0x0012f00001207983 */ /* 0x000f220000300a00 */
[----:B------:R-:W-:Y:S02]  /*5bb50*/  ISETP.NE.U32.AND P3, PT, R24, RZ, PT ;  /* 0x000000ff1800720c */ /* 0x000fe40003f65070 */
[----:B------:R-:W-:Y:S01]  /*5bb60*/  SEL R24, R252, RZ, P1 ;  /* 0x000000fffc187207 */ /* 0x000fe20000800000 */
[----:B---3--:R-:W-:Y:S01]  /*5bb70*/  IMAD.WIDE R30, R2, 0x4, R28 ;  /* 0x00000004021e7825 */ /* 0x008fe200078e021c */
[----:B------:R-:W-:-:S03]  /*5bb80*/  LOP3.LUT R29, R3, 0x6, RZ, 0xfc, !PT ;  /* 0x00000006031d7812 */ /* 0x000fc600078efcff */
[----:B--2---:R-:W-:Y:S01]  /*5bb90*/  IMAD.WIDE R12, R2, 0x4, R36 ;  /* 0x00000004020c7825 */ /* 0x004fe200078e0224 */
        /* <DEDUP_REMOVED lines=10> */
[----:B------:R-:W3:Y:S01]  /*5bc40*/  LDL.LU.64 R28, [R1+0x12e8] ;  /* 0x0012e800011c7983 */ /* 0x000ee20000300a00 */
[----:B------:R-:W-:-:S03]  /*5bc50*/  SEL R252, RZ, 0x4, P6 ;  /* 0x00000004fffc7807 */ /* 0x000fc60003000000 */
[----:B------:R-:W3:Y:S01]  /*5bc60*/  LDL.LU.64 R36, [R1+0x12e0] ;  /* 0x0012e00001247983 */ /* 0x000ee20000300a00 */
[----:B------:R-:W-:Y:S02]  /*5bc70*/  ISETP.NE.U32.AND P6, PT, R24, RZ, PT ;  /* 0x000000ff1800720c */ /* 0x000fe40003fc5070 */
[----:B------:R-:W-:Y:S01]  /*5bc80*/  SEL R24, R252, RZ, P1 ;  /* 0x000000fffc187207 */ /* 0x000fe20000800000 */
[----:B-1----:R-:W-:Y:S01]  /*5bc90*/  IMAD.WIDE R30, R2, 0x4, R18 ;  /* 0x00000004021e7825 */ /* 0x002fe200078e0212 */
        /* <DEDUP_REMOVED lines=11> */
[----:B------:R-:W2:Y:S04]  /*5bd50*/  LDL.LU.64 R18, [R1+0x12d8] ;  /* 0x0012d80001127983 */ /* 0x000ea80000300a00 */
[----:B------:R-:W2:Y:S01]  /*5bd60*/  LDL.LU.64 R34, [R1+0x12d0] ;  /* 0x0012d00001227983 */ /* 0x000ea20000300a00 */
[----:B------:R-:W-:Y:S02]  /*5bd70*/  SEL R24, R24, RZ, P1 ;  /* 0x000000ff18187207 */ /* 0x000fe40000800000 */
[----:B------:R-:W-:-:S02]  /*5bd80*/  SEL R252, RZ, 0x4, P4 ;  /* 0x00000004fffc7807 */ /* 0x000fc40002000000 */
[----:B------:R-:W-:Y:S02]  /*5bd90*/  ISETP.NE.U32.AND P4, PT, R24, RZ, PT ;  /* 0x000000ff1800720c */ /* 0x000fe40003f85070 */
[----:B------:R-:W-:Y:S01]  /*5bda0*/  SEL R24, R252, RZ, P1 ;  /* 0x000000fffc187207 */ /* 0x000fe20000800000 */
[----:B----4-:R-:W-:Y:S01]  /*5bdb0*/  IMAD.WIDE R30, R2, 0x4, R10 ;  /* 0x00000004021e7825 */ /* 0x010fe200078e020a */
[----:B------:R-:W-:-:S03]  /*5bdc0*/  LOP3.LUT R11, R3, 0x46, RZ, 0xfc, !PT ;  /* 0x00000046030b7812 */ /* 0x000fc600078efcff */
[----:B-1----:R-:W-:Y:S01]  /*5bdd0*/  IMAD.WIDE R12, R2, 0x4, R32 ;  /* 0x00000004020c7825 */ /* 0x002fe200078e0220 */
[----:B------:R-:W-:Y:S01]  /*5bde0*/  LDGSTS.E [R232+0x28000], desc[UR22][R30.64], P2 ;  /* 0x280000001ee87fae */ /* 0x000fe200091a1016 */
        /* <DEDUP_REMOVED lines=8> */
[----:B------:R-:W-:Y:S02]  /*5be70*/  SEL R24, R24, RZ, P1 ;  /* 0x000000ff18187207 */ /* 0x000fe40000800000 */
[----:B------:R-:W-:Y:S01]  /*5be80*/  SEL R252, RZ, 0x4, P2 ;  /* 0x00000004fffc7807 */ /* 0x000fe20001000000 */
[----:B----4-:R-:W4:Y:S04]  /*5be90*/  LDL.LU.64 R30, [R1+0x12c8] ;  /* 0x0012c800011e7983 */ /* 0x010f280000300a00 */
[----:B------:R-:W4:Y:S01]  /*5bea0*/  LDL.LU.64 R10, [R1+0x12c0] ;  /* 0x0012c000010a7983 */ /* 0x000f220000300a00 */
[----:B------:R-:W-:Y:S02]  /*5beb0*/  ISETP.NE.U32.AND P2, PT, R24, RZ, PT ;  /* 0x000000ff1800720c */ /* 0x000fe40003f45070 */
[----:B------:R-:W-:Y:S01]  /*5bec0*/  SEL R24, R252, RZ, P1 ;  /* 0x000000fffc187207 */ /* 0x000fe20000800000 */
[----:B---3--:R-:W-:Y:S01]  /*5bed0*/  IMAD.WIDE R32, R2, 0x4, R28 ;  /* 0x0000000402207825 */ /* 0x008fe200078e021c */
[----:B------:R-:W-:-:S03]  /*5bee0*/  LOP3.LUT R29, R3, 0x66, RZ, 0xfc, !PT ;  /* 0x00000066031d7812 */ /* 0x000fc600078efcff */
[----:B-1----:R-:W-:Y:S01]  /*5bef0*/  IMAD.WIDE R12, R2, 0x4, R36 ;  /* 0x00000004020c7825 */ /* 0x002fe200078e0224 */
        /* <DEDUP_REMOVED lines=15> */
[----:B--2---:R-:W-:Y:S01]  /*5bff0*/  IMAD.WIDE R32, R2, 0x4, R18 ;  /* 0x0000000402207825 */ /* 0x004fe200078e0212 */
        /* <DEDUP_REMOVED lines=17> */
[----:B----4-:R-:W-:Y:S01]  /*5c110*/  IMAD.WIDE R12, R2, 0x4, R30 ;  /* 0x00000004020c7825 */ /* 0x010fe200078e021e */
[----:B------:R-:W-:-:S03]  /*5c120*/  LOP3.LUT R31, R3, 0x2a, RZ, 0xfc, !PT ;  /* 0x0000002a031f7812 */ /* 0x000fc600078efcff */
[----:B------:R-:W-:Y:S01]  /*5c130*/  IMAD.WIDE R10, R2, 0x4, R10 ;  /* 0x00000004020a7825 */ /* 0x000fe200078e020a */
[----:B------:R-:W-:Y:S04]  /*5c140*/  STL.64 [R1+0x1708], R12 ;  /* 0x0017080c01007387 */ /* 0x000fe80000100a00 */
[----:B------:R-:W-:Y:S01]  /*5c150*/  LDGSTS.E [R232+0x2e000], desc[UR22][R12.64], P4 ;  /* 0x2e0000000ce87fae */ /* 0x000fe2000a1a1016 */
[----:B------:R-:W-:-:S03]  /*5c160*/  ISETP.GE.AND P4, PT, R31, UR4, PT ;  /* 0x000000041f007c0c */ /* 0x000fc6000bf86270 */
[----:B------:R1:W-:Y:S04]  /*5c170*/  STL.64 [R1+0x1700], R10 ;  /* 0x0017000a01007387 */ /* 0x0003e80000100a00 */
[----:B------:R1:W-:Y:S01]  /*5c180*/  LDGSTS.E [R232+0x2e008], desc[UR22][R10.64], P3 ;  /* 0x2e0080000ae87fae */ /* 0x0003e200099a1016 */
[----:B------:R-:W-:Y:S02]  /*5c190*/  ISETP.NE.U32.AND P3, PT, R24, RZ, PT ;  /* 0x000000ff1800720c */ /* 0x000fe40003f65070 */
[----:B------:R-:W-:Y:S01]  /*5c1a0*/  SEL R24, RZ, 0x4, P4 ;  /* 0x00000004ff187807 */ /* 0x000fe20002000000 */
[----:B------:R-:W-:Y:S01]  /*5c1b0*/  STL.64 [R1+0x18b8], R232 ;  /* 0x0018b8e801007387 */ /* 0x000fe20000100a00 */
[----:B-1----:R-:W-:-:S04]  /*5c1c0*/  LOP3.LUT R11, R3, 0x48, RZ, 0xfc, !PT ;  /* 0x00000048030b7812 */ /* 0x002fc800078efcff */
[----:B------:R-:W-:Y:S02]  /*5c1d0*/  ISETP.GE.AND P4, PT, R11, UR4, PT ;  /* 0x000000040b007c0c */ /* 0x000fe4000bf86270 */
[----:B------:R-:W4:Y:S01]  /*5c1e0*/  LDL.LU.64 R10, [R1+0x1298] ;  /* 0x00129800010a7983 */ /* 0x000f220000300a00 */
[----:B------:R-:W-:Y:S02]  /*5c1f0*/  SEL R24, R24, RZ, P1 ;  /* 0x000000ff18187207 */ /* 0x000fe40000800000 */
[----:B------:R-:W-:Y:S01]  /*5c200*/  SEL R252, RZ, 0x4, P4 ;  /* 0x00000004fffc7807 */ /* 0x000fe20002000000 */
[----:B------:R-:W4:Y:S01]  /*5c210*/  LDL.LU.64 R34, [R1+0x1290] ;  /* 0x0012900001227983 */ /* 0x000f220000300a00 */
[----:B------:R-:W-:Y:S02]  /*5c220*/  ISETP.NE.U32.AND P4, PT, R24, RZ, PT ;  /* 0x000000ff1800720c */ /* 0x000fe40003f85070 */
[----:B------:R-:W-:Y:S01]  /*5c230*/  SEL R24, R252, RZ, P1 ;  /* 0x000000fffc187207 */ /* 0x000fe20000800000 */
[----:B---3--:R-:W-:Y:S01]  /*5c240*/  IMAD.WIDE R30, R2, 0x4, R28 ;  /* 0x00000004021e7825 */ /* 0x008fe200078e021c */
[----:B------:R-:W-:-:S03]  /*5c250*/  LOP3.LUT R29, R3, 0x4a, RZ, 0xfc, !PT ;  /* 0x0000004a031d7812 */ /* 0x000fc600078efcff */
[----:B------:R-:W-:Y:S01]  /*5c260*/  IMAD.WIDE R12, R2, 0x4, R36 ;  /* 0x00000004020c7825 */ /* 0x000fe200078e0224 */
        /* <DEDUP_REMOVED lines=135> */
[----:B------:R-:W-:Y:S04]  /*5cae0*/  STL.64 [R1+0x18c0], R230 ;  /* 0x0018c0e601007387 */ /* 0x000fe80000100a00 */
[----:B------:R-:W2:Y:S04]  /*5caf0*/  LDL.LU.64 R18, [R1+0x11e0] ;  /* 0x0011e00001127983 */ /* 0x000ea80000300a00 */
[----:B------:R-:W2:Y:S01]  /*5cb00*/  LDL.LU.64 R32, [R1+0x11d8] ;  /* 0x0011d80001207983 */ /* 0x000ea20000300a00 */
[----:B------:R-:W-:-:S02]  /*5cb10*/  SEL R24, R24, RZ, P1 ;  /* 0x000000ff18187207 */ /* 0x000fc40000800000 */
[----:B------:R-:W-:Y:S02]  /*5cb20*/  SEL R252, RZ, 0x4, P4 ;  /* 0x00000004fffc7807 */ /* 0x000fe40002000000 */
        /* <DEDUP_REMOVED lines=104> */
[----:B------:R-:W3:Y:S04]  /*5d1b0*/  LDL.LU.64 R18, [R1+0x1150] ;  /* 0x0011500001127983 */ /* 0x000ee80000300a00 */
[----:B--2---:R-:W2:Y:S01]  /*5d1c0*/  LDL.LU.64 R30, [R1+0x1140] ;  /* 0x00114000011e7983 */ /* 0x004ea20000300a00 */
        /* <DEDUP_REMOVED lines=17> */
[----:B------:R-:W2:Y:S01]  /*5d2e0*/  LDL.LU.64 R10, [R1+0x1130] ;  /* 0x00113000010a7983 */ /* 0x000ea20000300a00 */
[----:B------:R-:W-:Y:S02]  /*5d2f0*/  SEL R252, RZ, 0x4, P6 ;  /* 0x00000004fffc7807 */ /* 0x000fe40003000000 */
[----:B-1----:R-:W-:Y:S02]  /*5d300*/  LOP3.LUT R33, R3, 0x3a, RZ, 0xfc, !PT ;  /* 0x0000003a03217812 */ /* 0x002fe400078efcff */
[----:B------:R-:W-:Y:S02]  /*5d310*/  ISETP.NE.U32.AND P6, PT, R24, RZ, PT ;  /* 0x000000ff1800720c */ /* 0x000fe40003fc5070 */
[----:B------:R-:W-:Y:S01]  /*5d320*/  SEL R24, R252, RZ, P1 ;  /* 0x000000fffc187207 */ /* 0x000fe20000800000 */
[C---:B---3--:R-:W-:Y:S02]  /*5d330*/  IMAD.WIDE R34, R2.reuse, 0x4, R28 ;  /* 0x0000000402227825 */ /* 0x048fe400078e021c */
[----:B------:R-:W3:Y:S02]  /*5d340*/  LDL.LU.64 R28, [R1+0x1120] ;  /* 0x00112000011c7983 */ /* 0x000ee40000300a00 */
[----:B----4-:R-:W-:-:S02]  /*5d350*/  IMAD.WIDE R12, R2, 0x4, R36 ;  /* 0x00000004020c7825 */ /* 0x010fc400078e0224 */
        /* <DEDUP_REMOVED lines=8> */
[----:B------:R-:W-:Y:S01]  /*5d3e0*/  STL.64 [R1+0x15f8], R12 ;  /* 0x0015f80c01007387 */ /* 0x000fe20000100a00 */
[----:B------:R-:W-:-:S03]  /*5d3f0*/  SEL R24, R24, RZ, P1 ;  /* 0x000000ff18187207 */ /* 0x000fc60000800000 */
[----:B------:R1:W-:Y:S01]  /*5d400*/  STL.64 [R1+0x18c8], R22 ;  /* 0x0018c81601007387 */ /* 0x0003e20000100a00 */
[----:B------:R-:W-:-:S03]  /*5d410*/  SEL R252, RZ, 0x4, P4 ;  /* 0x00000004fffc7807 */ /* 0x000fc60002000000 */
[----:B------:R-:W3:Y:S01]  /*5d420*/  LDL.LU.64 R32, [R1+0x1110] ;  /* 0x0011100001207983 */ /* 0x000ee20000300a00 */
[----:B------:R-:W-:-:S03]  /*5d430*/  ISETP.NE.U32.AND P4, PT, R24, RZ, PT ;  /* 0x000000ff1800720c */ /* 0x000fc60003f85070 */
[----:B----4-:R-:W4:Y:S01]  /*5d440*/  LDL.LU.64 R34, [R1+0x1100] ;  /* 0x0011000001227983 */ /* 0x010f220000300a00 */
        /* <DEDUP_REMOVED lines=19> */
[----:B-1----:R-:W-:Y:S01]  /*5d580*/  IMAD.WIDE R22, R2, 0x4, R10 ;  /* 0x0000000402167825 */ /* 0x002fe200078e020a */
[----:B------:R-:W-:-:S04]  /*5d590*/  LOP3.LUT R11, R3, 0x7a, RZ, 0xfc, !PT ;  /* 0x0000007a030b7812 */ /* 0x000fc800078efcff */
[----:B------:R1:W-:Y:S01]  /*5d5a0*/  LDGSTS.E [R21+0x2a000], desc[UR22][R22.64], P3 ;  /* 0x2a00000016157fae */ /* 0x0003e200099a1016 */
[----:B------:R-:W-:Y:S02]  /*5d5b0*/  ISETP.GE.AND P3, PT, R11, UR4, PT ;  /* 0x000000040b007c0c */ /* 0x000fe4000bf66270 */
[----:B------:R-:W-:Y:S01]  /*5d5c0*/  LOP3.LUT R11, R3, 0x1c, RZ, 0xfc, !PT ;  /* 0x0000001c030b7812 */ /* 0x000fe200078efcff */
[----:B------:R1:W-:Y:S01]  /*5d5d0*/  STL.64 [R1+0x15e0], R22 ;  /* 0x0015e01601007387 */ /* 0x0003e20000100a00 */
[----:B---3--:R-:W-:-:S05]  /*5d5e0*/  IMAD.WIDE R12, R2, 0x4, R28 ;  /* 0x00000004020c7825 */ /* 0x008fca00078e021c */
[----:B------:R4:W-:Y:S01]  /*5d5f0*/  LDGSTS.E [R21+0x2a008], desc[UR22][R12.64], P4 ;  /* 0x2a0080000c157fae */ /* 0x0009e2000a1a1016 */
[----:B------:R-:W-:Y:S02]  /*5d600*/  ISETP.NE.U32.AND P4, PT, R24, RZ, PT ;  /* 0x000000ff1800720c */ /* 0x000fe40003f85070 */
[----:B------:R-:W-:Y:S02]  /*5d610*/  SEL R24, RZ, 0x4, P3 ;  /* 0x00000004ff187807 */ /* 0x000fe40001800000 */
[----:B------:R-:W-:Y:S01]  /*5d620*/  ISETP.GE.AND P3, PT, R11, UR4, PT ;  /* 0x000000040b007c0c */ /* 0x000fe2000bf66270 */
[----:B------:R4:W-:Y:S01]  /*5d630*/  STL.64 [R1+0x15d8], R12 ;  /* 0x0015d80c01007387 */ /* 0x0009e20000100a00 */
[----:B------:R-:W-:Y:S02]  /*5d640*/  SEL R24, R24, RZ, P1 ;  /* 0x000000ff18187207 */ /* 0x000fe40000800000 */
[----:B------:R-:W-:Y:S01]  /*5d650*/  SEL R252, RZ, 0x4, P3 ;  /* 0x00000004fffc7807 */ /* 0x000fe20001800000 */
[----:B------:R-:W3:Y:S01]  /*5d660*/  LDL.LU.64 R28, [R1+0x10d0] ;  /* 0x0010d000011c7983 */ /* 0x000ee20000300a00 */
[----:B------:R-:W-:-:S02]  /*5d670*/  ISETP.NE.U32.AND P3, PT, R24, RZ, PT ;  /* 0x000000ff1800720c */ /* 0x000fc40003f65070 */
[----:B------:R-:W-:Y:S01]  /*5d680*/  SEL R24, R252, RZ, P1 ;  /* 0x000000fffc187207 */ /* 0x000fe20000800000 */
[----:B------:R-:W3:Y:S01]  /*5d690*/  LDL.LU.64 R10, [R1+0x10c0] ;  /* 0x0010c000010a7983 */ /* 0x000ee20000300a00 */
        /* <DEDUP_REMOVED lines=10> */
[----:B------:R-:W-:-:S02]  /*5d740*/  ISETP.GE.AND P6, PT, R33, UR4, PT ;  /* 0x0000000421007c0c */ /* 0x000fc4000bfc6270 */
[----:B------:R-:W-:Y:S01]  /*5d750*/  SEL R24, R24, RZ, P1 ;  /* 0x000000ff18187207 */ /* 0x000fe20000800000 */
[----:B------:R1:W-:Y:S01]  /*5d760*/  STL.64 [R1+0x15c8], R12 ;  /* 0x0015c80c01007387 */ /* 0x0003e20000100a00 */
[----:B------:R-:W-:Y:S02]  /*5d770*/  SEL R252, RZ, 0x4, P6 ;  /* 0x00000004fffc7807 */ /* 0x000fe40003000000 */
[----:B------:R-:W-:Y:S02]  /*5d780*/  ISETP.NE.U32.AND P6, PT, R24, RZ, PT ;  /* 0x000000ff1800720c */ /* 0x000fe40003fc5070 */
[----:B------:R-:W-:Y:S01]  /*5d790*/  SEL R24, R252, RZ, P1 ;  /* 0x000000fffc187207 */ /* 0x000fe20000800000 */
[C---:B--2---:R-:W-:Y:S02]  /*5d7a0*/  IMAD.WIDE R22, R2.reuse, 0x4, R30 ;  /* 0x0000000402167825 */ /* 0x044fe400078e021e */
[----:B------:R-:W2:Y:S02]  /*5d7b0*/  LDL.LU.64 R30, [R1+0x10b0] ;  /* 0x0010b000011e7983 */ /* 0x000ea40000300a00 */
[----:B-1----:R-:W-:Y:S01]  /*5d7c0*/  IMAD.WIDE R12, R2, 0x4, R18 ;  /* 0x00000004020c7825 */ /* 0x002fe200078e0212 */
[----:B------:R-:W-:Y:S01]  /*5d7d0*/  LOP3.LUT R19, R3, 0x3e, RZ, 0xfc, !PT ;  /* 0x0000003e03137812 */ /* 0x000fe200078efcff */
[----:B------:R-:W-:Y:S03]  /*5d7e0*/  LDGSTS.E [R21+0x2e000], desc[UR22][R22.64], P4 ;  /* 0x2e00000016157fae */ /* 0x000fe6000a1a1016 */
        /* <DEDUP_REMOVED lines=8> */
[----:B------:R-:W4:Y:S01]  /*5d870*/  LDL.LU.64 R18, [R1+0x1098] ;  /* 0x0010980001127983 */ /* 0x000f220000300a00 */
[----:B------:R-:W-:-:S02]  /*5d880*/  SEL R24, R24, RZ, P1 ;  /* 0x000000ff18187207 */ /* 0x000fc40000800000 */
[----:B------:R-:W-:Y:S02]  /*5d890*/  SEL R252, RZ, 0x4, P4 ;  /* 0x00000004fffc7807 */ /* 0x000fe40002000000 */
[----:B------:R-:W-:Y:S02]  /*5d8a0*/  ISETP.NE.U32.AND P4, PT, R24, RZ, PT ;  /* 0x000000ff1800720c */ /* 0x000fe40003f85070 */
[----:B------:R-:W-:Y:S01]  /*5d8b0*/  SEL R24, R252, RZ, P1 ;  /* 0x000000fffc187207 */ /* 0x000fe20000800000 */
[----:B---3--:R-:W-:Y:S01]  /*5d8c0*/  IMAD.WIDE R12, R2, 0x4, R28 ;  /* 0x00000004020c7825 */ /* 0x008fe200078e021c */
[----:B------:R-:W-:-:S03]  /*5d8d0*/  LOP3.LUT R29, R3, 0x5e, RZ, 0xfc, !PT ;  /* 0x0000005e031d7812 */ /* 0x000fc600078efcff */
[----:B------:R-:W-:Y:S01]  /*5d8e0*/  IMAD.WIDE R10, R2, 0x4, R10 ;  /* 0x00000004020a7825 */ /* 0x000fe200078e020a */
[----:B------:R-:W-:Y:S04]  /*5d8f0*/  STL.64 [R1+0x15b0], R12 ;  /* 0x0015b00c01007387 */ /* 0x000fe80000100a00 */
[----:B------:R-:W-:Y:S01]  /*5d900*/  LDGSTS.E [R20+0x28000], desc[UR22][R12.64], P2 ;  /* 0x280000000c147fae */ /* 0x000fe200091a1016 */
[----:B------:R-:W-:-:S03]  /*5d910*/  ISETP.GE.AND P2, PT, R29, UR4, PT ;  /* 0x000000041d007c0c */ /* 0x000fc6000bf46270 */
[----:B------:R-:W3:Y:S04]  /*5d920*/  LDL.LU.64 R22, [R1+0x1088] ;  /* 0x0010880001167983 */ /* 0x000ee80000300a00 */
[----:B------:R1:W-:Y:S04]  /*5d930*/  STL.64 [R1+0x15a8], R10 ;  /* 0x0015a80a01007387 */ /* 0x0003e80000100a00 */
[----:B------:R1:W-:Y:S01]  /*5d940*/  LDGSTS.E [R20+0x28008], desc[UR22][R10.64], P6 ;  /* 0x280080000a147fae */ /* 0x0003e2000b1a1016 */
[----:B------:R-:W-:Y:S02]  /*5d950*/  ISETP.NE.U32.AND P6, PT, R24, RZ, PT ;  /* 0x000000ff1800720c */ /* 0x000fe40003fc5070 */
[----:B------:R-:W-:Y:S01]  /*5d960*/  SEL R24, RZ, 0x4, P2 ;  /* 0x00000004ff187807 */ /* 0x000fe20001000000 */
[----:B------:R-:W3:Y:S01]  /*5d970*/  LDL.LU.64 R32, [R1+0x1078] ;  /* 0x0010780001207983 */ /* 0x000ee20000300a00 */
[----:B------:R-:W-:-:S02]  /*5d980*/  LOP3.LUT R29, R3, 0x7e, RZ, 0xfc, !PT ;  /* 0x0000007e031d7812 */ /* 0x000fc400078efcff */
[----:B-1----:R-:W-:Y:S01]  /*5d990*/  LOP3.LUT R11, R3, 0x7c, RZ, 0xfc, !PT ;  /* 0x0000007c030b7812 */ /* 0x002fe200078efcff */
[----:B------:R-:W3:Y:S03]  /*5d9a0*/  LDL.LU.64 R232, [R1+0x1058] ;  /* 0x0010580001e87983 */ /* 0x000ee60000300a00 */
[----:B------:R-:W-:Y:S01]  /*5d9b0*/  ISETP.GE.AND P2, PT, R11, UR4, PT ;  /* 0x000000040b007c0c */ /* 0x000fe2000bf46270 */
[----:B------:R-:W3:Y:S03]  /*5d9c0*/  LDL.LU.64 R230, [R1+0x1068] ;  /* 0x0010680001e67983 */ /* 0x000ee60000300a00 */
[----:B------:R-:W-:Y:S01]  /*5d9d0*/  SEL R252, RZ, 0x4, P2 ;  /* 0x00000004fffc7807 */ /* 0x000fe20001000000 */
[----:B------:R-:W3:Y:S01]  /*5d9e0*/  LDL.LU.64 R10, [R1+0x1060] ;  /* 0x00106000010a7983 */ /* 0x000ee20000300a00 */
[----:B------:R-:W-:-:S02]  /*5d9f0*/  ISETP.GE.AND P2, PT, R29, UR4, PT ;  /* 0x000000041d007c0c */ /* 0x000fc4000bf46270 */
[----:B------:R-:W-:Y:S02]  /*5da00*/  SEL R24, R24, RZ, P1 ;  /* 0x000000ff18187207 */ /* 0x000fe40000800000 */
[----:B------:R-:W-:Y:S02]  /*5da10*/  SEL R28, RZ, 0x4, P2 ;  /* 0x00000004ff1c7807 */ /* 0x000fe40001000000 */
[----:B------:R-:W-:Y:S02]  /*5da20*/  ISETP.NE.U32.AND P2, PT, R24, RZ, PT ;  /* 0x000000ff1800720c */ /* 0x000fe40003f45070 */
[----:B------:R-:W-:Y:S02]  /*5da30*/  SEL R24, R252, RZ, P1 ;  /* 0x000000fffc187207 */ /* 0x000fe40000800000 */
[----:B------:R-:W-:Y:S01]  /*5da40*/  SEL R252, R28, RZ, P1 ;  /* 0x000000ff1cfc7207 */ /* 0x000fe20000800000 */
[C---:B--2---:R-:W-:Y:S02]  /*5da50*/  IMAD.WIDE R12, R2.reuse, 0x4, R30 ;  /* 0x00000004020c7825 */ /* 0x044fe400078e021e */
[----:B------:R-:W2:Y:S04]  /*5da60*/  LDL.LU.64 R30, [R1+0x1050] ;  /* 0x00105000011e7983 */ /* 0x000ea80000300a00 */
[----:B------:R1:W-:Y:S04]  /*5da70*/  STL.64 [R1+0x15a0], R12 ;  /* 0x0015a00c01007387 */ /* 0x0003e80000100a00 */
[----:B------:R-:W2:Y:S04]  /*5da80*/  LDL.LU.64 R36, [R1+0x1048] ;  /* 0x0010480001247983 */ /* 0x000ea80000300a00 */
[----:B------:R-:W-:Y:S04]  /*5da90*/  LDGSTS.E [R20+0x2a000], desc[UR22][R12.64], P3 ;  /* 0x2a0000000c147fae */ /* 0x000fe800099a1016 */
[----:B------:R-:W2:Y:S01]  /*5daa0*/  LDL.LU.64 R28, [R1+0x1040] ;  /* 0x00104000011c7983 */ /* 0x000ea20000300a00 */
[----:B----4-:R-:W-:-:S05]  /*5dab0*/  IMAD.WIDE R18, R2, 0x4, R18 ;  /* 0x0000000402127825 */ /* 0x010fca00078e0212 */
[----:B------:R-:W-:Y:S04]  /*5dac0*/  LDGSTS.E [R20+0x2a008], desc[UR22][R18.64], P4 ;  /* 0x2a00800012147fae */ /* 0x000fe8000a1a1016 */
[----:B-1----:R-:W4:Y:S04]  /*5dad0*/  LDL.LU.64 R12, [R1+0x1038] ;  /* 0x00103800010c7983 */ /* 0x002f280000300a00 */
[----:B------:R1:W-:Y:S04]  /*5dae0*/  STL.64 [R1+0x1598], R18 ;  /* 0x0015981201007387 */ /* 0x0003e80000100a00 */
[----:B-1----:R-:W4:Y:S01]  /*5daf0*/  LDL.LU.64 R18, [R1+0x19c8] ;  /* 0x0019c80001127983 */ /* 0x002f220000300a00 */
[----:B------:R-:W-:Y:S01]  /*5db00*/  UIADD3 UR4, UPT, UPT, UR6, -0x300, URZ ;  /* 0xfffffd0006047890 */ /* 0x000fe2000fffe0ff */
[----:B------:R-:W-:Y:S01]  /*5db10*/  ISETP.NE.U32.AND P3, PT, R24, RZ, PT ;  /* 0x000000ff1800720c */ /* 0x000fe20003f65070 */
[----:B------:R-:W-:Y:S01]  /*5db20*/  UIADD3 UR9, UPT, UPT, UR6, -0x380, URZ ;  /* 0xfffffc8006097890 */ /* 0x000fe2000fffe0ff */
[----:B------:R-:W-:-:S02]  /*5db30*/  LOP3.LUT R35, R3, 0x2, RZ, 0xfc, !PT ;  /* 0x0000000203237812 */ /* 0x000fc400078efcff */
[----:B------:R-:W-:Y:S02]  /*5db40*/  ISETP.NE.U32.AND P1, PT, R252, RZ, PT ;  /* 0x000000fffc00720c */ /* 0x000fe40003f25070 */
[----:B------:R-:W-:Y:S01]  /*5db50*/  ISETP.GE.AND P4, PT, R35, UR4, PT ;  /* 0x0000000423007c0c */ /* 0x000fe2000bf86270 */
[----:B---3--:R-:W-:-:S05]  /*5db60*/  IMAD.WIDE R22, R2, 0x4, R22 ;  /* 0x0000000402167825 */ /* 0x008fca00078e0216 */
[----:B------:R-:W-:Y:S01]  /*5db70*/  LDGSTS.E [R20+0x2c000], desc[UR22][R22.64], P6 ;  /* 0x2c00000016147fae */ /* 0x000fe2000b1a1016 */
[----:B------:R-:W-:-:S03]  /*5db80*/  ISETP.GE.AND P6, PT, R35, UR9, PT ;  /* 0x0000000923007c0c */ /* 0x000fc6000bfc6270 */
[----:B------:R1:W-:Y:S01]  /*5db90*/  STL.64 [R1+0x1590], R22 ;  /* 0x0015901601007387 */ /* 0x0003e20000100a00 */
[----:B------:R-:W-:-:S03]  /*5dba0*/  IMAD.WIDE R32, R2, 0x4, R32 ;  /* 0x0000000402207825 */ /* 0x000fc600078e0220 */
[----:B------:R-:W3:Y:S04]  /*5dbb0*/  LDL.LU.64 R34, [R1+0x1030] ;  /* 0x0010300001227983 */ /* 0x000ee80000300a00 */
[----:B------:R-:W-:Y:S01]  /*5dbc0*/  LDGSTS.E [R20+0x2c008], desc[UR22][R32.64], P2 ;  /* 0x2c00800020147fae */ /* 0x000fe200091a1016 */
[----:B------:R-:W-:-:S03]  /*5dbd0*/  IMAD.WIDE R232, R25, 0x4, R232 ;  /* 0x0000000419e87825 */ /* 0x000fc600078e02e8 */
[----:B-1----:R-:W3:Y:S01]  /*5dbe0*/  LDL.LU.64 R22, [R1+0x1028] ;  /* 0x0010280001167983 */ /* 0x002ee20000300a00 */
[----:B------:R-:W-:-:S03]  /*5dbf0*/  IMAD.WIDE R230, R2, 0x4, R230 ;  /* 0x0000000402e67825 */ /* 0x000fc600078e02e6 */
[----:B------:R1:W-:Y:S01]  /*5dc00*/  STL.64 [R1+0x1588], R32 ;  /* 0x0015882001007387 */ /* 0x0003e20000100a00 */
[----:B------:R-:W-:-:S03]  /*5dc10*/  IMAD.WIDE R10, R2, 0x4, R10 ;  /* 0x00000004020a7825 */ /* 0x000fc600078e020a */
[----:B------:R-:W-:Y:S04]  /*5dc20*/  STL.64 [R1+0x698], R232 ;  /* 0x000698e801007387 */ /* 0x000fe80000100a00 */
[----:B------:R1:W-:Y:S04]  /*5dc30*/  STL.64 [R1+0x1580], R230 ;  /* 0x001580e601007387 */ /* 0x0003e80000100a00 */
[----:B-1----:R-:W3:Y:S04]  /*5dc40*/  LDL.LU.64 R32, [R1+0x1020] ;  /* 0x0010200001207983 */ /* 0x002ee80000300a00 */
[----:B------:R1:W-:Y:S04]  /*5dc50*/  STL.64 [R1+0x1578], R10 ;  /* 0x0015780a01007387 */ /* 0x0003e80000100a00 */
[----:B------:R-:W-:Y:S04]  /*5dc60*/  LDGSTS.E [R20+0x2e000], desc[UR22][R230.64], P3 ;  /* 0x2e000000e6147fae */ /* 0x000fe800099a1016 */
[----:B------:R2:W-:Y:S04]  /*5dc70*/  LDGSTS.E [R20+0x2e008], desc[UR22][R10.64], P1 ;  /* 0x2e0080000a147fae */ /* 0x0005e800089a1016 */
[----:B------:R-:W0:Y:S04]  /*5dc80*/  LDGDEPBAR ;  /* 0x00000000000079af */ /* 0x000e280000000000 */
[----:B------:R-:W3:Y:S04]  /*5dc90*/  LDL.LU.64 R230, [R1+0x1018] ;  /* 0x0010180001e67983 */ /* 0x000ee80000300a00 */
[----:B-1----:R-:W3:Y:S04]  /*5dca0*/  LDL.LU.64 R10, [R1+0x19c0] ;  /* 0x0019c000010a7983 */ /* 0x002ee80000300a00 */
[----:B------:R2:W-:Y:S02]  /*5dcb0*/  STL.64 [R1+0x18d0], R20 ;  /* 0x0018d01401007387 */ /* 0x0005e40000100a00 */
[----:B--2---:R-:W-:-:S04]  /*5dcc0*/  IMAD.WIDE R20, R25, 0x4, R36 ;  /* 0x0000000419147825 */ /* 0x004fc800078e0224 */
[C---:B----4-:R-:W-:Y:S02]  /*5dcd0*/  VIADD R24, R19.reuse, 0x100000 ;  /* 0x0010000013187836 */ /* 0x050fe40000000000 */
[----:B------:R-:W-:-:S03]  /*5dce0*/  VIADD R252, R19, 0x100000 ;  /* 0x0010000013fc7836 */ /* 0x000fc60000000000 */
[----:B------:R1:W-:Y:S02]  /*5dcf0*/  LDGSTS.E [R24+0x40000], desc[UR22][R232.64], P5 ;  /* 0x40000000e8187fae */ /* 0x0003e4000a9a1016 */
[C---:B-1----:R-:W-:Y:S02]  /*5dd00*/  IMAD.WIDE R232, R25.reuse, 0x4, R30 ;  /* 0x0000000419e87825 */ /* 0x042fe400078e021e */
[----:B------:R-:W2:Y:S04]  /*5dd10*/  LDL.LU.64 R30, [R1+0x1010] ;  /* 0x00101000011e7983 */ /* 0x000ea80000300a00 */
        /* <DEDUP_REMOVED lines=20> */
[----:B------:R1:W-:Y:S02]  /*5de60*/  LDGSTS.E [R24+0x41800], desc[UR22][R20.64], P5 ;  /* 0x4180000014187fae */ /* 0x0003e4000a9a1016 */
[----:B-1----:R-:W-:-:S02]  /*5de70*/  IMAD.WIDE R232, R25, 0x4, R32 ;  /* 0x0000000419e87825 */ /* 0x002fc400078e0220 */
[----:B------:R-:W3:Y:S04]  /*5de80*/  LDL.LU.64 R32, [R1+0xfe0] ;  /* 0x000fe00001207983 */ /* 0x000ee80000300a00 */
[----:B------:R2:W-:Y:S01]  /*5de90*/  LDGSTS.E [R252+0x41c00], desc[UR22][R232.64], P5 ;  /* 0x41c00000e8fc7fae */ /* 0x0005e2000a9a1016 */
[----:B------:R-:W-:-:S03]  /*5dea0*/  IMAD.WIDE R20, R25, 0x4, R230 ;  /* 0x0000000419147825 */ /* 0x000fc600078e02e6 */
[----:B------:R-:W3:Y:S04]  /*5deb0*/  LDL.LU.64 R230, [R1+0xfd8] ;  /* 0x000fd80001e67983 */ /* 0x000ee80000300a00 */
[----:B------:R2:W-:Y:S04]  /*5dec0*/  STL.64 [R1+0x7a0], R232 ;  /* 0x0007a0e801007387 */ /* 0x0005e80000100a00 */
[----:B------:R4:W-:Y:S04]  /*5ded0*/  STL.64 [R1+0x808], R20 ;  /* 0x0008081401007387 */ /* 0x0009e80000100a00 */
[----:B------:R4:W-:Y:S01]  /*5dee0*/  LDGSTS.E [R24+0x42000], desc[UR22][R20.64], P5 ;  /* 0x4200000014187fae */ /* 0x0009e2000a9a1016 */
[----:B--2---:R-:W-:-:S03]  /*5def0*/  IMAD.WIDE R232, R25, 0x4, R30 ;  /* 0x0000000419e87825 */ /* 0x004fc600078e021e */
[----:B------:R-:W2:Y:S01]  /*5df00*/  LDL.LU.64 R30, [R1+0xfd0] ;  /* 0x000fd000011e7983 */ /* 0x000ea20000300a00 */
[----:B----4-:R-:W-:-:S03]  /*5df10*/  IMAD.WIDE R20, R25, 0x4, R36 ;  /* 0x0000000419147825 */ /* 0x010fc600078e0224 */
        /* <DEDUP_REMOVED lines=148> */
[----:B------:R-:W-:Y:S01]  /*5e860*/  LDGSTS.E [R24+0x63800], desc[UR22][R20.64], P5 ;  /* 0x6380000014187fae */ /* 0x000fe2000a9a1016 */
[----:B-1----:R-:W-:-:S03]  /*5e870*/  IMAD.WIDE R232, R25, 0x4, R32 ;  /* 0x0000000419e87825 */ /* 0x002fc600078e0220 */
[----:B------:R-:W3:Y:S04]  /*5e880*/  LDL.LU.64 R32, [R1+0xe10] ;  /* 0x000e100001207983 */ /* 0x000ee80000300a00 */
[----:B------:R-:W-:Y:S04]  /*5e890*/  LDGSTS.E [R252+0x63c00], desc[UR22][R232.64], P5 ;  /* 0x63c00000e8fc7fae */ /* 0x000fe8000a9a1016 */
[----:B------:R-:W3:Y:S04]  /*5e8a0*/  LDL.LU.64 R20, [R1+0xe00] ;  /* 0x000e000001147983 */ /* 0x000ee80000300a00 */
[----:B------:R1:W-:Y:S01]  /*5e8b0*/  STL.64 [R1+0x14f8], R232 ;  /* 0x0014f8e801007387 */ /* 0x0003e20000100a00 */
[----:B------:R-:W-:-:S05]  /*5e8c0*/  IMAD.WIDE R230, R25, 0x4, R230 ;  /* 0x0000000419e67825 */ /* 0x000fca00078e02e6 */
[----:B------:R2:W-:Y:S04]  /*5e8d0*/  STL.64 [R1+0x1570], R230 ;  /* 0x001570e601007387 */ /* 0x0005e80000100a00 */
[----:B------:R2:W-:Y:S04]  /*5e8e0*/  LDGSTS.E [R24+0x64000], desc[UR22][R230.64], P5 ;  /* 0x64000000e6187fae */ /* 0x0005e8000a9a1016 */
[----:B-1----:R-:W3:Y:S01]  /*5e8f0*/  LDL.LU.64 R232, [R1+0xdf0] ;  /* 0x000df00001e87983 */ /* 0x002ee20000300a00 */
[----:B--2---:R-:W-:-:S03]  /*5e900*/  IMAD.WIDE R230, R25, 0x4, R30 ;  /* 0x0000000419e67825 */ /* 0x004fc600078e021e */
[----:B------:R-:W2:Y:S01]  /*5e910*/  LDL.LU.64 R30, [R1+0xde0] ;  /* 0x000de000011e7983 */ /* 0x000ea20000300a00 */
[----:B----4-:R-:W-:-:S03]  /*5e920*/  IMAD.WIDE R36, R25, 0x4, R36 ;  /* 0x0000000419247825 */ /* 0x010fc600078e0224 */
[----:B------:R1:W-:Y:S04]  /*5e930*/  STL.64 [R1+0x1568], R230 ;  /* 0x001568e601007387 */ /* 0x0003e80000100a00 */
[----:B------:R-:W-:Y:S04]  /*5e940*/  LDGSTS.E [R252+0x64400], desc[UR22][R230.64], P5 ;  /* 0x64400000e6fc7fae */ /* 0x000fe8000a9a1016 */
[----:B------:R4:W-:Y:S04]  /*5e950*/  STL.64 [R1+0x1560], R36 ;  /* 0x0015602401007387 */ /* 0x0009e80000100a00 */
[----:B------:R4:W-:Y:S04]  /*5e960*/  LDGSTS.E [R24+0x64800], desc[UR22][R36.64], P5 ;  /* 0x6480000024187fae */ /* 0x0009e8000a9a1016 */
[----:B-1----:R-:W2:Y:S01]  /*5e970*/  LDL.LU.64 R230, [R1+0xdd0] ;  /* 0x000dd00001e67983 */ /* 0x002ea20000300a00 */
[----:B----4-:R-:W-:-:S03]  /*5e980*/  IMAD.WIDE R36, R25, 0x4, R28 ;  /* 0x0000000419247825 */ /* 0x010fc600078e021c */
[----:B------:R-:W4:Y:S01]  /*5e990*/  LDL.LU.64 R28, [R1+0xdc0] ;  /* 0x000dc000011c7983 */ /* 0x000f220000300a00 */
[----:B------:R-:W-:-:S03]  /*5e9a0*/  IMAD.WIDE R12, R25, 0x4, R12 ;  /* 0x00000004190c7825 */ /* 0x000fc600078e020c */
[----:B------:R-:W-:Y:S04]  /*5e9b0*/  STL.64 [R1+0x1558], R36 ;  /* 0x0015582401007387 */ /* 0x000fe80000100a00 */
[----:B------:R-:W-:Y:S04]  /*5e9c0*/  LDGSTS.E [R252+0x64c00], desc[UR22][R36.64], P5 ;  /* 0x64c0000024fc7fae */ /* 0x000fe8000a9a1016 */
[----:B------:R1:W-:Y:S04]  /*5e9d0*/  STL.64 [R1+0x1550], R12 ;  /* 0x0015500c01007387 */ /* 0x0003e80000100a00 */
[----:B------:R-:W-:Y:S04]  /*5e9e0*/  LDGSTS.E [R24+0x65000], desc[UR22][R12.64], P5 ;  /* 0x650000000c187fae */ /* 0x000fe8000a9a1016 */
[----:B-1----:R-:W4:Y:S04]  /*5e9f0*/  LDL.LU.64 R12, [R1+0xda8] ;  /* 0x000da800010c7983 */ /* 0x002f280000300a00 */
[----:B------:R-:W4:Y:S01]  /*5ea00*/  LDL.LU.64 R36, [R1+0xd98] ;  /* 0x000d980001247983 */ /* 0x000f220000300a00 */
[----:B---3--:R-:W-:-:S05]  /*5ea10*/  IMAD.WIDE R34, R25, 0x4, R34 ;  /* 0x0000000419227825 */ /* 0x008fca00078e0222 */
[----:B------:R1:W-:Y:S01]  /*5ea20*/  STL.64 [R1+0x1548], R34 ;  /* 0x0015482201007387 */ /* 0x0003e20000100a00 */
[----:B------:R-:W-:-:S03]  /*5ea30*/  IMAD.WIDE R22, R25, 0x4, R22 ;  /* 0x0000000419167825 */ /* 0x000fc600078e0216 */
[----:B------:R-:W-:Y:S04]  /*5ea40*/  LDGSTS.E [R252+0x65400], desc[UR22][R34.64], P5 ;  /* 0x6540000022fc7fae */ /* 0x000fe8000a9a1016 */
[----:B------:R3:W-:Y:S04]  /*5ea50*/  STL.64 [R1+0x1540], R22 ;  /* 0x0015401601007387 */ /* 0x0007e80000100a00 */
[----:B------:R3:W-:Y:S04]  /*5ea60*/  LDGSTS.E [R24+0x65800], desc[UR22][R22.64], P5 ;  /* 0x6580000016187fae */ /* 0x0007e8000a9a1016 */
[----:B-1----:R-:W4:Y:S01]  /*5ea70*/  LDL.LU.64 R34, [R1+0xd80] ;  /* 0x000d800001227983 */ /* 0x002f220000300a00 */
[----:B---3--:R-:W-:-:S03]  /*5ea80*/  IMAD.WIDE R22, R25, 0x4, R32 ;  /* 0x0000000419167825 */ /* 0x008fc600078e0220 */
[----:B------:R-:W3:Y:S01]  /*5ea90*/  LDL.LU.64 R32, [R1+0xd88] ;  /* 0x000d880001207983 */ /* 0x000ee20000300a00 */
[----:B------:R-:W-:-:S03]  /*5eaa0*/  IMAD.WIDE R20, R25, 0x4, R20 ;  /* 0x0000000419147825 */ /* 0x000fc600078e0214 */
[----:B------:R1:W-:Y:S04]  /*5eab0*/  STL.64 [R1+0x1538], R22 ;  /* 0x0015381601007387 */ /* 0x0003e80000100a00 */
[----:B------:R1:W-:Y:S04]  /*5eac0*/  LDGSTS.E [R252+0x65c00], desc[UR22][R22.64], P5 ;  /* 0x65c0000016fc7fae */ /* 0x0003e8000a9a1016 */
[----:B------:R2:W-:Y:S04]  /*5ead0*/  STL.64 [R1+0x1530], R20 ;  /* 0x0015301401007387 */ /* 0x0005e80000100a00 */
[----:B------:R2:W-:Y:S01]  /*5eae0*/  LDGSTS.E [R24+0x66000], desc[UR22][R20.64], P5 ;  /* 0x6600000014187fae */ /* 0x0005e2000a9a1016 */
[----:B-1----:R-:W-:-:S05]  /*5eaf0*/  IMAD.WIDE R22, R25, 0x4, R232 ;  /* 0x0000000419167825 */ /* 0x002fca00078e02e8 */
[----:B------:R-:W-:Y:S01]  /*5eb00*/  LDGSTS.E [R252+0x66400], desc[UR22][R22.64], P5 ;  /* 0x6640000016fc7fae */ /* 0x000fe2000a9a1016 */
[----:B--2---:R-:W-:-:S03]  /*5eb10*/  IMAD.WIDE R20, R25, 0x4, R30 ;  /* 0x0000000419147825 */ /* 0x004fc600078e021e */
[----:B------:R-:W2:Y:S04]  /*5eb20*/  LDL.LU.64 R30, [R1+0xd78] ;  /* 0x000d7800011e7983 */ /* 0x000ea80000300a00 */
[----:B------:R-:W2:Y:S04]  /*5eb30*/  LDL.LU.64 R232, [R1+0xd70] ;  /* 0x000d700001e87983 */ /* 0x000ea80000300a00 */
[----:B------:R-:W-:Y:S04]  /*5eb40*/  STL.64 [R1+0x1528], R22 ;  /* 0x0015281601007387 */ /* 0x000fe80000100a00 */
[----:B------:R4:W-:Y:S04]  /*5eb50*/  STL.64 [R1+0x1520], R20 ;  /* 0x0015201401007387 */ /* 0x0009e80000100a00 */
[----:B------:R4:W-:Y:S02]  /*5eb60*/  LDGSTS.E [R24+0x66800], desc[UR22][R20.64], P5 ;  /* 0x6680000014187fae */ /* 0x0009e4000a9a1016 */
[----:B----4-:R-:W-:-:S02]  /*5eb70*/  IMAD.WIDE R20, R25, 0x4, R28 ;  /* 0x0000000419147825 */ /* 0x010fc400078e021c */
[----:B------:R-:W4:Y:S02]  /*5eb80*/  LDL.LU.64 R28, [R1+0xd68] ;  /* 0x000d6800011c7983 */ /* 0x000f240000300a00 */
[C---:B------:R-:W-:Y:S02]  /*5eb90*/  IMAD.WIDE R22, R25.reuse, 0x4, R230 ;  /* 0x0000000419167825 */ /* 0x040fe400078e02e6 */
[----:B------:R-:W4:Y:S04]  /*5eba0*/  LDL.LU.64 R230, [R1+0xd60] ;  /* 0x000d600001e67983 */ /* 0x000f280000300a00 */
[----:B------:R1:W-:Y:S04]  /*5ebb0*/  STL.64 [R1+0x1518], R22 ;  /* 0x0015181601007387 */ /* 0x0003e80000100a00 */
[----:B------:R1:W-:Y:S04]  /*5ebc0*/  LDGSTS.E [R252+0x66c00], desc[UR22][R22.64], P5 ;  /* 0x66c0000016fc7fae */ /* 0x0003e8000a9a1016 */
[----:B------:R1:W-:Y:S04]  /*5ebd0*/  STL.64 [R1+0x1510], R20 ;  /* 0x0015101401007387 */ /* 0x0003e80000100a00 */
[----:B------:R1:W-:Y:S02]  /*5ebe0*/  LDGSTS.E [R24+0x67000], desc[UR22][R20.64], P5 ;  /* 0x6700000014187fae */ /* 0x0003e4000a9a1016 */
[----:B-1----:R-:W-:-:S02]  /*5ebf0*/  IMAD.WIDE R22, R25, 0x4, R12 ;  /* 0x0000000419167825 */ /* 0x002fc400078e020c */
[----:B------:R-:W4:Y:S02]  /*5ec00*/  LDL.LU.64 R12, [R1+0xd58] ;  /* 0x000d5800010c7983 */ /* 0x000f240000300a00 */
[----:B------:R-:W-:Y:S02]  /*5ec10*/  IMAD.WIDE R20, R25, 0x4, R36 ;  /* 0x0000000419147825 */ /* 0x000fe400078e0224 */
[----:B------:R-:W-:Y:S04]  /*5ec20*/  LDGSTS.E [R252+0x67400], desc[UR22][R22.64], P5 ;  /* 0x6740000016fc7fae */ /* 0x000fe8000a9a1016 */
[----:B------:R-:W4:Y:S04]  /*5ec30*/  LDL.LU.64 R36, [R1+0x790] ;  /* 0x0007900001247983 */ /* 0x000f280000300a00 */
[----:B------:R-:W-:Y:S04]  /*5ec40*/  STL.64 [R1+0x1508], R22 ;  /* 0x0015081601007387 */ /* 0x000fe80000100a00 */
[----:B------:R1:W-:Y:S04]  /*5ec50*/  STL.64 [R1+0x1500], R20 ;  /* 0x0015001401007387 */ /* 0x0003e80000100a00 */
[----:B------:R1:W-:Y:S02]  /*5ec60*/  LDGSTS.E [R24+0x67800], desc[UR22][R20.64], P5 ;  /* 0x6780000014187fae */ /* 0x0003e4000a9a1016 */
[----:B-1----:R-:W-:-:S02]  /*5ec70*/  VIADD R24, R10, 0x100000 ;  /* 0x001000000a187836 */ /* 0x002fc40000000000 */
[C---:B------:R-:W-:Y:S02]  /*5ec80*/  IMAD.WIDE R20, R25.reuse, 0x4, R34 ;  /* 0x0000000419147825 */ /* 0x040fe400078e0222 */
[----:B------:R-:W4:Y:S02]  /*5ec90*/  LDL.LU.64 R34, [R1+0xd50] ;  /* 0x000d500001227983 */ /* 0x000f240000300a00 */
[----:B---3--:R-:W-:Y:S02]  /*5eca0*/  IMAD.WIDE R22, R25, 0x4, R32 ;  /* 0x0000000419167825 */ /* 0x008fe400078e0220 */
[----:B------:R-:W3:Y:S04]  /*5ecb0*/  LDL.LU.64 R32, [R1+0xd48] ;  /* 0x000d480001207983 */ /* 0x000ee80000300a00 */
[----:B------:R2:W-:Y:S04]  /*5ecc0*/  STL.64 [R1+0x690], R20 ;  /* 0x0006901401007387 */ /* 0x0005e80000100a00 */
[----:B------:R1:W-:Y:S04]  /*5ecd0*/  LDGSTS.E [R252+0x67c00], desc[UR22][R22.64], P5 ;  /* 0x67c0000016fc7fae */ /* 0x0003e8000a9a1016 */
[----:B------:R-:W-:Y:S04]  /*5ece0*/  STL.64 [R1+0x14f0], R22 ;  /* 0x0014f01601007387 */ /* 0x000fe80000100a00 */
[----:B------:R2:W-:Y:S04]  /*5ecf0*/  LDGSTS.E [R24+0x40080], desc[UR22][R20.64], P5 ;  /* 0x4008000014187fae */ /* 0x0005e8000a9a1016 */
[----:B------:R2:W-:Y:S01]  /*5ed00*/  STL.64 [R1+0x18d8], R18 ;  /* 0x0018d81201007387 */ /* 0x0005e20000100a00 */
[----:B-1----:R-:W-:-:S02]  /*5ed10*/  VIADD R252, R10, 0x100000 ;  /* 0x001000000afc7836 */ /* 0x002fc40000000000 */
[C---:B--2---:R-:W-:Y:S02]  /*5ed20*/  IMAD.WIDE R20, R25.reuse, 0x4, R30 ;  /* 0x0000000419147825 */ /* 0x044fe400078e021e */
[----:B------:R-:W2:Y:S02]  /*5ed30*/  LDL.LU.64 R30, [R1+0xd40] ;  /* 0x000d4000011e7983 */ /* 0x000ea40000300a00 */
[C---:B------:R-:W-:Y:S02]  /*5ed40*/  IMAD.WIDE R18, R25.reuse, 0x4, R232 ;  /* 0x0000000419127825 */ /* 0x040fe400078e02e8 */
[----:B------:R-:W2:Y:S04]  /*5ed50*/  LDL.LU.64 R232, [R1+0xd38] ;  /* 0x000d380001e87983 */ /* 0x000ea80000300a00 */
        /* <DEDUP_REMOVED lines=20> */
[----:B-1----:R-:W-:-:S03]  /*5eea0*/  IMAD.WIDE R20, R25, 0x4, R34 ;  /* 0x0000000419147825 */ /* 0x002fc600078e0222 */
[----:B------:R-:W4:Y:S04]  /*5eeb0*/  LDL.LU.64 R34, [R1+0xd10] ;  /* 0x000d100001227983 */ /* 0x000f280000300a00 */
[----:B------:R2:W-:Y:S01]  /*5eec0*/  LDGSTS.E [R252+0x41c80], desc[UR22][R20.64], P5 ;  /* 0x41c8000014fc7fae */ /* 0x0005e2000a9a1016 */
[----:B---3--:R-:W-:-:S03]  /*5eed0*/  IMAD.WIDE R18, R25, 0x4, R32 ;  /* 0x0000000419127825 */ /* 0x008fc600078e0220 */
[----:B------:R-:W3:Y:S04]  /*5eee0*/  LDL.LU.64 R32, [R1+0xd08] ;  /* 0x000d080001207983 */ /* 0x000ee80000300a00 */
[----:B------:R2:W-:Y:S04]  /*5eef0*/  STL.64 [R1+0x7f8], R20 ;  /* 0x0007f81401007387 */ /* 0x0005e80000100a00 */
[----:B------:R1:W-:Y:S04]  /*5ef00*/  STL.64 [R1+0x820], R18 ;  /* 0x0008201201007387 */ /* 0x0003e80000100a00 */
[----:B------:R1:W-:Y:S01]  /*5ef10*/  LDGSTS.E [R24+0x42080], desc[UR22][R18.64], P5 ;  /* 0x4208000012187fae */ /* 0x0003e2000a9a1016 */
[----:B--2---:R-:W-:-:S03]  /*5ef20*/  IMAD.WIDE R20, R25, 0x4, R30 ;  /* 0x0000000419147825 */ /* 0x004fc600078e021e */
[----:B------:R-:W2:Y:S01]  /*5ef30*/  LDL.LU.64 R30, [R1+0xd00] ;  /* 0x000d0000011e7983 */ /* 0x000ea20000300a00 */
[----:B-1----:R-:W-:-:S03]  /*5ef40*/  IMAD.WIDE R18, R25, 0x4, R232 ;  /* 0x0000000419127825 */ /* 0x002fc600078e02e8 */
        /* <DEDUP_REMOVED lines=133> */
[----:B----4-:R-:W-:-:S03]  /*5f7a0*/  IMAD.WIDE R20, R25, 0x4, R28 ;  /* 0x0000000419147825 */ /* 0x010fc600078e021c */
[----:B------:R-:W4:Y:S04]  /*5f7b0*/  LDL.LU.64 R28, [R1+0xb60] ;  /* 0x000b6000011c7983 */ /* 0x000f280000300a00 */
[----:B------:R1:W-:Y:S02]  /*5f7c0*/  LDGSTS.E [R252+0x62c80], desc[UR22][R20.64], P5 ;  /* 0x62c8000014fc7fae */ /* 0x0003e4000a9a1016 */
[C---:B-1----:R-:W-:Y:S02]  /*5f7d0*/  IMAD.WIDE R18, R25.reuse, 0x4, R230 ;  /* 0x0000000419127825 */ /* 0x042fe400078e02e6 */
        /* <DEDUP_REMOVED lines=14> */
[----:B------:R-:W4:Y:S04]  /*5f8c0*/  LDL.LU.64 R22, [R1+0xb08] ;  /* 0x000b080001167983 */ /* 0x000f280000300a00 */
[----:B------:R2:W-:Y:S04]  /*5f8d0*/  STL.64 [R1+0x1420], R20 ;  /* 0x0014201401007387 */ /* 0x0005e80000100a00 */
[----:B------:R2:W-:Y:S01]  /*5f8e0*/  LDGSTS.E [R252+0x63c80], desc[UR22][R20.64], P5 ;  /* 0x63c8000014fc7fae */ /* 0x0005e2000a9a1016 */
[----:B---3--:R-:W-:-:S05]  /*5f8f0*/  IMAD.WIDE R18, R25, 0x4, R32 ;  /* 0x0000000419127825 */ /* 0x008fca00078e0220 */
[----:B------:R1:W-:Y:S04]  /*5f900*/  STL.64 [R1+0x14b8], R18 ;  /* 0x0014b81201007387 */ /* 0x0003e80000100a00 */
[----:B------:R1:W-:Y:S04]  /*5f910*/  LDGSTS.E [R24+0x64080], desc[UR22][R18.64], P5 ;  /* 0x6408000012187fae */ /* 0x0003e8000a9a1016 */
[----:B------:R-:W3:Y:S01]  /*5f920*/  LDL.LU.64 R32, [R1+0xb00] ;  /* 0x000b000001207983 */ /* 0x000ee20000300a00 */
[----:B--2---:R-:W-:-:S04]  /*5f930*/  IMAD.WIDE R20, R25, 0x4, R30 ;  /* 0x0000000419147825 */ /* 0x004fc800078e021e */
[C---:B-1----:R-:W-:Y:S01]  /*5f940*/  IMAD.WIDE R18, R25.reuse, 0x4, R232 ;  /* 0x0000000419127825 */ /* 0x042fe200078e02e8 */
[----:B------:R-:W2:Y:S04]  /*5f950*/  LDL.LU.64 R30, [R1+0xaf0] ;  /* 0x000af000011e7983 */ /* 0x000ea80000300a00 */
[----:B------:R4:W-:Y:S04]  /*5f960*/  STL.64 [R1+0x14b0], R20 ;  /* 0x0014b01401007387 */ /* 0x0009e80000100a00 */
[----:B------:R4:W-:Y:S04]  /*5f970*/  LDGSTS.E [R252+0x64480], desc[UR22][R20.64], P5 ;  /* 0x6448000014fc7fae */ /* 0x0009e8000a9a1016 */
[----:B------:R1:W-:Y:S04]  /*5f980*/  STL.64 [R1+0x14a8], R18 ;  /* 0x0014a81201007387 */ /* 0x0003e80000100a00 */
[----:B------:R-:W2:Y:S04]  /*5f990*/  LDL.LU.64 R232, [R1+0xad8] ;  /* 0x000ad80001e87983 */ /* 0x000ea80000300a00 */
[----:B------:R1:W-:Y:S01]  /*5f9a0*/  LDGSTS.E [R24+0x64880], desc[UR22][R18.64], P5 ;  /* 0x6488000012187fae */ /* 0x0003e2000a9a1016 */
[----:B----4-:R-:W-:-:S03]  /*5f9b0*/  IMAD.WIDE R20, R25, 0x4, R28 ;  /* 0x0000000419147825 */ /* 0x010fc600078e021c */
[----:B------:R-:W4:Y:S01]  /*5f9c0*/  LDL.LU.64 R28, [R1+0xac8] ;  /* 0x000ac800011c7983 */ /* 0x000f220000300a00 */
[----:B-1----:R-:W-:-:S03]  /*5f9d0*/  IMAD.WIDE R18, R25, 0x4, R230 ;  /* 0x0000000419127825 */ /* 0x002fc600078e02e6 */
[----:B------:R1:W-:Y:S04]  /*5f9e0*/  STL.64 [R1+0x14a0], R20 ;  /* 0x0014a01401007387 */ /* 0x0003e80000100a00 */
[----:B------:R1:W-:Y:S04]  /*5f9f0*/  LDGSTS.E [R252+0x64c80], desc[UR22][R20.64], P5 ;  /* 0x64c8000014fc7fae */ /* 0x0003e8000a9a1016 */
[----:B------:R1:W-:Y:S04]  /*5fa00*/  STL.64 [R1+0x1498], R18 ;  /* 0x0014981201007387 */ /* 0x0003e80000100a00 */
[----:B------:R1:W-:Y:S04]  /*5fa10*/  LDGSTS.E [R24+0x65080], desc[UR22][R18.64], P5 ;  /* 0x6508000012187fae */ /* 0x0003e8000a9a1016 */
[----:B------:R-:W4:Y:S01]  /*5fa20*/  LDL.LU.64 R230, [R1+0xab8] ;  /* 0x000ab80001e67983 */ /* 0x000f220000300a00 */
[----:B-1----:R-:W-:-:S03]  /*5fa30*/  IMAD.WIDE R20, R25, 0x4, R12 ;  /* 0x0000000419147825 */ /* 0x002fc600078e020c */
[----:B------:R-:W4:Y:S04]  /*5fa40*/  LDL.LU.64 R12, [R1+0xab0] ;  /* 0x000ab000010c7983 */ /* 0x000f280000300a00 */
[----:B------:R1:W-:Y:S04]  /*5fa50*/  STL.64 [R1+0x1490], R20 ;  /* 0x0014901401007387 */ /* 0x0003e80000100a00 */
[----:B------:R1:W-:Y:S01]  /*5fa60*/  LDGSTS.E [R252+0x65480], desc[UR22][R20.64], P5 ;  /* 0x6548000014fc7fae */ /* 0x0003e2000a9a1016 */
[----:B------:R-:W-:-:S05]  /*5fa70*/  IMAD.WIDE R18, R25, 0x4, R36 ;  /* 0x0000000419127825 */ /* 0x000fca00078e0224 */
[----:B------:R1:W-:Y:S04]  /*5fa80*/  STL.64 [R1+0x1488], R18 ;  /* 0x0014881201007387 */ /* 0x0003e80000100a00 */
[----:B------:R-:W4:Y:S04]  /*5fa90*/  LDL.LU.64 R36, [R1+0xaa0] ;  /* 0x000aa00001247983 */ /* 0x000f280000300a00 */
[----:B------:R1:W-:Y:S02]  /*5faa0*/  LDGSTS.E [R24+0x65880], desc[UR22][R18.64], P5 ;  /* 0x6588000012187fae */ /* 0x0003e4000a9a1016 */
[----:B-1----:R-:W-:-:S04]  /*5fab0*/  IMAD.WIDE R20, R25, 0x4, R34 ;  /* 0x0000000419147825 */ /* 0x002fc800078e0222 */
[C---:B------:R-:W-:Y:S01]  /*5fac0*/  IMAD.WIDE R18, R25.reuse, 0x4, R22 ;  /* 0x0000000419127825 */ /* 0x040fe200078e0216 */
[----:B------:R-:W4:Y:S04]  /*5fad0*/  LDL.LU.64 R34, [R1+0xaa8] ;  /* 0x000aa80001227983 */ /* 0x000f280000300a00 */
[----:B------:R3:W-:Y:S04]  /*5fae0*/  STL.64 [R1+0x1480], R20 ;  /* 0x0014801401007387 */ /* 0x0007e80000100a00 */
[----:B------:R3:W-:Y:S04]  /*5faf0*/  LDGSTS.E [R252+0x65c80], desc[UR22][R20.64], P5 ;  /* 0x65c8000014fc7fae */ /* 0x0007e8000a9a1016 */
[----:B------:R2:W-:Y:S04]  /*5fb00*/  STL.64 [R1+0x1478], R18 ;  /* 0x0014781201007387 */ /* 0x0005e80000100a00 */
[----:B------:R2:W-:Y:S01]  /*5fb10*/  LDGSTS.E [R24+0x66080], desc[UR22][R18.64], P5 ;  /* 0x6608000012187fae */ /* 0x0005e2000a9a1016 */
[----:B---3--:R-:W-:-:S03]  /*5fb20*/  IMAD.WIDE R20, R25, 0x4, R32 ;  /* 0x0000000419147825 */ /* 0x008fc600078e0220 */
[----:B------:R-:W3:Y:S04]  /*5fb30*/  LDL.LU.64 R32, [R1+0xa98] ;  /* 0x000a980001207983 */ /* 0x000ee80000300a00 */
[----:B------:R-:W-:Y:S01]  /*5fb40*/  LDGSTS.E [R252+0x66480], desc[UR22][R20.64], P5 ;  /* 0x6648000014fc7fae */ /* 0x000fe2000a9a1016 */
[----:B--2---:R-:W-:-:S03]  /*5fb50*/  IMAD.WIDE R18, R25, 0x4, R30 ;  /* 0x0000000419127825 */ /* 0x004fc600078e021e */
        /* <DEDUP_REMOVED lines=12> */
[----:B-1----:R-:W-:-:S05]  /*5fc20*/  IMAD.WIDE R20, R25, 0x4, R230 ;  /* 0x0000000419147825 */ /* 0x002fca00078e02e6 */
[----:B------:R-:W-:Y:S01]  /*5fc30*/  LDGSTS.E [R252+0x67480], desc[UR22][R20.64], P5 ;  /* 0x6748000014fc7fae */ /* 0x000fe2000a9a1016 */
[----:B------:R-:W-:-:S03]  /*5fc40*/  IMAD.WIDE R18, R25, 0x4, R12 ;  /* 0x0000000419127825 */ /* 0x000fc600078e020c */
[----:B------:R-:W4:Y:S04]  /*5fc50*/  LDL.LU.64 R12, [R1+0x770] ;  /* 0x00077000010c7983 */ /* 0x000f280000300a00 */
[----:B------:R-:W4:Y:S04]  /*5fc60*/  LDL.LU.64 R230, [R1+0xa88] ;  /* 0x000a880001e67983 */ /* 0x000f280000300a00 */
[----:B------:R-:W-:Y:S04]  /*5fc70*/  STL.64 [R1+0x1450], R20 ;  /* 0x0014501401007387 */ /* 0x000fe80000100a00 */
[----:B------:R1:W-:Y:S04]  /*5fc80*/  STL.64 [R1+0x1448], R18 ;  /* 0x0014481201007387 */ /* 0x0003e80000100a00 */
[----:B------:R1:W-:Y:S02]  /*5fc90*/  LDGSTS.E [R24+0x67880], desc[UR22][R18.64], P5 ;  /* 0x6788000012187fae */ /* 0x0003e4000a9a1016 */
[----:B-1----:R-:W-:Y:S01]  /*5fca0*/  IMAD.WIDE R18, R25, 0x4, R36 ;  /* 0x0000000419127825 */ /* 0x002fe200078e0224 */
[----:B------:R-:W-:Y:S01]  /*5fcb0*/  IADD3 R24, PT, PT, R9, 0x100000, RZ ;  /* 0x0010000009187810 */ /* 0x000fe20007ffe0ff */
[----:B------:R-:W4:Y:S02]  /*5fcc0*/  LDL.LU.64 R36, [R1+0xa80] ;  /* 0x000a800001247983 */ /* 0x000f240000300a00 */
[----:B------:R-:W-:-:S02]  /*5fcd0*/  IMAD.WIDE R20, R25, 0x4, R34 ;  /* 0x0000000419147825 */ /* 0x000fc400078e0222 */
[----:B------:R-:W4:Y:S04]  /*5fce0*/  LDL.LU.64 R34, [R1+0x838] ;  /* 0x0008380001227983 */ /* 0x000f280000300a00 */
[----:B------:R3:W-:Y:S04]  /*5fcf0*/  STL.64 [R1+0x688], R18 ;  /* 0x0006881201007387 */ /* 0x0007e80000100a00 */
[----:B------:R1:W-:Y:S04]  /*5fd00*/  LDGSTS.E [R252+0x67c80], desc[UR22][R20.64], P5 ;  /* 0x67c8000014fc7fae */ /* 0x0003e8000a9a1016 */
[----:B------:R-:W-:Y:S04]  /*5fd10*/  STL.64 [R1+0x1440], R20 ;  /* 0x0014401401007387 */ /* 0x000fe80000100a00 */
[----:B------:R3:W-:Y:S04]  /*5fd20*/  LDGSTS.E [R24+0x40100], desc[UR22][R18.64], P5 ;  /* 0x4010000012187fae */ /* 0x0007e8000a9a1016 */
[----:B------:R2:W-:Y:S01]  /*5fd30*/  STL.64 [R1+0x18e0], R10 ;  /* 0x0018e00a01007387 */ /* 0x0005e20000100a00 */
[----:B-1----:R-:W-:-:S02]  /*5fd40*/  VIADD R252, R9, 0x100000 ;  /* 0x0010000009fc7836 */ /* 0x002fc40000000000 */
[C---:B---3--:R-:W-:Y:S02]  /*5fd50*/  IMAD.WIDE R18, R25.reuse, 0x4, R32 ;  /* 0x0000000419127825 */ /* 0x048fe400078e0220 */
[----:B------:R-:W3:Y:S04]  /*5fd60*/  LDL.LU.64 R32, [R1+0xa78] ;  /* 0x000a780001207983 */ /* 0x000ee80000300a00 */
[----:B------:R4:W-:Y:S01]  /*5fd70*/  LDGSTS.E [R252+0x40500], desc[UR22][R18.64], P5 ;  /* 0x4050000012fc7fae */ /* 0x0009e2000a9a1016 */
[----:B--2---:R-:W-:-:S03]  /*5fd80*/  IMAD.WIDE R10, R25, 0x4, R30 ;  /* 0x00000004190a7825 */ /* 0x004fc600078e021e */
[----:B------:R-:W2:Y:S04]  /*5fd90*/  LDL.LU.64 R30, [R1+0xa70] ;  /* 0x000a7000011e7983 */ /* 0x000ea80000300a00 */
[----:B------:R4:W-:Y:S04]  /*5fda0*/  STL.64 [R1+0x668], R18 ;  /* 0x0006681201007387 */ /* 0x0009e80000100a00 */
        /* <DEDUP_REMOVED lines=10> */
[----:B-1----:R-:W-:-:S04]  /*5fe50*/  IMAD.WIDE R18, R25, 0x4, R12 ;  /* 0x0000000419127825 */ /* 0x002fc800078e020c */
[C---:B------:R-:W-:Y:S01]  /*5fe60*/  IMAD.WIDE R10, R25.reuse, 0x4, R230 ;  /* 0x00000004190a7825 */ /* 0x040fe200078e02e6 */
[----:B------:R-:W4:Y:S04]  /*5fe70*/  LDL.LU.64 R12, [R1+0xa60] ;  /* 0x000a6000010c7983 */ /* 0x000f280000300a00 */
        /* <DEDUP_REMOVED lines=185> */
[----:B------:R-:W-:Y:S04]  /*60a10*/  STL.64 [R1+0x13b8], R18 ;  /* 0x0013b81201007387 */ /* 0x000fe80000100a00 */
[----:B------:R-:W-:Y:S04]  /*60a20*/  LDGSTS.E [R252+0x64d00], desc[UR22][R18.64], P5 ;  /* 0x64d0000012fc7fae */ /* 0x000fe8000a9a1016 */
[----:B------:R1:W-:Y:S04]  /*60a30*/  STL.64 [R1+0x13b0], R10 ;  /* 0x0013b00a01007387 */ /* 0x0003e80000100a00 */
[----:B------:R1:W-:Y:S04]  /*60a40*/  LDGSTS.E [R24+0x65100], desc[UR22][R10.64], P5 ;  /* 0x651000000a187fae */ /* 0x0003e8000a9a1016 */
[----:B------:R-:W4:Y:S04]  /*60a50*/  LDL.LU.64 R230, [R1+0x828] ;  /* 0x0008280001e67983 */ /* 0x000f280000300a00 */
[----:B------:R-:W4:Y:S01]  /*60a60*/  LDL.LU.64 R232, [R1+0x818] ;  /* 0x0008180001e87983 */ /* 0x000f220000300a00 */
[----:B------:R-:W-:-:S04]  /*60a70*/  IMAD.WIDE R12, R25, 0x4, R12 ;  /* 0x00000004190c7825 */ /* 0x000fc800078e020c */
[C---:B-1----:R-:W-:Y:S01]  /*60a80*/  IMAD.WIDE R10, R25.reuse, 0x4, R20 ;  /* 0x00000004190a7825 */ /* 0x042fe200078e0214 */
[----:B------:R1:W-:Y:S04]  /*60a90*/  STL.64 [R1+0x13a8], R12 ;  /* 0x0013a80c01007387 */ /* 0x0003e80000100a00 */
[----:B------:R-:W-:Y:S04]  /*60aa0*/  LDGSTS.E [R252+0x65500], desc[UR22][R12.64], P5 ;  /* 0x655000000cfc7fae */ /* 0x000fe8000a9a1016 */
[----:B------:R1:W-:Y:S04]  /*60ab0*/  STL.64 [R1+0x13a0], R10 ;  /* 0x0013a00a01007387 */ /* 0x0003e80000100a00 */
[----:B------:R1:W-:Y:S01]  /*60ac0*/  LDGSTS.E [R24+0x65900], desc[UR22][R10.64], P5 ;  /* 0x659000000a187fae */ /* 0x0003e2000a9a1016 */
[----:B------:R-:W-:-:S03]  /*60ad0*/  IMAD.WIDE R18, R25, 0x4, R36 ;  /* 0x0000000419127825 */ /* 0x000fc600078e0224 */
[----:B-1----:R-:W4:Y:S04]  /*60ae0*/  LDL.LU.64 R12, [R1+0x7f0] ;  /* 0x0007f000010c7983 */ /* 0x002f280000300a00 */
[----:B------:R-:W4:Y:S04]  /*60af0*/  LDL.LU.64 R36, [R1+0x810] ;  /* 0x0008100001247983 */ /* 0x000f280000300a00 */
[----:B------:R3:W-:Y:S04]  /*60b00*/  STL.64 [R1+0x1398], R18 ;  /* 0x0013981201007387 */ /* 0x0007e80000100a00 */
[----:B------:R3:W-:Y:S01]  /*60b10*/  LDGSTS.E [R252+0x65d00], desc[UR22][R18.64], P5 ;  /* 0x65d0000012fc7fae */ /* 0x0007e2000a9a1016 */
[----:B------:R-:W-:-:S05]  /*60b20*/  IMAD.WIDE R10, R25, 0x4, R34 ;  /* 0x00000004190a7825 */ /* 0x000fca00078e0222 */
[----:B------:R2:W-:Y:S04]  /*60b30*/  STL.64 [R1+0x1390], R10 ;  /* 0x0013900a01007387 */ /* 0x0005e80000100a00 */
[----:B------:R2:W-:Y:S04]  /*60b40*/  LDGSTS.E [R24+0x66100], desc[UR22][R10.64], P5 ;  /* 0x661000000a187fae */ /* 0x0005e8000a9a1016 */
[----:B------:R-:W4:Y:S01]  /*60b50*/  LDL.LU.64 R34, [R1+0x7e8] ;  /* 0x0007e80001227983 */ /* 0x000f220000300a00 */
[----:B---3--:R-:W-:-:S03]  /*60b60*/  IMAD.WIDE R18, R25, 0x4, R32 ;  /* 0x0000000419127825 */ /* 0x008fc600078e0220 */
[----:B------:R-:W3:Y:S04]  /*60b70*/  LDL.LU.64 R32, [R1+0x7e0] ;  /* 0x0007e00001207983 */ /* 0x000ee80000300a00 */
[----:B------:R4:W-:Y:S04]  /*60b80*/  STL.64 [R1+0x1388], R18 ;  /* 0x0013881201007387 */ /* 0x0009e80000100a00 */
[----:B------:R4:W-:Y:S01]  /*60b90*/  LDGSTS.E [R252+0x66500], desc[UR22][R18.64], P5 ;  /* 0x6650000012fc7fae */ /* 0x0009e2000a9a1016 */
[----:B--2---:R-:W-:-:S05]  /*60ba0*/  IMAD.WIDE R10, R25, 0x4, R30 ;  /* 0x00000004190a7825 */ /* 0x004fca00078e021e */
        /* <DEDUP_REMOVED lines=9> */
[----:B------:R1:W-:Y:S02]  /*60c40*/  LDGSTS.E [R24+0x67100], desc[UR22][R10.64], P5 ;  /* 0x671000000a187fae */ /* 0x0003e4000a9a1016 */
[----:B-1----:R-:W-:-:S04]  /*60c50*/  IMAD.WIDE R18, R25, 0x4, R230 ;  /* 0x0000000419127825 */ /* 0x002fc800078e02e6 */
[----:B------:R-:W-:Y:S02]  /*60c60*/  IMAD.WIDE R10, R25, 0x4, R232 ;  /* 0x00000004190a7825 */ /* 0x000fe400078e02e8 */
[----:B------:R-:W4:Y:S04]  /*60c70*/  LDL.LU.64 R232, [R1+0x780] ;  /* 0x0007800001e87983 */ /* 0x000f280000300a00 */
[----:B------:R-:W4:Y:S04]  /*60c80*/  LDL.LU.64 R230, [R1+0x7b0] ;  /* 0x0007b00001e67983 */ /* 0x000f280000300a00 */
[----:B------:R-:W-:Y:S04]  /*60c90*/  STL.64 [R1+0x1368], R18 ;  /* 0x0013681201007387 */ /* 0x000fe80000100a00 */
[----:B------:R-:W-:Y:S04]  /*60ca0*/  LDGSTS.E [R252+0x67500], desc[UR22][R18.64], P5 ;  /* 0x6750000012fc7fae */ /* 0x000fe8000a9a1016 */
[----:B------:R1:W-:Y:S04]  /*60cb0*/  STL.64 [R1+0x1360], R10 ;  /* 0x0013600a01007387 */ /* 0x0003e80000100a00 */
[----:B------:R1:W-:Y:S02]  /*60cc0*/  LDGSTS.E [R24+0x67900], desc[UR22][R10.64], P5 ;  /* 0x679000000a187fae */ /* 0x0003e4000a9a1016 */
[----:B-1----:R-:W-:-:S02]  /*60cd0*/  VIADD R24, R8, 0x100000 ;  /* 0x0010000008187836 */ /* 0x002fc40000000000 */
[----:B------:R-:W-:-:S04]  /*60ce0*/  IMAD.WIDE R10, R25, 0x4, R12 ;  /* 0x00000004190a7825 */ /* 0x000fc800078e020c */
[----:B------:R-:W-:Y:S02]  /*60cf0*/  IMAD.WIDE R18, R25, 0x4, R36 ;  /* 0x0000000419127825 */ /* 0x000fe400078e0224 */
[----:B------:R-:W4:Y:S04]  /*60d00*/  LDL.LU.64 R36, [R1+0x7b8] ;  /* 0x0007b80001247983 */ /* 0x000f280000300a00 */
[----:B------:R-:W4:Y:S04]  /*60d10*/  LDL.LU.64 R12, [R1+0x7d8] ;  /* 0x0007d800010c7983 */ /* 0x000f280000300a00 */
[----:B------:R-:W-:Y:S04]  /*60d20*/  STL.64 [R1+0x680], R10 ;  /* 0x0006800a01007387 */ /* 0x000fe80000100a00 */
[----:B------:R1:W-:Y:S04]  /*60d30*/  STL.64 [R1+0x1358], R18 ;  /* 0x0013581201007387 */ /* 0x0003e80000100a00 */
[----:B------:R1:W-:Y:S04]  /*60d40*/  LDGSTS.E [R252+0x67d00], desc[UR22][R18.64], P5 ;  /* 0x67d0000012fc7fae */ /* 0x0003e8000a9a1016 */
[----:B------:R3:W-:Y:S01]  /*60d50*/  LDGSTS.E [R24+0x40180], desc[UR22][R10.64], P5 ;  /* 0x401800000a187fae */ /* 0x0007e2000a9a1016 */
[----:B-1----:R-:W-:-:S02]  /*60d60*/  VIADD R252, R8, 0x100000 ;  /* 0x0010000008fc7836 */ /* 0x002fc40000000000 */
[C---:B------:R-:W-:Y:S02]  /*60d70*/  IMAD.WIDE R18, R25.reuse, 0x4, R34 ;  /* 0x0000000419127825 */ /* 0x040fe400078e0222 */
        /* <DEDUP_REMOVED lines=10> */
[----:B----4-:R-:W-:-:S03]  /*60e20*/  IMAD.WIDE R10, R25, 0x4, R28 ;  /* 0x00000004190a7825 */ /* 0x010fc600078e021c */
[----:B------:R-:W4:Y:S04]  /*60e30*/  LDL.LU.64 R28, [R1+0x7a8] ;  /* 0x0007a800011c7983 */ /* 0x000f280000300a00 */
[----:B------:R1:W-:Y:S04]  /*60e40*/  STL.64 [R1+0x730], R18 ;  /* 0x0007301201007387 */ /* 0x0003e80000100a00 */
[----:B------:R1:W-:Y:S04]  /*60e50*/  STL.64 [R1+0x758], R10 ;  /* 0x0007580a01007387 */ /* 0x0003e80000100a00 */
[----:B------:R2:W-:Y:S04]  /*60e60*/  LDGSTS.E [R24+0x41180], desc[UR22][R10.64], P5 ;  /* 0x411800000a187fae */ /* 0x0005e8000a9a1016 */
[----:B-1----:R-:W4:Y:S04]  /*60e70*/  LDL.LU.64 R18, [R1+0x788] ;  /* 0x0007880001127983 */ /* 0x002f280000300a00 */
[----:B------:R-:W4:Y:S01]  /*60e80*/  LDL.LU.64 R10, [R1+0x90] ;  /* 0x00009000010a7983 */ /* 0x000f220000300a00 */
[----:B------:R-:W-:-:S04]  /*60e90*/  IMAD.WIDE R232, R25, 0x4, R232 ;  /* 0x0000000419e87825 */ /* 0x000fc800078e02e8 */
[C---:B------:R-:W-:Y:S01]  /*60ea0*/  IMAD.WIDE R230, R25.reuse, 0x4, R230 ;  /* 0x0000000419e67825 */ /* 0x040fe200078e02e6 */
[----:B------:R-:W4:Y:S04]  /*60eb0*/  LDL.LU.64 R20, [R1+0x78] ;  /* 0x0000780001147983 */ /* 0x000f280000300a00 */
[----:B------:R-:W4:Y:S04]  /*60ec0*/  LDL.LU.64 R22, [R1+0x68] ;  /* 0x0000680001167983 */ /* 0x000f280000300a00 */
[----:B------:R-:W-:Y:S04]  /*60ed0*/  STL.64 [R1+0x780], R232 ;  /* 0x000780e801007387 */ /* 0x000fe80000100a00 */
[----:B------:R-:W-:Y:S04]  /*60ee0*/  LDGSTS.E [R252+0x41580], desc[UR22][R232.64], P5 ;  /* 0x41580000e8fc7fae */ /* 0x000fe8000a9a1016 */
[----:B------:R1:W-:Y:S04]  /*60ef0*/  STL.64 [R1+0x7b0], R230 ;  /* 0x0007b0e601007387 */ /* 0x0003e80000100a00 */
[----:B------:R-:W-:Y:S04]  /*60f00*/  LDGSTS.E [R24+0x41980], desc[UR22][R230.64], P5 ;  /* 0x41980000e6187fae */ /* 0x000fe8000a9a1016 */
[----:B-1----:R-:W4:Y:S04]  /*60f10*/  LDL.LU.64 R230, [R1+0x60] ;  /* 0x0000600001e67983 */ /* 0x002f280000300a00 */
[----:B------:R-:W4:Y:S01]  /*60f20*/  LDL.LU.64 R232, [R1+0x40] ;  /* 0x0000400001e87983 */ /* 0x000f220000300a00 */
[----:B------:R-:W-:-:S04]  /*60f30*/  IMAD.WIDE R36, R25, 0x4, R36 ;  /* 0x0000000419247825 */ /* 0x000fc800078e0224 */
[C---:B------:R-:W-:Y:S01]  /*60f40*/  IMAD.WIDE R12, R25.reuse, 0x4, R12 ;  /* 0x00000004190c7825 */ /* 0x040fe200078e020c */
[----:B------:R1:W-:Y:S04]  /*60f50*/  STL.64 [R1+0x7b8], R36 ;  /* 0x0007b82401007387 */ /* 0x0003e80000100a00 */
[----:B------:R1:W-:Y:S04]  /*60f60*/  STL.64 [R1+0x7d8], R12 ;  /* 0x0007d80c01007387 */ /* 0x0003e80000100a00 */
[----:B------:R-:W-:Y:S04]  /*60f70*/  LDGSTS.E [R252+0x41d80], desc[UR22][R36.64], P5 ;  /* 0x41d8000024fc7fae */ /* 0x000fe8000a9a1016 */
[----:B------:R-:W-:Y:S04]  /*60f80*/  LDGSTS.E [R24+0x42180], desc[UR22][R12.64], P5 ;  /* 0x421800000c187fae */ /* 0x000fe8000a9a1016 */
[----:B-1----:R-:W4:Y:S04]  /*60f90*/  LDL.LU.64 R36, [R1+0x19b8] ;  /* 0x0019b80001247983 */ /* 0x002f280000300a00 */
[----:B------:R-:W4:Y:S01]  /*60fa0*/  LDL.LU.64 R12, [R1+0x28] ;  /* 0x00002800010c7983 */ /* 0x000f220000300a00 */
[----:B------:R-:W-:-:S05]  /*60fb0*/  IMAD.WIDE R34, R25, 0x4, R34 ;  /* 0x0000000419227825 */ /* 0x000fca00078e0222 */
[----:B------:R1:W-:Y:S04]  /*60fc0*/  STL.64 [R1+0x7d0], R34 ;  /* 0x0007d02201007387 */ /* 0x0003e80000100a00 */
[----:B------:R-:W-:Y:S01]  /*60fd0*/  LDGSTS.E [R252+0x42580], desc[UR22][R34.64], P5 ;  /* 0x4258000022fc7fae */ /* 0x000fe2000a9a1016 */
[----:B---3--:R-:W-:-:S03]  /*60fe0*/  IMAD.WIDE R32, R25, 0x4, R32 ;  /* 0x0000000419207825 */ /* 0x008fc600078e0220 */
[----:B-1----:R-:W3:Y:S04]  /*60ff0*/  LDL.LU.64 R34, [R1+0x19b0] ;  /* 0x0019b00001227983 */ /* 0x002ee80000300a00 */
[----:B------:R1:W-:Y:S04]  /*61000*/  STL.64 [R1+0x7c8], R32 ;  /* 0x0007c82001007387 */ /* 0x0003e80000100a00 */
[----:B------:R-:W-:Y:S04]  /*61010*/  LDGSTS.E [R24+0x42980], desc[UR22][R32.64], P5 ;  /* 0x4298000020187fae */ /* 0x000fe8000a9a1016 */
[----:B-1----:R-:W3:Y:S01]  /*61020*/  LDL.LU.64 R32, [R1+0x19a8] ;  /* 0x0019a80001207983 */ /* 0x002ee20000300a00 */
[----:B--2---:R-:W-:-:S05]  /*61030*/  IMAD.WIDE R30, R25, 0x4, R30 ;  /* 0x00000004191e7825 */ /* 0x004fca00078e021e */
[----:B------:R1:W-:Y:S04]  /*61040*/  STL.64 [R1+0x7e0], R30 ;  /* 0x0007e01e01007387 */ /* 0x0003e80000100a00 */
[----:B------:R-:W-:Y:S04]  /*61050*/  LDGSTS.E [R252+0x42d80], desc[UR22][R30.64], P5 ;  /* 0x42d800001efc7fae */ /* 0x000fe8000a9a1016 */
[----:B-1----:R-:W2:Y:S01]  /*61060*/  LDL.LU.64 R30, [R1+0x19a0] ;  /* 0x0019a000011e7983 */ /* 0x002ea20000300a00 */
[----:B----4-:R-:W-:-:S05]  /*61070*/  IMAD.WIDE R28, R25, 0x4, R28 ;  /* 0x00000004191c7825 */ /* 0x010fca00078e021c */
[----:B------:R1:W-:Y:S04]  /*61080*/  STL.64 [R1+0x818], R28 ;  /* 0x0008181c01007387 */ /* 0x0003e80000100a00 */
[----:B------:R-:W-:Y:S04]  /*61090*/  LDGSTS.E [R24+0x43180], desc[UR22][R28.64], P5 ;  /* 0x431800001c187fae */ /* 0x000fe8000a9a1016 */
[----:B-1----:R-:W4:Y:S01]  /*610a0*/  LDL.LU.64 R28, [R1+0x1998] ;  /* 0x00199800011c7983 */ /* 0x002f220000300a00 */
[----:B------:R-:W-:-:S04]  /*610b0*/  IMAD.WIDE R18, R25, 0x4, R18 ;  /* 0x0000000419127825 */ /* 0x000fc800078e0212 */
[C---:B------:R-:W-:Y:S01]  /*610c0*/  IMAD.WIDE R10, R25.reuse, 0x4, R10 ;  /* 0x00000004190a7825 */ /* 0x040fe200078e020a */
[----:B------:R1:W-:Y:S04]  /*610d0*/  STL.64 [R1+0x830], R18 ;  /* 0x0008301201007387 */ /* 0x0003e80000100a00 */
[----:B------:R1:W-:Y:S04]  /*610e0*/  LDGSTS.E [R252+0x43580], desc[UR22][R18.64], P5 ;  /* 0x4358000012fc7fae */ /* 0x0003e8000a9a1016 */
[----:B------:R1:W-:Y:S04]  /*610f0*/  STL.64 [R1+0x850], R10 ;  /* 0x0008500a01007387 */ /* 0x0003e80000100a00 */
[----:B------:R1:W-:Y:S02]  /*61100*/  LDGSTS.E [R24+0x43980], desc[UR22][R10.64], P5 ;  /* 0x439800000a187fae */ /* 0x0003e4000a9a1016 */
[----:B-1----:R-:W-:-:S04]  /*61110*/  IMAD.WIDE R18, R25, 0x4, R20 ;  /* 0x0000000419127825 */ /* 0x002fc800078e0214 */
[C---:B------:R-:W-:Y:S01]  /*61120*/  IMAD.WIDE R10, R25.reuse, 0x4, R22 ;  /* 0x00000004190a7825 */ /* 0x040fe200078e0216 */
[----:B------:R1:W-:Y:S04]  /*61130*/  STL.64 [R1+0x858], R18 ;  /* 0x0008581201007387 */ /* 0x0003e80000100a00 */
[----:B------:R1:W-:Y:S04]  /*61140*/  LDGSTS.E [R252+0x43d80], desc[UR22][R18.64], P5 ;  /* 0x43d8000012fc7fae */ /* 0x0003e8000a9a1016 */
[----:B------:R1:W-:Y:S04]  /*61150*/  STL.64 [R1+0x890], R10 ;  /* 0x0008900a01007387 */ /* 0x0003e80000100a00 */
[----:B------:R1:W-:Y:S02]  /*61160*/  LDGSTS.E [R24+0x44180], desc[UR22][R10.64], P5 ;  /* 0x441800000a187fae */ /* 0x0003e4000a9a1016 */
[----:B-1----:R-:W-:-:S04]  /*61170*/  IMAD.WIDE R18, R25, 0x4, R230 ;  /* 0x0000000419127825 */ /* 0x002fc800078e02e6 */
[C---:B------:R-:W-:Y:S01]  /*61180*/  IMAD.WIDE R10, R25.reuse, 0x4, R232 ;  /* 0x00000004190a7825 */ /* 0x040fe200078e02e8 */
[----:B------:R-:W-:Y:S04]  /*61190*/  STL.64 [R1+0x8c0], R18 ;  /* 0x0008c01201007387 */ /* 0x000fe80000100a00 */
[----:B------:R-:W-:Y:S04]  /*611a0*/  LDGSTS.E [R252+0x44580], desc[UR22][R18.64], P5 ;  /* 0x4458000012fc7fae */ /* 0x000fe8000a9a1016 */
[----:B------:R4:W-:Y:S04]  /*611b0*/  STL.64 [R1+0x8d0], R10 ;  /* 0x0008d00a01007387 */ /* 0x0009e80000100a00 */
[----:B------:R4:W-:Y:S01]  /*611c0*/  LDGSTS.E [R24+0x44980], desc[UR22][R10.64], P5 ;  /* 0x449800000a187fae */ /* 0x0009e2000a9a1016 */
[----:B------:R-:W-:-:S05]  /*611d0*/  IMAD.WIDE R12, R25, 0x4, R12 ;  /* 0x00000004190c7825 */ /* 0x000fca00078e020c */
[----:B------:R2:W-:Y:S01]  /*611e0*/  STL.64 [R1+0x920], R12 ;  /* 0x0009200c01007387 */ /* 0x0005e20000100a00 */
[----:B----4-:R-:W-:-:S04]  /*611f0*/  IMAD.WIDE R10, R25, 0x4, R28 ;  /* 0x00000004190a7825 */ /* 0x010fc800078e021c */
[----:B------:R-:W-:Y:S01]  /*61200*/  VIADD R28, R8, 0x100000 ;  /* 0x00100000081c7836 */ /* 0x000fe20000000000 */
[----:B------:R3:W-:Y:S04]  /*61210*/  STL.64 [R1+0x928], R10 ;  /* 0x0009280a01007387 */ /* 0x0007e80000100a00 */
[----:B------:R2:W-:Y:S04]  /*61220*/  LDGSTS.E [R28+0x44d80], desc[UR22][R12.64], P5 ;  /* 0x44d800000c1c7fae */ /* 0x0005e8000a9a1016 */
[----:B------:R3:W-:Y:S01]  /*61230*/  LDGSTS.E [R24+0x45180], desc[UR22][R10.64], P5 ;  /* 0x451800000a187fae */ /* 0x0007e2000a9a1016 */
[----:B--2---:R-:W-:-:S04]  /*61240*/  IMAD.WIDE R12, R25, 0x4, R30 ;  /* 0x00000004190c7825 */ /* 0x004fc800078e021e */
[C---:B---3--:R-:W-:Y:S01]  /*61250*/  IMAD.WIDE R10, R25.reuse, 0x4, R32 ;  /* 0x00000004190a7825 */ /* 0x048fe200078e0220 */
        /* <DEDUP_REMOVED lines=93> */
[----:B------:R2:W-:Y:S04]  /*61830*/  LDGSTS.E [R24+0x65180], desc[UR22][R10.64], P5 ;  /* 0x651800000a187fae */ /* 0x0005e8000a9a1016 */
[----:B------:R-:W3:Y:S01]  /*61840*/  LDL.LU.64 R232, [R1+0x18] ;  /* 0x0000180001e87983 */ /* 0x000ee20000300a00 */
[----:B-1----:R-:W-:-:S04]  /*61850*/  IMAD.WIDE R12, R25, 0x4, R94 ;  /* 0x00000004190c7825 */ /* 0x002fc800078e025e */
[C---:B--2---:R-:W-:Y:S01]  /*61860*/  IMAD.WIDE R10, R25.reuse, 0x4, R96 ;  /* 0x00000004190a7825 */ /* 0x044fe200078e0260 */
[----:B------:R1:W-:Y:S04]  /*61870*/  STL.64 [R1+0x12a0], R12 ;  /* 0x0012a00c01007387 */ /* 0x0003e80000100a00 */
[----:B------:R-:W-:Y:S04]  /*61880*/  LDGSTS.E [R28+0x65580], desc[UR22][R12.64], P5 ;  /* 0x655800000c1c7fae */ /* 0x000fe8000a9a1016 */
[----:B------:R2:W-:Y:S01]  /*61890*/  STL.64 [R1+0x1298], R10 ;  /* 0x0012980a01007387 */ /* 0x0005e20000100a00 */
[----:B------:R-:W-:-:S03]  /*618a0*/  IMAD.WIDE R18, R25, 0x4, R98 ;  /* 0x0000000419127825 */ /* 0x000fc600078e0262 */
[----:B------:R2:W-:Y:S04]  /*618b0*/  LDGSTS.E [R24+0x65980], desc[UR22][R10.64], P5 ;  /* 0x659800000a187fae */ /* 0x0005e8000a9a1016 */
[----:B------:R4:W-:Y:S04]  /*618c0*/  LDGSTS.E [R28+0x65d80], desc[UR22][R18.64], P5 ;  /* 0x65d80000121c7fae */ /* 0x0009e8000a9a1016 */
[----:B-1----:R-:W3:Y:S01]  /*618d0*/  LDL.LU.64 R12, [R1+0x8] ;  /* 0x00000800010c7983 */ /* 0x002ee20000300a00 */
[----:B--2---:R-:W-:-:S03]  /*618e0*/  IMAD.WIDE R10, R25, 0x4, R100 ;  /* 0x00000004190a7825 */ /* 0x004fc600078e0264 */
[----:B------:R4:W-:Y:S04]  /*618f0*/  STL.64 [R1+0x1290], R18 ;  /* 0x0012901201007387 */ /* 0x0009e80000100a00 */
[----:B------:R1:W-:Y:S04]  /*61900*/  STL.64 [R1+0x1288], R10 ;  /* 0x0012880a01007387 */ /* 0x0003e80000100a00 */
[----:B------:R1:W-:Y:S01]  /*61910*/  LDGSTS.E [R24+0x66180], desc[UR22][R10.64], P5 ;  /* 0x661800000a187fae */ /* 0x0003e2000a9a1016 */
[----:B----4-:R-:W-:-:S04]  /*61920*/  IMAD.WIDE R18, R25, 0x4, R102 ;  /* 0x0000000419127825 */ /* 0x010fc800078e0266 */
[C---:B-1----:R-:W-:Y:S01]  /*61930*/  IMAD.WIDE R10, R25.reuse, 0x4, R104 ;  /* 0x00000004190a7825 */ /* 0x042fe200078e0268 */
        /* <DEDUP_REMOVED lines=14> */
[----:B------:R-:W-:Y:S04]  /*61a20*/  STL.64 [R1+0x1258], R10 ;  /* 0x0012580a01007387 */ /* 0x000fe80000100a00 */
[----:B------:R2:W-:Y:S04]  /*61a30*/  LDGSTS.E [R24+0x67980], desc[UR22][R10.64], P5 ;  /* 0x679800000a187fae */ /* 0x0005e8000a9a1016 */
[----:B------:R4:W-:Y:S01]  /*61a40*/  STL.64 [R1+0x18e8], R8 ;  /* 0x0018e80801007387 */ /* 0x0009e20000100a00 */
[----:B-1----:R-:W-:-:S04]  /*61a50*/  IMAD.WIDE R18, R25, 0x4, R26 ;  /* 0x0000000419127825 */ /* 0x002fc800078e021a */
[----:B------:R-:W-:Y:S02]  /*61a60*/  VIADD R26, R8, 0x100000 ;  /* 0x00100000081a7836 */ /* 0x000fe40000000000 */
[----:B--2---:R-:W-:Y:S02]  /*61a70*/  VIADD R24, R7, 0x100000 ;  /* 0x0010000007187836 */ /* 0x004fe40000000000 */
[----:B----4-:R-:W-:Y:S01]  /*61a80*/  IMAD.WIDE R8, R25, 0x4, R250 ;  /* 0x0000000419087825 */ /* 0x010fe200078e02fa */
[----:B------:R1:W-:Y:S03]  /*61a90*/  LDGSTS.E [R26+0x67d80], desc[UR22][R18.64], P5 ;  /* 0x67d80000121a7fae */ /* 0x0003e6000a9a1016 */
[----:B-1----:R-:W-:Y:S02]  /*61aa0*/  VIADD R26, R7, 0x100000 ;  /* 0x00100000071a7836 */ /* 0x002fe40000000000 */
[----:B---3--:R-:W-:-:S05]  /*61ab0*/  IMAD.WIDE R10, R25, 0x4, R232 ;  /* 0x00000004190a7825 */ /* 0x008fca00078e02e8 */
[----:B------:R1:W-:Y:S04]  /*61ac0*/  STL.64 [R1+0x4d0], R10 ;  /* 0x0004d00a01007387 */ /* 0x0003e80000100a00 */
[----:B------:R1:W-:Y:S04]  /*61ad0*/  LDGSTS.E [R24+0x40200], desc[UR22][R10.64], P5 ;  /* 0x402000000a187fae */ /* 0x0003e8000a9a1016 */
[----:B------:R-:W-:Y:S01]  /*61ae0*/  STL.64 [R1+0x1250], R18 ;  /* 0x0012501201007387 */ /* 0x000fe20000100a00 */
[----:B-1----:R-:W-:-:S05]  /*61af0*/  IMAD.WIDE R10, R25, 0x4, R12 ;  /* 0x00000004190a7825 */ /* 0x002fca00078e020c */
        /* <DEDUP_REMOVED lines=158> */
[----:B------:R2:W-:Y:S04]  /*624e0*/  STL.64 [R1+0x1178], R8 ;  /* 0x0011780801007387 */ /* 0x0005e80000100a00 */
[----:B------:R-:W4:Y:S04]  /*624f0*/  LDL.LU.64 R12, [R1] ;  /* 0x00000000010c7983 */ /* 0x000f280000300a00 */
[----:B------:R1:W-:Y:S04]  /*62500*/  LDGSTS.E [R26+0x65600], desc[UR22][R10.64], P5 ;  /* 0x656000000a1a7fae */ /* 0x0003e8000a9a1016 */
        /* <DEDUP_REMOVED lines=19> */
[----:B------:R-:W-:-:S04]  /*62640*/  IMAD.WIDE R18, R25, 0x4, R218 ;  /* 0x0000000419127825 */ /* 0x000fc800078e02da */
[----:B-1----:R-:W-:-:S04]  /*62650*/  IMAD.WIDE R10, R25, 0x4, R214 ;  /* 0x00000004190a7825 */ /* 0x002fc800078e02d6 */
[----:B--2---:R-:W-:Y:S01]  /*62660*/  IMAD.WIDE R8, R25, 0x4, R216 ;  /* 0x0000000419087825 */ /* 0x004fe200078e02d8 */
[----:B------:R1:W-:Y:S04]  /*62670*/  STL.64 [R1+0x1140], R10 ;  /* 0x0011400a01007387 */ /* 0x0003e80000100a00 */
[----:B------:R-:W-:Y:S04]  /*62680*/  LDGSTS.E [R26+0x67600], desc[UR22][R10.64], P5 ;  /* 0x676000000a1a7fae */ /* 0x000fe8000a9a1016 */
[----:B------:R3:W-:Y:S04]  /*62690*/  STL.64 [R1+0x1138], R8 ;  /* 0x0011380801007387 */ /* 0x0007e80000100a00 */
[----:B------:R2:W-:Y:S04]  /*626a0*/  LDGSTS.E [R24+0x67a00], desc[UR22][R8.64], P5 ;  /* 0x67a0000008187fae */ /* 0x0005e8000a9a1016 */
[----:B------:R2:W-:Y:S04]  /*626b0*/  LDGSTS.E [R26+0x67e00], desc[UR22][R18.64], P5 ;  /* 0x67e00000121a7fae */ /* 0x0005e8000a9a1016 */
[----:B-1----:R-:W4:Y:S04]  /*626c0*/  LDL.LU.64 R10, [R1+0x20] ;  /* 0x00002000010a7983 */ /* 0x002f280000300a00 */
[----:B------:R-:W4:Y:S01]  /*626d0*/  LDL.LU.64 R22, [R1+0x30] ;  /* 0x0000300001167983 */ /* 0x000f220000300a00 */
[----:B--2---:R-:W-:-:S02]  /*626e0*/  VIADD R24, R6, 0x100000 ;  /* 0x0010000006187836 */ /* 0x004fc40000000000 */
[----:B------:R-:W-:Y:S02]  /*626f0*/  VIADD R26, R6, 0x100000 ;  /* 0x00100000061a7836 */ /* 0x000fe40000000000 */
[----:B---3--:R-:W-:-:S05]  /*62700*/  IMAD.WIDE R8, R25, 0x4, R232 ;  /* 0x0000000419087825 */ /* 0x008fca00078e02e8 */
[----:B------:R1:W-:Y:S04]  /*62710*/  STL.64 [R1+0x90], R8 ;  /* 0x0000900801007387 */ /* 0x0003e80000100a00 */
[----:B------:R1:W-:Y:S04]  /*62720*/  LDGSTS.E [R24+0x40280], desc[UR22][R8.64], P5 ;  /* 0x4028000008187fae */ /* 0x0003e8000a9a1016 */
[----:B------:R2:W-:Y:S01]  /*62730*/  STL.64 [R1+0x1118], R18 ;  /* 0x0011181201007387 */ /* 0x0005e20000100a00 */
[----:B----4-:R-:W-:-:S04]  /*62740*/  IMAD.WIDE R12, R25, 0x4, R12 ;  /* 0x00000004190c7825 */ /* 0x010fc800078e020c */
[C---:B-1----:R-:W-:Y:S01]  /*62750*/  IMAD.WIDE R8, R25.reuse, 0x4, R248 ;  /* 0x0000000419087825 */ /* 0x042fe200078e02f8 */
[----:B--2---:R-:W2:Y:S04]  /*62760*/  LDL.LU.64 R18, [R1+0x38] ;  /* 0x0000380001127983 */ /* 0x004ea80000300a00 */
[----:B------:R-:W3:Y:S04]  /*62770*/  LDL.LU.64 R230, [R1+0x48] ;  /* 0x0000480001e67983 */ /* 0x000ee80000300a00 */
[----:B------:R1:W-:Y:S04]  /*62780*/  STL.64 [R1+0x78], R12 ;  /* 0x0000780c01007387 */ /* 0x0003e80000100a00 */
[----:B------:R1:W-:Y:S04]  /*62790*/  LDGSTS.E [R26+0x40680], desc[UR22][R12.64], P5 ;  /* 0x406800000c1a7fae */ /* 0x0003e8000a9a1016 */
[----:B------:R4:W-:Y:S04]  /*627a0*/  STL.64 [R1+0x68], R8 ;  /* 0x0000680801007387 */ /* 0x0009e80000100a00 */
[----:B------:R4:W-:Y:S01]  /*627b0*/  LDGSTS.E [R24+0x40a80], desc[UR22][R8.64], P5 ;  /* 0x40a8000008187fae */ /* 0x0009e2000a9a1016 */
[----:B-1----:R-:W-:-:S04]  /*627c0*/  IMAD.WIDE R12, R25, 0x4, R244 ;  /* 0x00000004190c7825 */ /* 0x002fc800078e02f4 */
[C---:B----4-:R-:W-:Y:S01]  /*627d0*/  IMAD.WIDE R8, R25.reuse, 0x4, R240 ;  /* 0x0000000419087825 */ /* 0x050fe200078e02f0 */
[----:B------:R-:W-:Y:S04]  /*627e0*/  STL.64 [R1+0x60], R12 ;  /* 0x0000600c01007387 */ /* 0x000fe80000100a00 */
[----:B------:R1:W-:Y:S04]  /*627f0*/  STL.64 [R1+0x40], R8 ;  /* 0x0000400801007387 */ /* 0x0003e80000100a00 */
[----:B------:R-:W4:Y:S04]  /*62800*/  LDL.LU.64 R232, [R1+0x50] ;  /* 0x0000500001e87983 */ /* 0x000f280000300a00 */
[----:B------:R-:W-:Y:S04]  /*62810*/  LDGSTS.E [R26+0x40e80], desc[UR22][R12.64], P5 ;  /* 0x40e800000c1a7fae */ /* 0x000fe8000a9a1016 */
[----:B------:R1:W-:Y:S04]  /*62820*/  LDGSTS.E [R24+0x41280], desc[UR22][R8.64], P5 ;  /* 0x4128000008187fae */ /* 0x0003e8000a9a1016 */
[----:B------:R-:W4:Y:S01]  /*62830*/  LDL.LU.64 R20, [R1+0x58] ;  /* 0x0000580001147983 */ /* 0x000f220000300a00 */
[----:B-1----:R-:W-:-:S05]  /*62840*/  IMAD.WIDE R8, R25, 0x4, R236 ;  /* 0x0000000419087825 */ /* 0x002fca00078e02ec */
[----:B------:R-:W-:Y:S04]  /*62850*/  STL.64 [R1+0x28], R8 ;  /* 0x0000280801007387 */ /* 0x000fe80000100a00 */
[----:B------:R-:W4:Y:S01]  /*62860*/  LDL.LU.64 R12, [R1+0x70] ;  /* 0x00007000010c7983 */ /* 0x000f220000300a00 */
[----:B------:R-:W-:-:S03]  /*62870*/  IMAD.WIDE R228, R25, 0x4, R228 ;  /* 0x0000000419e47825 */ /* 0x000fc600078e02e4 */
[----:B------:R1:W-:Y:S01]  /*62880*/  LDGSTS.E [R26+0x41680], desc[UR22][R8.64], P5 ;  /* 0x41680000081a7fae */ /* 0x0003e2000a9a1016 */
[----:B------:R-:W-:-:S03]  /*62890*/  VIADD R28, R6, 0x100000 ;  /* 0x00100000061c7836 */ /* 0x000fc60000000000 */
[----:B------:R-:W-:Y:S04]  /*628a0*/  STL.64 [R1+0x1918], R228 ;  /* 0x001918e401007387 */ /* 0x000fe80000100a00 */
[----:B------:R-:W-:Y:S01]  /*628b0*/  LDGSTS.E [R24+0x41a80], desc[UR22][R228.64], P5 ;  /* 0x41a80000e4187fae */ /* 0x000fe2000a9a1016 */
[C---:B------:R-:W-:Y:S01]  /*628c0*/  VIADD R32, R6.reuse, 0x100000 ;  /* 0x0010000006207836 */ /* 0x040fe20000000000 */
[----:B------:R-:W-:Y:S01]  /*628d0*/  IADD3 R36, PT, PT, R6, 0x100000, RZ ;  /* 0x0010000006247810 */ /* 0x000fe20007ffe0ff */
[----:B------:R-:W-:-:S04]  /*628e0*/  IMAD.WIDE R222, R25, 0x4, R10 ;  /* 0x0000000419de7825 */ /* 0x000fc800078e020a */
[C---:B-1----:R-:W-:Y:S01]  /*628f0*/  IMAD.WIDE R26, R25.reuse, 0x4, R22 ;  /* 0x00000004191a7825 */ /* 0x042fe200078e0216 */
[----:B------:R-:W4:Y:S04]  /*62900*/  LDL.LU.64 R10, [R1+0x80] ;  /* 0x00008000010a7983 */ /* 0x000f280000300a00 */
[----:B------:R-:W4:Y:S04]  /*62910*/  LDL.LU.64 R22, [R1+0x88] ;  /* 0x0000880001167983 */ /* 0x000f280000300a00 */
[----:B------:R2:W-:Y:S04]  /*62920*/  LDGSTS.E [R28+0x41e80], desc[UR22][R222.64], P5 ;  /* 0x41e80000de1c7fae */ /* 0x0005e8000a9a1016 */
[----:B------:R-:W-:Y:S04]  /*62930*/  STL.64 [R1+0x1908], R222 ;  /* 0x001908de01007387 */ /* 0x000fe80000100a00 */
[----:B------:R-:W-:Y:S04]  /*62940*/  STL.64 [R1+0x1910], R26 ;  /* 0x0019101a01007387 */ /* 0x000fe80000100a00 */
[----:B------:R-:W-:Y:S01]  /*62950*/  LDGSTS.E [R24+0x42280], desc[UR22][R26.64], P5 ;  /* 0x422800001a187fae */ /* 0x000fe2000a9a1016 */
[----:B--2---:R-:W-:-:S03]  /*62960*/  IMAD.WIDE R28, R25, 0x4, R18 ;  /* 0x00000004191c7825 */ /* 0x004fc600078e0212 */
[----:B------:R-:W2:Y:S01]  /*62970*/  LDL.LU.64 R18, [R1+0x98] ;  /* 0x0000980001127983 */ /* 0x000ea20000300a00 */
[----:B---3--:R-:W-:-:S03]  /*62980*/  IMAD.WIDE R30, R25, 0x4, R230 ;  /* 0x00000004191e7825 */ /* 0x008fc600078e02e6 */
[----:B------:R-:W3:Y:S04]  /*62990*/  LDL.LU.64 R230, [R1+0xa0] ;  /* 0x0000a00001e67983 */ /* 0x000ee80000300a00 */
[----:B------:R4:W-:Y:S04]  /*629a0*/  LDGSTS.E [R32+0x42680], desc[UR22][R28.64], P5 ;  /* 0x426800001c207fae */ /* 0x0009e8000a9a1016 */
[----:B------:R-:W-:Y:S04]  /*629b0*/  STL.64 [R1+0x1920], R28 ;  /* 0x0019201c01007387 */ /* 0x000fe80000100a00 */
[----:B------:R-:W-:Y:S04]  /*629c0*/  STL.64 [R1+0x1928], R30 ;  /* 0x0019281e01007387 */ /* 0x000fe80000100a00 */
[----:B------:R-:W-:Y:S01]  /*629d0*/  LDGSTS.E [R24+0x42a80], desc[UR22][R30.64], P5 ;  /* 0x42a800001e187fae */ /* 0x000fe2000a9a1016 */
[----:B----4-:R-:W-:-:S03]  /*629e0*/  IMAD.WIDE R32, R25, 0x4, R232 ;  /* 0x0000000419207825 */ /* 0x010fc600078e02e8 */
[----:B------:R-:W4:Y:S01]  /*629f0*/  LDL.LU.64 R232, [R1+0xa8] ;  /* 0x0000a80001e87983 */ /* 0x000f220000300a00 */
[----:B------:R-:W-:-:S03]  /*62a00*/  IMAD.WIDE R34, R25, 0x4, R20 ;  /* 0x0000000419227825 */ /* 0x000fc600078e0214 */
[----:B------:R-:W4:Y:S04]  /*62a10*/  LDL.LU.64 R20, [R1+0xb0] ;  /* 0x0000b00001147983 */ /* 0x000f280000300a00 */
[----:B------:R1:W-:Y:S04]  /*62a20*/  LDGSTS.E [R36+0x42e80], desc[UR22][R32.64], P5 ;  /* 0x42e8000020247fae */ /* 0x0003e8000a9a1016 */
[----:B------:R-:W-:Y:S04]  /*62a30*/  STL.64 [R1+0x1930], R32 ;  /* 0x0019302001007387 */ /* 0x000fe80000100a00 */
[----:B------:R-:W-:Y:S01]  /*62a40*/  STL.64 [R1+0x1938], R34 ;  /* 0x0019382201007387 */ /* 0x000fe20000100a00 */
[----:B------:R-:W-:-:S03]  /*62a50*/  VIADD R40, R6, 0x100000 ;  /* 0x0010000006287836 */ /* 0x000fc60000000000 */
[----:B------:R-:W-:Y:S01]  /*62a60*/  LDGSTS.E [R24+0x43280], desc[UR22][R34.64], P5 ;  /* 0x4328000022187fae */ /* 0x000fe2000a9a1016 */
[----:B-1----:R-:W-:-:S03]  /*62a70*/  IMAD.WIDE R36, R25, 0x4, R12 ;  /* 0x0000000419247825 */ /* 0x002fc600078e020c */
[----:B------:R-:W4:Y:S04]  /*62a80*/  LDL.LU.64 R12, [R1+0xb8] ;  /* 0x0000b800010c7983 */ /* 0x000f280000300a00 */
[----:B------:R1:W-:Y:S04]  /*62a90*/  LDGSTS.E [R40+0x43680], desc[UR22][R36.64], P5 ;  /* 0x4368000024287fae */ /* 0x0003e8000a9a1016 */
[----:B------:R-:W-:Y:S01]  /*62aa0*/  STL.64 [R1+0x1940], R36 ;  /* 0x0019402401007387 */ /* 0x000fe20000100a00 */
[----:B------:R-:W-:Y:S02]  /*62ab0*/  VIADD R44, R6, 0x100000 ;  /* 0x00100000062c7836 */ /* 0x000fe40000000000 */
[----:B------:R-:W-:-:S04]  /*62ac0*/  IMAD.WIDE R38, R25, 0x4, R10 ;  /* 0x0000000419267825 */ /* 0x000fc800078e020a */
[C---:B-1----:R-:W-:Y:S01]  /*62ad0*/  IMAD.WIDE R40, R25.reuse, 0x4, R22 ;  /* 0x0000000419287825 */ /* 0x042fe200078e0216 */
[----:B------:R-:W-:Y:S04]  /*62ae0*/  STL.64 [R1+0x1948], R38 ;  /* 0x0019482601007387 */ /* 0x000fe80000100a00 */
[----:B------:R-:W4:Y:S04]  /*62af0*/  LDL.LU.64 R54, [R1+0xc0] ;  /* 0x0000c00001367983 */ /* 0x000f280000300a00 */
[----:B------:R-:W4:Y:S04]  /*62b00*/  LDL.LU.64 R22, [R1+0xc8] ;  /* 0x0000c80001167983 */ /* 0x000f280000300a00 */
[----:B------:R-:W-:Y:S04]  /*62b10*/  LDGSTS.E [R24+0x43a80], desc[UR22][R38.64], P5 ;  /* 0x43a8000026187fae */ /* 0x000fe8000a9a1016 */
[----:B------:R-:W-:Y:S04]  /*62b20*/  STL.64 [R1+0x1950], R40 ;  /* 0x0019502801007387 */ /* 0x000fe80000100a00 */
[----:B------:R3:W-:Y:S01]  /*62b30*/  LDGSTS.E [R44+0x43e80], desc[UR22][R40.64], P5 ;  /* 0x43e80000282c7fae */ /* 0x0007e2000a9a1016 */
[----:B--2---:R-:W-:-:S04]  /*62b40*/  IMAD.WIDE R42, R25, 0x4, R18 ;  /* 0x00000004192a7825 */ /* 0x004fc800078e0212 */
[----:B---3--:R-:W-:Y:S01]  /*62b50*/  IMAD.WIDE R44, R25, 0x4, R230 ;  /* 0x00000004192c7825 */ /* 0x008fe200078e02e6 */
[----:B------:R-:W-:Y:S04]  /*62b60*/  STL.64 [R1+0x1958], R42 ;  /* 0x0019582a01007387 */ /* 0x000fe80000100a00 */
[----:B------:R-:W2:Y:S04]  /*62b70*/  LDL.LU.64 R18, [R1+0xd0] ;  /* 0x0000d00001127983 */ /* 0x000ea80000300a00 */
[----:B------:R-:W3:Y:S01]  /*62b80*/  LDL.LU.64 R230, [R1+0xd8] ;  /* 0x0000d80001e67983 */ /* 0x000ee20000300a00 */
[----:B------:R-:W-:-:S03]  /*62b90*/  VIADD R48, R6, 0x100000 ;  /* 0x0010000006307836 */ /* 0x000fc60000000000 */
[----:B------:R-:W-:Y:S01]  /*62ba0*/  LDGSTS.E [R24+0x44280], desc[UR22][R42.64], P5 ;  /* 0x442800002a187fae */ /* 0x000fe2000a9a1016 */
[----:B------:R-:W-:-:S03]  /*62bb0*/  VIADD R52, R6, 0x100000 ;  /* 0x0010000006347836 */ /* 0x000fc60000000000 */
[----:B------:R1:W-:Y:S01]  /*62bc0*/  LDGSTS.E [R48+0x44680], desc[UR22][R44.64], P5 ;  /* 0x446800002c307fae */ /* 0x0003e2000a9a1016 */
[----:B----4-:R-:W-:-:S03]  /*62bd0*/  IMAD.WIDE R46, R25, 0x4, R232 ;  /* 0x00000004192e7825 */ /* 0x010fc600078e02e8 */
[----:B------:R-:W4:Y:S04]  /*62be0*/  LDL.LU.64 R232, [R1+0xe0] ;  /* 0x0000e00001e87983 */ /* 0x000f280000300a00 */
[----:B------:R-:W-:Y:S04]  /*62bf0*/  STL.64 [R1+0x1960], R44 ;  /* 0x0019602c01007387 */ /* 0x000fe80000100a00 */
[----:B------:R-:W-:Y:S04]  /*62c00*/  STL.64 [R1+0x1968], R46 ;  /* 0x0019682e01007387 */ /* 0x000fe80000100a00 */
[----:B------:R-:W4:Y:S01]  /*62c10*/  LDL.LU.64 R10, [R1+0xe8] ;  /* 0x0000e800010a7983 */ /* 0x000f220000300a00 */
[----:B------:R-:W-:-:S04]  /*62c20*/  IMAD.WIDE R50, R25, 0x4, R12 ;  /* 0x0000000419327825 */ /* 0x000fc800078e020c */
[----:B-1----:R-:W-:Y:S01]  /*62c30*/  IMAD.WIDE R48, R25, 0x4, R20 ;  /* 0x0000000419307825 */ /* 0x002fe200078e0214 */
[----:B------:R-:W4:Y:S04]  /*62c40*/  LDL.LU.64 R12, [R1+0xf0] ;  /* 0x0000f000010c7983 */ /* 0x000f280000300a00 */
[----:B------:R-:W4:Y:S04]  /*62c50*/  LDL.LU.64 R20, [R1+0xf8] ;  /* 0x0000f80001147983 */ /* 0x000f280000300a00 */
[----:B------:R-:W-:Y:S04]  /*62c60*/  LDGSTS.E [R24+0x44a80], desc[UR22][R46.64], P5 ;  /* 0x44a800002e187fae */ /* 0x000fe8000a9a1016 */
[----:B------:R1:W-:Y:S04]  /*62c70*/  LDGSTS.E [R52+0x44e80], desc[UR22][R48.64], P5 ;  /* 0x44e8000030347fae */ /* 0x0003e8000a9a1016 */
[----:B------:R-:W-:Y:S04]  /*62c80*/  STL.64 [R1+0x1970], R48 ;  /* 0x0019703001007387 */ /* 0x000fe80000100a00 */
[----:B------:R1:W-:Y:S01]  /*62c90*/  STL.64 [R1+0x1978], R50 ;  /* 0x0019783201007387 */ /* 0x0003e20000100a00 */
[----:B------:R-:W-:-:S03]  /*62ca0*/  VIADD R56, R6, 0x100000 ;  /* 0x0010000006387836 */ /* 0x000fc60000000000 */
[----:B------:R1:W-:Y:S01]  /*62cb0*/  LDGSTS.E [R24+0x45280], desc[UR22][R50.64], P5 ;  /* 0x4528000032187fae */ /* 0x0003e2000a9a1016 */
[C---:B------:R-:W-:Y:S02]  /*62cc0*/  VIADD R60, R6.reuse, 0x100000 ;  /* 0x00100000063c7836 */ /* 0x040fe40000000000 */
[C---:B------:R-:W-:Y:S02]  /*62cd0*/  VIADD R64, R6.reuse, 0x100000 ;  /* 0x0010000006407836 */ /* 0x040fe40000000000 */
[C---:B------:R-:W-:Y:S02]  /*62ce0*/  VIADD R68, R6.reuse, 0x100000 ;  /* 0x0010000006447836 */ /* 0x040fe40000000000 */
[C---:B------:R-:W-:Y:S02]  /*62cf0*/  VIADD R72, R6.reuse, 0x100000 ;  /* 0x0010000006487836 */ /* 0x040fe40000000000 */
[C---:B------:R-:W-:Y:S02]  /*62d00*/  VIADD R76, R6.reuse, 0x100000 ;  /* 0x00100000064c7836 */ /* 0x040fe40000000000 */
[----:B------:R-:W-:-:S02]  /*62d10*/  VIADD R78, R6, 0x100000 ;  /* 0x00100000064e7836 */ /* 0x000fc40000000000 */
[C---:B------:R-:W-:Y:S02]  /*62d20*/  VIADD R88, R5.reuse, 0x100000 ;  /* 0x0010000005587836 */ /* 0x040fe40000000000 */
[C---:B------:R-:W-:Y:S02]  /*62d30*/  VIADD R92, R5.reuse, 0x100000 ;  /* 0x00100000055c7836 */ /* 0x040fe40000000000 */
[C---:B------:R-:W-:Y:S02]  /*62d40*/  VIADD R96, R5.reuse, 0x100000 ;  /* 0x0010000005607836 */ /* 0x040fe40000000000 */
[C---:B------:R-:W-:Y:S02]  /*62d50*/  VIADD R100, R5.reuse, 0x100000 ;  /* 0x0010000005647836 */ /* 0x040fe40000000000 */
[C---:B------:R-:W-:Y:S02]  /*62d60*/  VIADD R104, R5.reuse, 0x100000 ;  /* 0x0010000005687836 */ /* 0x040fe40000000000 */
[----:B------:R-:W-:-:S02]  /*62d70*/  VIADD R108, R5, 0x100000 ;  /* 0x00100000056c7836 */ /* 0x000fc40000000000 */
[C---:B------:R-:W-:Y:S02]  /*62d80*/  VIADD R112, R5.reuse, 0x100000 ;  /* 0x0010000005707836 */ /* 0x040fe40000000000 */
[C---:B------:R-:W-:Y:S01]  /*62d90*/  VIADD R116, R5.reuse, 0x100000 ;  /* 0x0010000005747836 */ /* 0x040fe20000000000 */
[C---:B------:R-:W-:Y:S01]  /*62da0*/  IADD3 R120, PT, PT, R5.reuse, 0x100000, RZ ;  /* 0x0010000005787810 */ /* 0x040fe20007ffe0ff */
[C---:B------:R-:W-:Y:S02]  /*62db0*/  VIADD R124, R5.reuse, 0x100000 ;  /* 0x00100000057c7836 */ /* 0x040fe40000000000 */
[C---:B------:R-:W-:Y:S02]  /*62dc0*/  VIADD R128, R5.reuse, 0x100000 ;  /* 0x0010000005807836 */ /* 0x040fe40000000000 */
[C---:B------:R-:W-:Y:S02]  /*62dd0*/  VIADD R132, R5.reuse, 0x100000 ;  /* 0x0010000005847836 */ /* 0x040fe40000000000 */
[----:B------:R-:W-:-:S02]  /*62de0*/  VIADD R136, R5, 0x100000 ;  /* 0x0010000005887836 */ /* 0x000fc40000000000 */
[C---:B------:R-:W-:Y:S02]  /*62df0*/  VIADD R140, R5.reuse, 0x100000 ;  /* 0x00100000058c7836 */ /* 0x040fe40000000000 */
[C---:B------:R-:W-:Y:S02]  /*62e00*/  VIADD R144, R5.reuse, 0x100000 ;  /* 0x0010000005907836 */ /* 0x040fe40000000000 */
[----:B------:R-:W-:Y:S02]  /*62e10*/  VIADD R148, R5, 0x100000 ;  /* 0x0010000005947836 */ /* 0x000fe40000000000 */
[C---:B------:R-:W-:Y:S02]  /*62e20*/  VIADD R152, R4.reuse, 0x100000 ;  /* 0x0010000004987836 */ /* 0x040fe40000000000 */
[C---:B------:R-:W-:Y:S01]  /*62e30*/  VIADD R156, R4.reuse, 0x100000 ;  /* 0x00100000049c7836 */ /* 0x040fe20000000000 */
[C---:B------:R-:W-:Y:S01]  /*62e40*/  IADD3 R160, PT, PT, R4.reuse, 0x100000, RZ ;  /* 0x0010000004a07810 */ /* 0x040fe20007ffe0ff */
        /* <DEDUP_REMOVED lines=10> */
[----:B------:R-:W-:Y:S02]  /*62ef0*/  VIADD R204, R4, 0x100000 ;  /* 0x0010000004cc7836 */ /* 0x000fe40000000000 */
[----:B-1----:R-:W-:-:S04]  /*62f00*/  IMAD.WIDE R52, R25, 0x4, R54 ;  /* 0x0000000419347825 */ /* 0x002fc800078e0236 */
[----:B------:R-:W-:Y:S01]  /*62f10*/  IMAD.WIDE R54, R25, 0x4, R22 ;  /* 0x0000000419367825 */ /* 0x000fe200078e0216 */
[C---:B------:R-:W-:Y:S01]  /*62f20*/  IADD3 R208, PT, PT, R4.reuse, 0x100000, RZ ;  /* 0x0010000004d07810 */ /* 0x040fe20007ffe0ff */
[----:B------:R-:W4:Y:S04]  /*62f30*/  LDL.LU.64 R22, [R1+0x100] ;  /* 0x0001000001167983 */ /* 0x000f280000300a00 */
[----:B------:R-:W4:Y:S04]  /*62f40*/  LDL.LU.64 R70, [R1+0x108] ;  /* 0x0001080001467983 */ /* 0x000f280000300a00 */
[----:B------:R-:W-:Y:S04]  /*62f50*/  STL.64 [R1+0x1980], R52 ;  /* 0x0019803401007387 */ /* 0x000fe80000100a00 */
[----:B------:R2:W-:Y:S04]  /*62f60*/  LDGSTS.E [R56+0x45680], desc[UR22][R52.64], P5 ;  /* 0x4568000034387fae */ /* 0x0005e8000a9a1016 */
[----:B------:R-:W-:Y:S04]  /*62f70*/  STL.64 [R1+0x1988], R54 ;  /* 0x0019883601007387 */ /* 0x000fe80000100a00 */
[----:B------:R-:W-:Y:S01]  /*62f80*/  LDGSTS.E [R24+0x45a80], desc[UR22][R54.64], P5 ;  /* 0x45a8000036187fae */ /* 0x000fe2000a9a1016 */
[----:B------:R-:W-:-:S02]  /*62f90*/  VIADD R212, R4, 0x100000 ;  /* 0x0010000004d47836 */ /* 0x000fc40000000000 */
[C---:B------:R-:W-:Y:S02]  /*62fa0*/  VIADD R216, R4.reuse, 0x100000 ;  /* 0x0010000004d87836 */ /* 0x040fe40000000000 */
[----:B------:R-:W-:Y:S01]  /*62fb0*/  VIADD R252, R4, 0x100000 ;  /* 0x0010000004fc7836 */ /* 0x000fe20000000000 */
[----:B------:R-:W1:Y:S01]  /*62fc0*/  LDC R51, c[0x0][0x3a0] ;  /* 0x0000e800ff337b82 */ /* 0x000e620000000800 */
[----:B--2---:R-:W-:-:S04]  /*62fd0*/  IMAD.WIDE R56, R25, 0x4, R18 ;  /* 0x0000000419387825 */ /* 0x004fc800078e0212 */
[C---:B---3--:R-:W-:Y:S02]  /*62fe0*/  IMAD.WIDE R58, R25.reuse, 0x4, R230 ;  /* 0x00000004193a7825 */ /* 0x048fe400078e02e6 */
[----:B------:R-:W2:Y:S04]  /*62ff0*/  LDL.LU.64 R230, [R1+0x110] ;  /* 0x0001100001e67983 */ /* 0x000ea80000300a00 */
[----:B------:R-:W3:Y:S04]  /*63000*/  LDL.LU.64 R18, [R1+0x118] ;  /* 0x0001180001127983 */ /* 0x000ee80000300a00 */
[----:B------:R4:W-:Y:S04]  /*63010*/  LDGSTS.E [R60+0x45e80], desc[UR22][R56.64], P5 ;  /* 0x45e80000383c7fae */ /* 0x0009e8000a9a1016 */
[----:B------:R-:W-:Y:S04]  /*63020*/  STL.64 [R1+0x1990], R56 ;  /* 0x0019903801007387 */ /* 0x000fe80000100a00 */
[----:B------:R-:W-:Y:S01]  /*63030*/  LDGSTS.E [R24+0x46280], desc[UR22][R58.64], P5 ;  /* 0x462800003a187fae */ /* 0x000fe2000a9a1016 */
[----:B----4-:R-:W-:-:S04]  /*63040*/  IMAD.WIDE R60, R25, 0x4, R232 ;  /* 0x00000004193c7825 */ /* 0x010fc800078e02e8 */
[C---:B------:R-:W-:Y:S01]  /*63050*/  IMAD.WIDE R62, R25.reuse, 0x4, R10 ;  /* 0x00000004193e7825 */ /* 0x040fe200078e020a */
[----:B------:R-:W4:Y:S04]  /*63060*/  LDL.LU.64 R232, [R1+0x120] ;  /* 0x0001200001e87983 */ /* 0x000f280000300a00 */
[----:B------:R-:W4:Y:S04]  /*63070*/  LDL.LU.64 R10, [R1+0x208] ;  /* 0x00020800010a7983 */ /* 0x000f280000300a00 */
[----:B------:R1:W-:Y:S04]  /*63080*/  LDGSTS.E [R64+0x46680], desc[UR22][R60.64], P5 ;  /* 0x466800003c407fae */ /* 0x0003e8000a9a1016 */
[----:B------:R-:W-:Y:S01]  /*63090*/  LDGSTS.E [R24+0x46a80], desc[UR22][R62.64], P5 ;  /* 0x46a800003e187fae */ /* 0x000fe2000a9a1016 */
[----:B-1----:R-:W-:-:S03]  /*630a0*/  IMAD.WIDE R64, R25, 0x4, R12 ;  /* 0x0000000419407825 */ /* 0x002fc600078e020c */
[----:B------:R-:W4:Y:S01]  /*630b0*/  LDL.LU.64 R12, [R1+0x200] ;  /* 0x00020000010c7983 */ /* 0x000f220000300a00 */
[----:B------:R-:W-:-:S03]  /*630c0*/  IMAD.WIDE R66, R25, 0x4, R20 ;  /* 0x0000000419427825 */ /* 0x000fc600078e0214 */
[----:B------:R-:W4:Y:S04]  /*630d0*/  LDL.LU.64 R20, [R1+0x1f8] ;  /* 0x0001f80001147983 */ /* 0x000f280000300a00 */
[----:B------:R1:W-:Y:S04]  /*630e0*/  LDGSTS.E [R68+0x46e80], desc[UR22][R64.64], P5 ;  /* 0x46e8000040447fae */ /* 0x0003e8000a9a1016 */
[----:B------:R-:W-:Y:S01]  /*630f0*/  LDGSTS.E [R24+0x47280], desc[UR22][R66.64], P5 ;  /* 0x4728000042187fae */ /* 0x000fe2000a9a1016 */
[----:B-1----:R-:W-:-:S03]  /*63100*/  IMAD.WIDE R68, R25, 0x4, R22 ;  /* 0x0000000419447825 */ /* 0x002fc600078e0216 */
[----:B------:R-:W4:Y:S04]  /*63110*/  LDL.LU.64 R22, [R1+0x1f0] ;  /* 0x0001f00001167983 */ /* 0x000f280000300a00 */
[----:B------:R-:W4:Y:S04]  /*63120*/  LDL.LU.64 R82, [R1+0x1e8] ;  /* 0x0001e80001527983 */ /* 0x000f280000300a00 */
[----:B------:R2:W-:Y:S01]  /*63130*/  LDGSTS.E [R72+0x47680], desc[UR22][R68.64], P5 ;  /* 0x4768000044487fae */ /* 0x0005e2000a9a1016 */
[----:B------:R-:W-:-:S05]  /*63140*/  IMAD.WIDE R70, R25, 0x4, R70 ;  /* 0x0000000419467825 */ /* 0x000fca00078e0246 */
[----:B------:R-:W-:Y:S01]  /*63150*/  LDGSTS.E [R24+0x47a80], desc[UR22][R70.64], P5 ;  /* 0x47a8000046187fae */ /* 0x000fe2000a9a1016 */
[----:B--2---:R-:W-:-:S04]  /*63160*/  IMAD.WIDE R72, R25, 0x4, R230 ;  /* 0x0000000419487825 */ /* 0x004fc800078e02e6 */
[C---:B---3--:R-:W-:Y:S01]  /*63170*/  IMAD.WIDE R74, R25.reuse, 0x4, R18 ;  /* 0x00000004194a7825 */ /* 0x048fe200078e0212 */
[----:B------:R-:W2:Y:S04]  /*63180*/  LDL.LU.64 R230, [R1+0x1e0] ;  /* 0x0001e00001e67983 */ /* 0x000ea80000300a00 */
[----:B------:R-:W3:Y:S04]  /*63190*/  LDL.LU.64 R18, [R1+0x1d8] ;  /* 0x0001d80001127983 */ /* 0x000ee80000300a00 */
[----:B------:R4:W-:Y:S04]  /*631a0*/  LDGSTS.E [R76+0x47e80], desc[UR22][R72.64], P5 ;  /* 0x47e80000484c7fae */ /* 0x0009e8000a9a1016 */
[----:B------:R-:W-:Y:S01]  /*631b0*/  LDGSTS.E [R24+0x60280], desc[UR22][R74.64], P5 ;  /* 0x602800004a187fae */ /* 0x000fe2000a9a1016 */
[----:B----4-:R-:W-:-:S04]  /*631c0*/  IMAD.WIDE R76, R25, 0x4, R232 ;  /* 0x00000004194c7825 */ /* 0x010fc800078e02e8 */
[C---:B------:R-:W-:Y:S01]  /*631d0*/  IMAD.WIDE R8, R25.reuse, 0x4, R10 ;  /* 0x0000000419087825 */ /* 0x040fe200078e020a */
[----:B------:R-:W4:Y:S04]  /*631e0*/  LDL.LU.64 R232, [R1+0x1d0] ;  /* 0x0001d00001e87983 */ /* 0x000f280000300a00 */
[----:B------:R-:W4:Y:S04]  /*631f0*/  LDL.LU.64 R80, [R1+0x1c8] ;  /* 0x0001c80001507983 */ /* 0x000f280000300a00 */
[----:B------:R-:W-:Y:S04]  /*63200*/  LDGSTS.E [R78+0x60680], desc[UR22][R76.64], P5 ;  /* 0x606800004c4e7fae */ /* 0x000fe8000a9a1016 */
[----:B------:R1:W-:Y:S04]  /*63210*/  STL.64 [R1+0x30], R8 ;  /* 0x0000300801007387 */ /* 0x0003e80000100a00 */
[----:B------:R1:W-:Y:S01]  /*63220*/  LDGSTS.E [R24+0x60a80], desc[UR22][R8.64], P5 ;  /* 0x60a8000008187fae */ /* 0x0003e2000a9a1016 */
[----:B------:R-:W-:-:S03]  /*63230*/  IMAD.WIDE R10, R25, 0x4, R12 ;  /* 0x00000004190a7825 */ /* 0x000fc600078e020c */
        /* <DEDUP_REMOVED lines=14> */
[----:B------:R3:W-:Y:S01]  /*63320*/  LDGSTS.E [R24+0x61a80], desc[UR22][R8.64], P5 ;  /* 0x61a8000008187fae */ /* 0x0007e2000a9a1016 */
[----:B--2---:R-:W-:-:S04]  /*63330*/  IMAD.WIDE R10, R25, 0x4, R230 ;  /* 0x00000004190a7825 */ /* 0x004fc800078e02e6 */
[C---:B---3--:R-:W-:Y:S01]  /*63340*/  IMAD.WIDE R8, R25.reuse, 0x4, R18 ;  /* 0x0000000419087825 */ /* 0x048fe200078e0212 */
[----:B------:R-:W2:Y:S04]  /*63350*/  LDL.LU.64 R230, [R1+0x1a0] ;  /* 0x0001a00001e67983 */ /* 0x000ea80000300a00 */
[----:B------:R-:W3:Y:S04]  /*63360*/  LDL.LU.64 R18, [R1+0x198] ;  /* 0x0001980001127983 */ /* 0x000ee80000300a00 */
[----:B------:R4:W-:Y:S04]  /*63370*/  STL.64 [R1+0xb0], R10 ;  /* 0x0000b00a01007387 */ /* 0x0009e80000100a00 */
[----:B------:R4:W-:Y:S04]  /*63380*/  LDGSTS.E [R78+0x61e80], desc[UR22][R10.64], P5 ;  /* 0x61e800000a4e7fae */ /* 0x0009e8000a9a1016 */
[----:B------:R1:W-:Y:S04]  /*63390*/  STL.64 [R1+0xb8], R8 ;  /* 0x0000b80801007387 */ /* 0x0003e80000100a00 */
[----:B------:R1:W-:Y:S01]  /*633a0*/  LDGSTS.E [R24+0x62280], desc[UR22][R8.64], P5 ;  /* 0x6228000008187fae */ /* 0x0003e2000a9a1016 */
[----:B----4-:R-:W-:-:S04]  /*633b0*/  IMAD.WIDE R10, R25, 0x4, R232 ;  /* 0x00000004190a7825 */ /* 0x010fc800078e02e8 */
[C---:B-1----:R-:W-:Y:S01]  /*633c0*/  IMAD.WIDE R8, R25.reuse, 0x4, R80 ;  /* 0x0000000419087825 */ /* 0x042fe200078e0250 */
[----:B------:R-:W4:Y:S04]  /*633d0*/  LDL.LU.64 R232, [R1+0x190] ;  /* 0x0001900001e87983 */ /* 0x000f280000300a00 */
[----:B------:R-:W4:Y:S04]  /*633e0*/  LDL.LU.64 R80, [R1+0x188] ;  /* 0x0001880001507983 */ /* 0x000f280000300a00 */
        /* <DEDUP_REMOVED lines=27> */
[----:B------:R1:W-:Y:S04]  /*635a0*/  LDGSTS.E [R24+0x64280], desc[UR22][R8.64], P5 ;  /* 0x6428000008187fae */ /* 0x0003e8000a9a1016 */
[----:B------:R-:W3:Y:S01]  /*635b0*/  LDL.LU.64 R18, [R1+0x150] ;  /* 0x0001500001127983 */ /* 0x000ee20000300a00 */
[----:B----4-:R-:W-:-:S04]  /*635c0*/  IMAD.WIDE R10, R25, 0x4, R232 ;  /* 0x00000004190a7825 */ /* 0x010fc800078e02e8 */
[C---:B-1----:R-:W-:Y:S01]  /*635d0*/  IMAD.WIDE R8, R25.reuse, 0x4, R80 ;  /* 0x0000000419087825 */ /* 0x042fe200078e0250 */
[----:B------:R-:W4:Y:S04]  /*635e0*/  LDL.LU.64 R232, [R1+0x148] ;  /* 0x0001480001e87983 */ /* 0x000f280000300a00 */
[----:B------:R1:W-:Y:S04]  /*635f0*/  STL.64 [R1+0x1058], R10 ;  /* 0x0010580a01007387 */ /* 0x0003e80000100a00 */
[----:B------:R1:W-:Y:S04]  /*63600*/  LDGSTS.E [R78+0x64680], desc[UR22][R10.64], P5 ;  /* 0x646800000a4e7fae */ /* 0x0003e8000a9a1016 */
[----:B------:R1:W-:Y:S04]  /*63610*/  STL.64 [R1+0x1050], R8 ;  /* 0x0010500801007387 */ /* 0x0003e80000100a00 */
[----:B------:R-:W4:Y:S04]  /*63620*/  LDL.LU.64 R80, [R1+0x140] ;  /* 0x0001400001507983 */ /* 0x000f280000300a00 */
[----:B------:R1:W-:Y:S02]  /*63630*/  LDGSTS.E [R24+0x64a80], desc[UR22][R8.64], P5 ;  /* 0x64a8000008187fae */ /* 0x0003e4000a9a1016 */
[----:B-1----:R-:W-:-:S02]  /*63640*/  IMAD.WIDE R10, R25, 0x4, R12 ;  /* 0x00000004190a7825 */ /* 0x002fc400078e020c */
[----:B------:R-:W4:Y:S02]  /*63650*/  LDL.LU.64 R12, [R1+0x138] ;  /* 0x00013800010c7983 */ /* 0x000f240000300a00 */
[C---:B------:R-:W-:Y:S02]  /*63660*/  IMAD.WIDE R8, R25.reuse, 0x4, R20 ;  /* 0x0000000419087825 */ /* 0x040fe400078e0214 */
[----:B------:R1:W-:Y:S04]  /*63670*/  STL.64 [R1+0x1048], R10 ;  /* 0x0010480a01007387 */ /* 0x0003e80000100a00 */
[----:B------:R1:W-:Y:S04]  /*63680*/  LDGSTS.E [R78+0x64e80], desc[UR22][R10.64], P5 ;  /* 0x64e800000a4e7fae */ /* 0x0003e8000a9a1016 */
[----:B------:R1:W-:Y:S04]  /*63690*/  STL.64 [R1+0x1040], R8 ;  /* 0x0010400801007387 */ /* 0x0003e80000100a00 */
[----:B------:R1:W-:Y:S04]  /*636a0*/  LDGSTS.E [R24+0x65280], desc[UR22][R8.64], P5 ;  /* 0x6528000008187fae */ /* 0x0003e8000a9a1016 */
[----:B------:R-:W4:Y:S01]  /*636b0*/  LDL.LU.64 R20, [R1+0x130] ;  /* 0x0001300001147983 */ /* 0x000f220000300a00 */
[----:B-1----:R-:W-:-:S04]  /*636c0*/  IMAD.WIDE R10, R25, 0x4, R22 ;  /* 0x00000004190a7825 */ /* 0x002fc800078e0216 */
[C---:B------:R-:W-:Y:S01]  /*636d0*/  IMAD.WIDE R8, R25.reuse, 0x4, R84 ;  /* 0x0000000419087825 */ /* 0x040fe200078e0254 */
[----:B------:R-:W4:Y:S04]  /*636e0*/  LDL.LU.64 R22, [R1+0x128] ;  /* 0x0001280001167983 */ /* 0x000f280000300a00 */
[----:B------:R1:W-:Y:S04]  /*636f0*/  STL.64 [R1+0x1038], R10 ;  /* 0x0010380a01007387 */ /* 0x0003e80000100a00 */
[----:B------:R-:W-:Y:S04]  /*63700*/  LDGSTS.E [R78+0x65680], desc[UR22][R10.64], P5 ;  /* 0x656800000a4e7fae */ /* 0x000fe8000a9a1016 */
[----:B------:R3:W-:Y:S04]  /*63710*/  STL.64 [R1+0x1030], R8 ;  /* 0x0010300801007387 */ /* 0x0007e80000100a00 */
[----:B------:R3:W-:Y:S04]  /*63720*/  LDGSTS.E [R24+0x65a80], desc[UR22][R8.64], P5 ;  /* 0x65a8000008187fae */ /* 0x0007e8000a9a1016 */
[----:B-1----:R-:W4:Y:S01]  /*63730*/  LDL.LU.64 R10, [R1+0x210] ;  /* 0x00021000010a7983 */ /* 0x002f220000300a00 */
[----:B--2---:R-:W-:-:S04]  /*63740*/  IMAD.WIDE R26, R25, 0x4, R230 ;  /* 0x00000004191a7825 */ /* 0x004fc800078e02e6 */
[C---:B---3--:R-:W-:Y:S01]  /*63750*/  IMAD.WIDE R8, R25.reuse, 0x4, R82 ;  /* 0x0000000419087825 */ /* 0x048fe200078e0252 */
[----:B------:R-:W2:Y:S04]  /*63760*/  LDL.LU.64 R230, [R1+0x218] ;  /* 0x0002180001e67983 */ /* 0x000ea80000300a00 */
[----:B------:R1:W-:Y:S04]  /*63770*/  STL.64 [R1+0x1028], R26 ;  /* 0x0010281a01007387 */ /* 0x0003e80000100a00 */
[----:B------:R1:W-:Y:S04]  /*63780*/  LDGSTS.E [R78+0x65e80], desc[UR22][R26.64], P5 ;  /* 0x65e800001a4e7fae */ /* 0x0003e8000a9a1016 */
[----:B------:R4:W-:Y:S04]  /*63790*/  STL.64 [R1+0x1020], R8 ;  /* 0x0010200801007387 */ /* 0x0009e80000100a00 */
[----:B------:R4:W-:Y:S01]  /*637a0*/  LDGSTS.E [R24+0x66280], desc[UR22][R8.64], P5 ;  /* 0x6628000008187fae */ /* 0x0009e2000a9a1016 */
[----:B-1----:R-:W-:-:S04]  /*637b0*/  IMAD.WIDE R26, R25, 0x4, R18 ;  /* 0x00000004191a7825 */ /* 0x002fc800078e0212 */
[C---:B----4-:R-:W-:Y:S02]  /*637c0*/  IMAD.WIDE R8, R25.reuse, 0x4, R232 ;  /* 0x0000000419087825 */ /* 0x050fe400078e02e8 */
[----:B------:R-:W3:Y:S04]  /*637d0*/  LDL.LU.64 R232, [R1+0x220] ;  /* 0x0002200001e87983 */ /* 0x000ee80000300a00 */
[----:B------:R-:W4:Y:S04]  /*637e0*/  LDL.LU.64 R18, [R1+0x228] ;  /* 0x0002280001127983 */ /* 0x000f280000300a00 */
[----:B------:R-:W-:Y:S04]  /*637f0*/  STL.64 [R1+0x1018], R26 ;  /* 0x0010181a01007387 */ /* 0x000fe80000100a00 */
[----:B------:R-:W-:Y:S04]  /*63800*/  LDGSTS.E [R78+0x66680], desc[UR22][R26.64], P5 ;  /* 0x666800001a4e7fae */ /* 0x000fe8000a9a1016 */
        /* <DEDUP_REMOVED lines=11> */
[----:B------:R-:W4:Y:S04]  /*638c0*/  LDL.LU.64 R20, [R1+0x240] ;  /* 0x0002400001147983 */ /* 0x000f280000300a00 */
[----:B------:R-:W-:Y:S01]  /*638d0*/  LDGSTS.E [R78+0x67680], desc[UR22][R26.64], P5 ;  /* 0x676800001a4e7fae */ /* 0x000fe2000a9a1016 */
[----:B------:R-:W-:-:S03]  /*638e0*/  IMAD.WIDE R8, R25, 0x4, R22 ;  /* 0x0000000419087825 */ /* 0x000fc600078e0216 */
[----:B------:R-:W4:Y:S04]  /*638f0*/  LDL.LU.64 R22, [R1+0x248] ;  /* 0x0002480001167983 */ /* 0x000f280000300a00 */
[----:B------:R-:W-:Y:S04]  /*63900*/  STL.64 [R1+0xff8], R26 ;  /* 0x000ff81a01007387 */ /* 0x000fe80000100a00 */
[----:B------:R2:W-:Y:S04]  /*63910*/  STL.64 [R1+0xff0], R8 ;  /* 0x000ff00801007387 */ /* 0x0005e80000100a00 */
[----:B------:R2:W-:Y:S01]  /*63920*/  LDGSTS.E [R24+0x67a80], desc[UR22][R8.64], P5 ;  /* 0x67a8000008187fae */ /* 0x0005e2000a9a1016 */
[----:B------:R-:W-:-:S04]  /*63930*/  IMAD.WIDE R44, R25, 0x4, R10 ;  /* 0x00000004192c7825 */ /* 0x000fc800078e020a */
[C---:B--2---:R-:W-:Y:S02]  /*63940*/  IMAD.WIDE R8, R25.reuse, 0x4, R230 ;  /* 0x0000000419087825 */ /* 0x044fe400078e02e6 */
[----:B------:R-:W2:Y:S04]  /*63950*/  LDL.LU.64 R230, [R1+0x250] ;  /* 0x0002500001e67983 */ /* 0x000ea80000300a00 */
[----:B------:R-:W2:Y:S04]  /*63960*/  LDL.LU.64 R10, [R1+0x258] ;  /* 0x00025800010a7983 */ /* 0x000ea80000300a00 */
[----:B------:R1:W-:Y:S04]  /*63970*/  STL.64 [R1+0xfe0], R8 ;  /* 0x000fe00801007387 */ /* 0x0003e80000100a00 */
[----:B------:R1:W-:Y:S01]  /*63980*/  STL.64 [R1+0x18f0], R6 ;  /* 0x0018f00601007387 */ /* 0x0003e20000100a00 */
[----:B---3--:R-:W-:-:S04]  /*63990*/  IMAD.WIDE R26, R25, 0x4, R232 ;  /* 0x00000004191a7825 */ /* 0x008fc800078e02e8 */
[C---:B----4-:R-:W-:Y:S01]  /*639a0*/  IMAD.WIDE R248, R25.reuse, 0x4, R18 ;  /* 0x0000000419f87825 */ /* 0x050fe200078e0212 */
[----:B------:R-:W3:Y:S04]  /*639b0*/  LDL.LU.64 R232, [R1+0x260] ;  /* 0x0002600001e87983 */ /* 0x000ee80000300a00 */
[----:B------:R-:W4:Y:S01]  /*639c0*/  LDL.LU.64 R18, [R1+0x268] ;  /* 0x0002680001127983 */ /* 0x000f220000300a00 */
[----:B------:R-:W-:Y:S01]  /*639d0*/  IMAD.WIDE R244, R25, 0x4, R12 ;  /* 0x0000000419f47825 */ /* 0x000fe200078e020c */
[----:B------:R-:W-:Y:S02]  /*639e0*/  IADD3 R24, PT, PT, R5, 0x100000, RZ ;  /* 0x0010000005187810 */ /* 0x000fe40007ffe0ff */
[----:B------:R-:W4:Y:S04]  /*639f0*/  LDL.LU.64 R12, [R1+0x270] ;  /* 0x00027000010c7983 */ /* 0x000f280000300a00 */
[----:B------:R1:W-:Y:S01]  /*63a00*/  LDGSTS.E [R78+0x67e80], desc[UR22][R8.64], P5 ;  /* 0x67e80000084e7fae */ /* 0x0003e2000a9a1016 */
[----:B------:R-:W-:-:S03]  /*63a10*/  IMAD.WIDE R240, R25, 0x4, R80 ;  /* 0x0000000419f07825 */ /* 0x000fc600078e0250 */
[----:B------:R-:W4:Y:S04]  /*63a20*/  LDL.LU.64 R86, [R1+0x278] ;  /* 0x0002780001567983 */ /* 0x000f280000300a00 */
[----:B------:R-:W-:Y:S01]  /*63a30*/  LDGSTS.E [R24+0x40300], desc[UR22][R44.64], P5 ;  /* 0x403000002c187fae */ /* 0x000fe2000a9a1016 */
[----:B-1----:R-:W-:Y:S02]  /*63a40*/  VIADD R78, R5, 0x100000 ;  /* 0x00100000054e7836 */ /* 0x002fe40000000000 */
[----:B------:R-:W-:-:S03]  /*63a50*/  IMAD.WIDE R236, R25, 0x4, R20 ;  /* 0x0000000419ec7825 */ /* 0x000fc600078e0214 */
[----:B------:R-:W-:Y:S04]  /*63a60*/  LDGSTS.E [R78+0x40700], desc[UR22][R26.64], P5 ;  /* 0x407000001a4e7fae */ /* 0x000fe8000a9a1016 */
[----:B------:R-:W4:Y:S04]  /*63a70*/  LDL.LU.64 R20, [R1+0x280] ;  /* 0x0002800001147983 */ /* 0x000f280000300a00 */
[----:B------:R-:W-:Y:S04]  /*63a80*/  LDGSTS.E [R24+0x40b00], desc[UR22][R248.64], P5 ;  /* 0x40b00000f8187fae */ /* 0x000fe8000a9a1016 */
[----:B------:R-:W-:Y:S04]  /*63a90*/  LDGSTS.E [R78+0x40f00], desc[UR22][R244.64], P5 ;  /* 0x40f00000f44e7fae */ /* 0x000fe8000a9a1016 */
[----:B------:R-:W-:Y:S04]  /*63aa0*/  LDGSTS.E [R24+0x41300], desc[UR22][R240.64], P5 ;  /* 0x41300000f0187fae */ /* 0x000fe8000a9a1016 */
[----:B------:R1:W-:Y:S01]  /*63ab0*/  LDGSTS.E [R78+0x41700], desc[UR22][R236.64], P5 ;  /* 0x41700000ec4e7fae */ /* 0x0003e2000a9a1016 */
[----:B------:R-:W-:-:S02]  /*63ac0*/  VIADD R80, R5, 0x100000 ;  /* 0x0010000005507836 */ /* 0x000fc40000000000 */
[----:B------:R-:W-:Y:S02]  /*63ad0*/  VIADD R84, R5, 0x100000 ;  /* 0x0010000005547836 */ /* 0x000fe40000000000 */
[C---:B------:R-:W-:Y:S02]  /*63ae0*/  IMAD.WIDE R226, R25.reuse, 0x4, R22 ;  /* 0x0000000419e27825 */ /* 0x040fe400078e0216 */
[----:B------:R-:W4:Y:S04]  /*63af0*/  LDL.LU.64 R22, [R1+0x288] ;  /* 0x0002880001167983 */ /* 0x000f280000300a00 */
[----:B------:R-:W-:Y:S01]  /*63b00*/  LDGSTS.E [R24+0x41b00], desc[UR22][R226.64], P5 ;  /* 0x41b00000e2187fae */ /* 0x000fe2000a9a1016 */
[----:B--2---:R-:W-:-:S04]  /*63b10*/  IMAD.WIDE R220, R25, 0x4, R230 ;  /* 0x0000000419dc7825 */ /* 0x004fc800078e02e6 */
[C---:B-1----:R-:W-:Y:S01]  /*63b20*/  IMAD.WIDE R78, R25.reuse, 0x4, R10 ;  /* 0x00000004194e7825 */ /* 0x042fe200078e020a */
[----:B------:R-:W2:Y:S04]  /*63b30*/  LDL.LU.64 R230, [R1+0x290] ;  /* 0x0002900001e67983 */ /* 0x000ea80000300a00 */
[----:B------:R-:W2:Y:S04]  /*63b40*/  LDL.LU.64 R10, [R1+0x298] ;  /* 0x00029800010a7983 */ /* 0x000ea80000300a00 */
[----:B------:R3:W-:Y:S04]  /*63b50*/  LDGSTS.E [R80+0x41f00], desc[UR22][R220.64], P5 ;  /* 0x41f00000dc507fae */ /* 0x0007e8000a9a1016 */
[----:B------:R-:W-:Y:S01]  /*63b60*/  LDGSTS.E [R24+0x42300], desc[UR22][R78.64], P5 ;  /* 0x423000004e187fae */ /* 0x000fe2000a9a1016 */
[----:B---3--:R-:W-:-:S04]  /*63b70*/  IMAD.WIDE R80, R25, 0x4, R232 ;  /* 0x0000000419507825 */ /* 0x008fc800078e02e8 */
[C---:B----4-:R-:W-:Y:S01]  /*63b80*/  IMAD.WIDE R82, R25.reuse, 0x4, R18 ;  /* 0x0000000419527825 */ /* 0x050fe200078e0212 */
[----:B------:R-:W3:Y:S04]  /*63b90*/  LDL.LU.64 R232, [R1+0x2a0] ;  /* 0x0002a00001e87983 */ /* 0x000ee80000300a00 */
[----:B------:R-:W4:Y:S04]  /*63ba0*/  LDL.LU.64 R18, [R1+0x2a8] ;  /* 0x0002a80001127983 */ /* 0x000f280000300a00 */
[----:B------:R1:W-:Y:S04]  /*63bb0*/  LDGSTS.E [R84+0x42700], desc[UR22][R80.64], P5 ;  /* 0x4270000050547fae */ /* 0x0003e8000a9a1016 */
[----:B------:R-:W-:Y:S01]  /*63bc0*/  LDGSTS.E [R24+0x42b00], desc[UR22][R82.64], P5 ;  /* 0x42b0000052187fae */ /* 0x000fe2000a9a1016 */
[----:B-1----:R-:W-:-:S03]  /*63bd0*/  IMAD.WIDE R84, R25, 0x4, R12 ;  /* 0x0000000419547825 */ /* 0x002fc600078e020c */
[----:B------:R-:W4:Y:S01]  /*63be0*/  LDL.LU.64 R12, [R1+0x2b0] ;  /* 0x0002b000010c7983 */ /* 0x000f220000300a00 */
[----:B------:R-:W-:-:S03]  /*63bf0*/  IMAD.WIDE R86, R25, 0x4, R86 ;  /* 0x0000000419567825 */ /* 0x000fc600078e0256 */
[----:B------:R1:W-:Y:S04]  /*63c00*/  LDGSTS.E [R88+0x42f00], desc[UR22][R84.64], P5 ;  /* 0x42f0000054587fae */ /* 0x0003e8000a9a1016 */
[----:B------:R-:W4:Y:S04]  /*63c10*/  LDL.LU.64 R102, [R1+0x2b8] ;  /* 0x0002b80001667983 */ /* 0x000f280000300a00 */
[----:B------:R-:W-:Y:S01]  /*63c20*/  LDGSTS.E [R24+0x43300], desc[UR22][R86.64], P5 ;  /* 0x4330000056187fae */ /* 0x000fe2000a9a1016 */
[----:B-1----:R-:W-:-:S03]  /*63c30*/  IMAD.WIDE R88, R25, 0x4, R20 ;  /* 0x0000000419587825 */ /* 0x002fc600078e0214 */
[----:B------:R-:W4:Y:S04]  /*63c40*/  LDL.LU.64 R20, [R1+0x2c0] ;  /* 0x0002c00001147983 */ /* 0x000f280000300a00 */
[----:B------:R2:W-:Y:S01]  /*63c50*/  LDGSTS.E [R92+0x43700], desc[UR22][R88.64], P5 ;  /* 0x43700000585c7fae */ /* 0x0005e2000a9a1016 */
[----:B------:R-:W-:-:S03]  /*63c60*/  IMAD.WIDE R90, R25, 0x4, R22 ;  /* 0x00000004195a7825 */ /* 0x000fc600078e0216 */
[----:B------:R-:W4:Y:S04]  /*63c70*/  LDL.LU.64 R22, [R1+0x2c8] ;  /* 0x0002c80001167983 */ /* 0x000f280000300a00 */
[----:B------:R-:W-:Y:S01]  /*63c80*/  LDGSTS.E [R24+0x43b00], desc[UR22][R90.64], P5 ;  /* 0x43b000005a187fae */ /* 0x000fe2000a9a1016 */
[----:B--2---:R-:W-:-:S04]  /*63c90*/  IMAD.WIDE R92, R25, 0x4, R230 ;  /* 0x00000004195c7825 */ /* 0x004fc800078e02e6 */
[C---:B------:R-:W-:Y:S01]  /*63ca0*/  IMAD.WIDE R94, R25.reuse, 0x4, R10 ;  /* 0x00000004195e7825 */ /* 0x040fe200078e020a */
        /* <DEDUP_REMOVED lines=59> */
[----:B------:R-:W4:Y:S04]  /*64060*/  LDL.LU.64 R12, [R1+0x400] ;  /* 0x00040000010c7983 */ /* 0x000f280000300a00 */
[----:B------:R-:W4:Y:S01]  /*64070*/  LDL.LU.64 R250, [R1+0x4a0] ;  /* 0x0004a00001fa7983 */ /* 0x000f220000300a00 */
[----:B------:R-:W-:-:S03]  /*64080*/  IMAD.WIDE R134, R25, 0x4, R8 ;  /* 0x0000000419867825 */ /* 0x000fc600078e0208 */
[----:B------:R1:W-:Y:S04]  /*64090*/  LDGSTS.E [R136+0x60f00], desc[UR22][R132.64], P5 ;  /* 0x60f0000084887fae */ /* 0x0003e8000a9a1016 */
        /* <DEDUP_REMOVED lines=17> */
[----:B------:R-:W-:Y:S04]  /*641b0*/  LDGSTS.E [R148+0x62700], desc[UR22][R144.64], P5 ;  /* 0x6270000090947fae */ /* 0x000fe8000a9a1016 */
[----:B------:R-:W-:Y:S01]  /*641c0*/  LDGSTS.E [R24+0x62b00], desc[UR22][R146.64], P5 ;  /* 0x62b0000092187fae */ /* 0x000fe2000a9a1016 */
[----:B------:R-:W-:-:S03]  /*641d0*/  IMAD.WIDE R8, R25, 0x4, R12 ;  /* 0x0000000419087825 */ /* 0x000fc600078e020c */
[----:B------:R-:W4:Y:S01]  /*641e0*/  LDL.LU.64 R12, [R1+0x468] ;  /* 0x00046800010c7983 */ /* 0x000f220000300a00 */
[----:B------:R-:W-:-:S03]  /*641f0*/  IMAD.WIDE R6, R25, 0x4, R250 ;  /* 0x0000000419067825 */ /* 0x000fc600078e02fa */
[----:B------:R-:W4:Y:S04]  /*64200*/  LDL.LU.64 R246, [R1+0x460] ;  /* 0x0004600001f67983 */ /* 0x000f280000300a00 */
[----:B------:R1:W-:Y:S04]  /*64210*/  STL.64 [R1+0x20], R8 ;  /* 0x0000200801007387 */ /* 0x0003e80000100a00 */
[----:B------:R1:W-:Y:S04]  /*64220*/  LDGSTS.E [R148+0x62f00], desc[UR22][R8.64], P5 ;  /* 0x62f0000008947fae */ /* 0x0003e8000a9a1016 */
[----:B------:R1:W-:Y:S04]  /*64230*/  STL.64 [R1+0x80], R6 ;  /* 0x0000800601007387 */ /* 0x0003e80000100a00 */
[----:B------:R1:W-:Y:S02]  /*64240*/  LDGSTS.E [R24+0x63300], desc[UR22][R6.64], P5 ;  /* 0x6330000006187fae */ /* 0x0003e4000a9a1016 */
[----:B-1----:R-:W-:-:S02]  /*64250*/  IMAD.WIDE R8, R25, 0x4, R20 ;  /* 0x0000000419087825 */ /* 0x002fc400078e0214 */
[----:B------:R-:W4:Y:S04]  /*64260*/  LDL.LU.64 R20, [R1+0x458] ;  /* 0x0004580001147983 */ /* 0x000f280000300a00 */
[----:B------:R-:W4:Y:S04]  /*64270*/  LDL.LU.64 R250, [R1+0x450] ;  /* 0x0004500001fa7983 */ /* 0x000f280000300a00 */
[----:B------:R2:W-:Y:S04]  /*64280*/  STL.64 [R1+0x88], R8 ;  /* 0x0000880801007387 */ /* 0x0005e80000100a00 */
[----:B------:R2:W-:Y:S01]  /*64290*/  LDGSTS.E [R148+0x63700], desc[UR22][R8.64], P5 ;  /* 0x6370000008947fae */ /* 0x0005e2000a9a1016 */
[----:B------:R-:W-:-:S05]  /*642a0*/  IMAD.WIDE R6, R25, 0x4, R22 ;  /* 0x0000000419067825 */ /* 0x000fca00078e0216 */
[----:B------:R1:W-:Y:S04]  /*642b0*/  STL.64 [R1+0x98], R6 ;  /* 0x0000980601007387 */ /* 0x0003e80000100a00 */
[----:B------:R1:W-:Y:S04]  /*642c0*/  LDGSTS.E [R24+0x63b00], desc[UR22][R6.64], P5 ;  /* 0x63b0000006187fae */ /* 0x0003e8000a9a1016 */
[----:B------:R-:W4:Y:S01]  /*642d0*/  LDL.LU.64 R22, [R1+0x448] ;  /* 0x0004480001167983 */ /* 0x000f220000300a00 */
[----:B--2---:R-:W-:-:S04]  /*642e0*/  IMAD.WIDE R8, R25, 0x4, R230 ;  /* 0x0000000419087825 */ /* 0x004fc800078e02e6 */
[C---:B-1----:R-:W-:Y:S01]  /*642f0*/  IMAD.WIDE R6, R25.reuse, 0x4, R10 ;  /* 0x0000000419067825 */ /* 0x042fe200078e020a */
[----:B------:R-:W2:Y:S04]  /*64300*/  LDL.LU.64 R230, [R1+0x440] ;  /* 0x0004400001e67983 */ /* 0x000ea80000300a00 */
[----:B------:R1:W-:Y:S04]  /*64310*/  STL.64 [R1+0x330], R8 ;  /* 0x0003300801007387 */ /* 0x0003e80000100a00 */
[----:B------:R-:W-:Y:S04]  /*64320*/  LDGSTS.E [R148+0x63f00], desc[UR22][R8.64], P5 ;  /* 0x63f0000008947fae */ /* 0x000fe8000a9a1016 */
[----:B------:R4:W-:Y:S04]  /*64330*/  STL.64 [R1+0x340], R6 ;  /* 0x0003400601007387 */ /* 0x0009e80000100a00 */
[----:B------:R4:W-:Y:S04]  /*64340*/  LDGSTS.E [R24+0x64300], desc[UR22][R6.64], P5 ;  /* 0x6430000006187fae */ /* 0x0009e8000a9a1016 */
[----:B-1----:R-:W2:Y:S01]  /*64350*/  LDL.LU.64 R8, [R1+0x438] ;  /* 0x0004380001087983 */ /* 0x002ea20000300a00 */
[----:B---3--:R-:W-:-:S04]  /*64360*/  IMAD.WIDE R10, R25, 0x4, R232 ;  /* 0x00000004190a7825 */ /* 0x008fc800078e02e8 */
[C---:B----4-:R-:W-:Y:S01]  /*64370*/  IMAD.WIDE R6, R25.reuse, 0x4, R18 ;  /* 0x0000000419067825 */ /* 0x050fe200078e0212 */
[----:B------:R-:W3:Y:S04]  /*64380*/  LDL.LU.64 R232, [R1+0x430] ;  /* 0x0004300001e87983 */ /* 0x000ee80000300a00 */
[----:B------:R1:W-:Y:S04]  /*64390*/  STL.64 [R1+0xe60], R10 ;  /* 0x000e600a01007387 */ /* 0x0003e80000100a00 */
[----:B------:R-:W-:Y:S04]  /*643a0*/  LDGSTS.E [R148+0x64700], desc[UR22][R10.64], P5 ;  /* 0x647000000a947fae */ /* 0x000fe8000a9a1016 */
[----:B------:R4:W-:Y:S04]  /*643b0*/  STL.64 [R1+0xea8], R6 ;  /* 0x000ea80601007387 */ /* 0x0009e80000100a00 */
[----:B------:R4:W-:Y:S04]  /*643c0*/  LDGSTS.E [R24+0x64b00], desc[UR22][R6.64], P5 ;  /* 0x64b0000006187fae */ /* 0x0009e8000a9a1016 */
[----:B-1----:R-:W3:Y:S01]  /*643d0*/  LDL.LU.64 R10, [R1+0x428] ;  /* 0x00042800010a7983 */ /* 0x002ee20000300a00 */
[----:B------:R-:W-:-:S03]  /*643e0*/  IMAD.WIDE R18, R25, 0x4, R12 ;  /* 0x0000000419127825 */ /* 0x000fc600078e020c */
[----:B------:R-:W3:Y:S01]  /*643f0*/  LDL.LU.64 R12, [R1+0x420] ;  /* 0x00042000010c7983 */ /* 0x000ee20000300a00 */
[----:B----4-:R-:W-:-:S03]  /*64400*/  IMAD.WIDE R6, R25, 0x4, R246 ;  /* 0x0000000419067825 */ /* 0x010fc600078e02f6 */
[----:B------:R1:W-:Y:S04]  /*64410*/  STL.64 [R1+0xec0], R18 ;  /* 0x000ec01201007387 */ /* 0x0003e80000100a00 */
[----:B------:R-:W-:Y:S04]  /*64420*/  LDGSTS.E [R148+0x64f00], desc[UR22][R18.64], P5 ;  /* 0x64f0000012947fae */ /* 0x000fe8000a9a1016 */
[----:B------:R4:W-:Y:S04]  /*64430*/  STL.64 [R1+0xed8], R6 ;  /* 0x000ed80601007387 */ /* 0x0009e80000100a00 */
[----:B------:R4:W-:Y:S04]  /*64440*/  LDGSTS.E [R24+0x65300], desc[UR22][R6.64], P5 ;  /* 0x6530000006187fae */ /* 0x0009e8000a9a1016 */
[----:B-1----:R-:W3:Y:S01]  /*64450*/  LDL.LU.64 R18, [R1+0x418] ;  /* 0x0004180001127983 */ /* 0x002ee20000300a00 */
[----:B------:R-:W-:-:S04]  /*64460*/  IMAD.WIDE R28, R25, 0x4, R20 ;  /* 0x00000004191c7825 */ /* 0x000fc800078e0214 */
[C---:B----4-:R-:W-:Y:S01]  /*64470*/  IMAD.WIDE R6, R25.reuse, 0x4, R250 ;  /* 0x0000000419067825 */ /* 0x050fe200078e02fa */
[----:B------:R-:W4:Y:S04]  /*64480*/  LDL.LU.64 R20, [R1+0x410] ;  /* 0x0004100001147983 */ /* 0x000f280000300a00 */
[----:B------:R1:W-:Y:S04]  /*64490*/  STL.64 [R1+0xef0], R28 ;  /* 0x000ef01c01007387 */ /* 0x0003e80000100a00 */
[----:B------:R1:W-:Y:S04]  /*644a0*/  LDGSTS.E [R148+0x65700], desc[UR22][R28.64], P5 ;  /* 0x657000001c947fae */ /* 0x0003e8000a9a1016 */
[----:B------:R2:W-:Y:S04]  /*644b0*/  STL.64 [R1+0xf10], R6 ;  /* 0x000f100601007387 */ /* 0x0005e80000100a00 */
[----:B------:R2:W-:Y:S01]  /*644c0*/  LDGSTS.E [R24+0x65b00], desc[UR22][R6.64], P5 ;  /* 0x65b0000006187fae */ /* 0x0005e2000a9a1016 */
[----:B-1----:R-:W-:-:S03]  /*644d0*/  IMAD.WIDE R28, R25, 0x4, R22 ;  /* 0x00000004191c7825 */ /* 0x002fc600078e0216 */
[----:B------:R-:W4:Y:S04]  /*644e0*/  LDL.LU.64 R22, [R1+0x4a8] ;  /* 0x0004a80001167983 */ /* 0x000f280000300a00 */
[----:B------:R-:W-:Y:S01]  /*644f0*/  LDGSTS.E [R148+0x65f00], desc[UR22][R28.64], P5 ;  /* 0x65f000001c947fae */ /* 0x000fe2000a9a1016 */
[----:B--2---:R-:W-:-:S03]  /*64500*/  IMAD.WIDE R6, R25, 0x4, R230 ;  /* 0x0000000419067825 */ /* 0x004fc600078e02e6 */
[----:B------:R-:W2:Y:S04]  /*64510*/  LDL.LU.64 R230, [R1+0x4b8] ;  /* 0x0004b80001e67983 */ /* 0x000ea80000300a00 */
[----:B------:R-:W-:Y:S04]  /*64520*/  STL.64 [R1+0xf58], R28 ;  /* 0x000f581c01007387 */ /* 0x000fe80000100a00 */
[----:B------:R3:W-:Y:S04]  /*64530*/  STL.64 [R1+0xf50], R6 ;  /* 0x000f500601007387 */ /* 0x0007e80000100a00 */
[----:B------:R3:W-:Y:S01]  /*64540*/  LDGSTS.E [R24+0x66300], desc[UR22][R6.64], P5 ;  /* 0x6630000006187fae */ /* 0x0007e2000a9a1016 */
[----:B------:R-:W-:-:S04]  /*64550*/  IMAD.WIDE R8, R25, 0x4, R8 ;  /* 0x0000000419087825 */ /* 0x000fc800078e0208 */
[C---:B---3--:R-:W-:Y:S02]  /*64560*/  IMAD.WIDE R6, R25.reuse, 0x4, R232 ;  /* 0x0000000419067825 */ /* 0x048fe400078e02e8 */
[----:B------:R-:W3:Y:S04]  /*64570*/  LDL.LU.64 R232, [R1+0x4c0] ;  /* 0x0004c00001e87983 */ /* 0x000ee80000300a00 */
[----:B------:R-:W3:Y:S04]  /*64580*/  LDL.LU.64 R246, [R1+0x4c8] ;  /* 0x0004c80001f67983 */ /* 0x000ee80000300a00 */
[----:B------:R-:W-:Y:S04]  /*64590*/  STL.64 [R1+0xf48], R8 ;  /* 0x000f480801007387 */ /* 0x000fe80000100a00 */
[----:B------:R-:W-:Y:S04]  /*645a0*/  LDGSTS.E [R148+0x66700], desc[UR22][R8.64], P5 ;  /* 0x6670000008947fae */ /* 0x000fe8000a9a1016 */
[----:B------:R1:W-:Y:S04]  /*645b0*/  STL.64 [R1+0xf40], R6 ;  /* 0x000f400601007387 */ /* 0x0003e80000100a00 */
[----:B------:R1:W-:Y:S02]  /*645c0*/  LDGSTS.E [R24+0x66b00], desc[UR22][R6.64], P5 ;  /* 0x66b0000006187fae */ /* 0x0003e4000a9a1016 */
[----:B-1----:R-:W-:-:S02]  /*645d0*/  IMAD.WIDE R6, R25, 0x4, R12 ;  /* 0x0000000419067825 */ /* 0x002fc400078e020c */
[----:B------:R-:W3:Y:S02]  /*645e0*/  LDL.LU.64 R12, [R1+0x4d8] ;  /* 0x0004d800010c7983 */ /* 0x000ee40000300a00 */
[C---:B------:R-:W-:Y:S02]  /*645f0*/  IMAD.WIDE R8, R25.reuse, 0x4, R10 ;  /* 0x0000000419087825 */ /* 0x040fe400078e020a */
[----:B------:R-:W3:Y:S04]  /*64600*/  LDL.LU.64 R10, [R1+0x4e0] ;  /* 0x0004e000010a7983 */ /* 0x000ee80000300a00 */
[----:B------:R1:W-:Y:S04]  /*64610*/  STL.64 [R1+0xf38], R8 ;  /* 0x000f380801007387 */ /* 0x0003e80000100a00 */
[----:B------:R1:W-:Y:S04]  /*64620*/  LDGSTS.E [R148+0x66f00], desc[UR22][R8.64], P5 ;  /* 0x66f0000008947fae */ /* 0x0003e8000a9a1016 */
[----:B------:R4:W-:Y:S04]  /*64630*/  STL.64 [R1+0xf30], R6 ;  /* 0x000f300601007387 */ /* 0x0009e80000100a00 */
[----:B------:R4:W-:Y:S01]  /*64640*/  LDGSTS.E [R24+0x67300], desc[UR22][R6.64], P5 ;  /* 0x6730000006187fae */ /* 0x0009e2000a9a1016 */
[----:B-1----:R-:W-:-:S04]  /*64650*/  IMAD.WIDE R8, R25, 0x4, R18 ;  /* 0x0000000419087825 */ /* 0x002fc800078e0212 */
[C---:B----4-:R-:W-:Y:S01]  /*64660*/  IMAD.WIDE R6, R25.reuse, 0x4, R20 ;  /* 0x0000000419067825 */ /* 0x050fe200078e0214 */
[----:B------:R-:W4:Y:S04]  /*64670*/  LDL.LU.64 R18, [R1+0x4e8] ;  /* 0x0004e80001127983 */ /* 0x000f280000300a00 */
[----:B------:R-:W4:Y:S04]  /*64680*/  LDL.LU.64 R20, [R1+0x4f0] ;  /* 0x0004f00001147983 */ /* 0x000f280000300a00 */
[----:B------:R2:W-:Y:S04]  /*64690*/  STL.64 [R1+0xf28], R8 ;  /* 0x000f280801007387 */ /* 0x0005e80000100a00 */
[----:B------:R2:W-:Y:S04]  /*646a0*/  LDGSTS.E [R148+0x67700], desc[UR22][R8.64], P5 ;  /* 0x6770000008947fae */ /* 0x0005e8000a9a1016 */
[----:B------:R-:W-:Y:S04]  /*646b0*/  STL.64 [R1+0x18f8], R6 ;  /* 0x0018f80601007387 */ /* 0x000fe80000100a00 */
[----:B------:R1:W-:Y:S01]  /*646c0*/  LDGSTS.E [R24+0x67b00], desc[UR22][R6.64], P5 ;  /* 0x67b0000006187fae */ /* 0x0003e2000a9a1016 */
[----:B------:R-:W-:-:S03]  /*646d0*/  IMAD.WIDE R42, R25, 0x4, R22 ;  /* 0x00000004192a7825 */ /* 0x000fc600078e0216 */
[----:B------:R-:W4:Y:S01]  /*646e0*/  LDL.LU.64 R22, [R1+0x4f8] ;  /* 0x0004f80001167983 */ /* 0x000f220000300a00 */
[----:B--2---:R-:W-:-:S03]  /*646f0*/  IMAD.WIDE R8, R25, 0x4, R230 ;  /* 0x0000000419087825 */ /* 0x004fc600078e02e6 */
[----:B------:R-:W2:Y:S04]  /*64700*/  LDL.LU.64 R230, [R1+0x500] ;  /* 0x0005000001e67983 */ /* 0x000ea80000300a00 */
[----:B------:R1:W-:Y:S01]  /*64710*/  STL.64 [R1+0x1900], R8 ;  /* 0x0019000801007387 */ /* 0x0003e20000100a00 */
[----:B---3--:R-:W-:-:S04]  /*64720*/  IMAD.WIDE R250, R25, 0x4, R232 ;  /* 0x0000000419fa7825 */ /* 0x008fc800078e02e8 */
[----:B------:R-:W-:Y:S01]  /*64730*/  IMAD.WIDE R242, R25, 0x4, R12 ;  /* 0x0000000419f27825 */ /* 0x000fe200078e020c */
[----:B------:R-:W3:Y:S04]  /*64740*/  LDL.LU.64 R232, [R1+0x508] ;  /* 0x0005080001e87983 */ /* 0x000ee80000300a00 */
[----:B------:R-:W3:Y:S04]  /*64750*/  LDL.LU.64 R154, [R1+0x510] ;  /* 0x00051000019a7983 */ /* 0x000ee80000300a00 */
[----:B------:R-:W3:Y:S01]  /*64760*/  LDL.LU.64 R12, [R1+0x518] ;  /* 0x00051800010c7983 */ /* 0x000ee20000300a00 */
[----:B-1----:R-:W-:-:S03]  /*64770*/  VIADD R24, R4, 0x100000 ;  /* 0x0010000004187836 */ /* 0x002fc60000000000 */
[----:B------:R1:W-:Y:S01]  /*64780*/  LDGSTS.E [R148+0x67f00], desc[UR22][R8.64], P5 ;  /* 0x67f0000008947fae */ /* 0x0003e2000a9a1016 */
[----:B------:R-:W-:-:S04]  /*64790*/  IMAD.WIDE R246, R25, 0x4, R246 ;  /* 0x0000000419f67825 */ /* 0x000fc800078e02f6 */
[C---:B------:R-:W-:Y:S02]  /*647a0*/  IMAD.WIDE R238, R25.reuse, 0x4, R10 ;  /* 0x0000000419ee7825 */ /* 0x040fe400078e020a */
[----:B------:R-:W3:Y:S04]  /*647b0*/  LDL.LU.64 R10, [R1+0x520] ;  /* 0x00052000010a7983 */ /* 0x000ee80000300a00 */
[----:B------:R-:W-:Y:S01]  /*647c0*/  LDGSTS.E [R24+0x40380], desc[UR22][R42.64], P5 ;  /* 0x403800002a187fae */ /* 0x000fe2000a9a1016 */
[----:B-1----:R-:W-:Y:S02]  /*647d0*/  VIADD R148, R4, 0x100000 ;  /* 0x0010000004947836 */ /* 0x002fe40000000000 */
[----:B----4-:R-:W-:-:S03]  /*647e0*/  IMAD.WIDE R234, R25, 0x4, R18 ;  /* 0x0000000419ea7825 */ /* 0x010fc600078e0212 */
[----:B------:R-:W-:Y:S04]  /*647f0*/  LDGSTS.E [R148+0x40780], desc[UR22][R250.64], P5 ;  /* 0x40780000fa947fae */ /* 0x000fe8000a9a1016 */
[----:B------:R-:W4:Y:S04]  /*64800*/  LDL.LU.64 R18, [R1+0x528] ;  /* 0x0005280001127983 */ /* 0x000f280000300a00 */
[----:B------:R-:W-:Y:S04]  /*64810*/  LDGSTS.E [R24+0x40b80], desc[UR22][R246.64], P5 ;  /* 0x40b80000f6187fae */ /* 0x000fe8000a9a1016 */
[----:B------:R-:W-:Y:S04]  /*64820*/  LDGSTS.E [R148+0x40f80], desc[UR22][R242.64], P5 ;  /* 0x40f80000f2947fae */ /* 0x000fe8000a9a1016 */
[----:B------:R-:W-:Y:S01]  /*64830*/  LDGSTS.E [R24+0x41380], desc[UR22][R238.64], P5 ;  /* 0x41380000ee187fae */ /* 0x000fe2000a9a1016 */
[----:B------:R-:W-:-:S03]  /*64840*/  IMAD.WIDE R224, R25, 0x4, R20 ;  /* 0x0000000419e07825 */ /* 0x000fc600078e0214 */
[----:B------:R1:W-:Y:S04]  /*64850*/  LDGSTS.E [R148+0x41780], desc[UR22][R234.64], P5 ;  /* 0x41780000ea947fae */ /* 0x0003e8000a9a1016 */
[----:B------:R-:W4:Y:S04]  /*64860*/  LDL.LU.64 R20, [R1+0x530] ;  /* 0x0005300001147983 */ /* 0x000f280000300a00 */
[----:B------:R-:W-:Y:S01]  /*64870*/  LDGSTS.E [R24+0x41b80], desc[UR22][R224.64], P5 ;  /* 0x41b80000e0187fae */ /* 0x000fe2000a9a1016 */
[----:B-1----:R-:W-:-:S03]  /*64880*/  IMAD.WIDE R148, R25, 0x4, R22 ;  /* 0x0000000419947825 */ /* 0x002fc600078e0216 */
[----:B------:R-:W4:Y:S04]  /*64890*/  LDL.LU.64 R22, [R1+0x538] ;  /* 0x0005380001167983 */ /* 0x000f280000300a00 */
[----:B------:R3:W-:Y:S01]  /*648a0*/  LDGSTS.E [R152+0x41f80], desc[UR22][R148.64], P5 ;  /* 0x41f8000094987fae */ /* 0x0007e2000a9a1016 */
[----:B--2---:R-:W-:-:S03]  /*648b0*/  IMAD.WIDE R150, R25, 0x4, R230 ;  /* 0x0000000419967825 */ /* 0x004fc600078e02e6 */
[----:B------:R-:W2:Y:S04]  /*648c0*/  LDL.LU.64 R230, [R1+0x540] ;  /* 0x0005400001e67983 */ /* 0x000ea80000300a00 */
[----:B------:R-:W-:Y:S01]  /*648d0*/  LDGSTS.E [R24+0x42380], desc[UR22][R150.64], P5 ;  /* 0x4238000096187fae */ /* 0x000fe2000a9a1016 */
[----:B---3--:R-:W-:-:S03]  /*648e0*/  IMAD.WIDE R152, R25, 0x4, R232 ;  /* 0x0000000419987825 */ /* 0x008fc600078e02e8 */
[----:B------:R-:W3:Y:S04]  /*648f0*/  LDL.LU.64 R232, [R1+0x548] ;  /* 0x0005480001e87983 */ /* 0x000ee80000300a00 */
[----:B------:R1:W-:Y:S04]  /*64900*/  LDGSTS.E [R156+0x42780], desc[UR22][R152.64], P5 ;  /* 0x42780000989c7fae */ /* 0x0003e8000a9a1016 */
[----:B------:R-:W3:Y:S01]  /*64910*/  LDL.LU.64 R170, [R1+0x550] ;  /* 0x0005500001aa7983 */ /* 0x000ee20000300a00 */
[----:B-1----:R-:W-:-:S03]  /*64920*/  IMAD.WIDE R156, R25, 0x4, R12 ;  /* 0x00000004199c7825 */ /* 0x002fc600078e020c */
[----:B------:R-:W3:Y:S01]  /*64930*/  LDL.LU.64 R12, [R1+0x558] ;  /* 0x00055800010c7983 */ /* 0x000ee20000300a00 */
[----:B------:R-:W-:-:S04]  /*64940*/  IMAD.WIDE R154, R25, 0x4, R154 ;  /* 0x00000004199a7825 */ /* 0x000fc800078e029a */
[C---:B------:R-:W-:Y:S02]  /*64950*/  IMAD.WIDE R158, R25.reuse, 0x4, R10 ;  /* 0x00000004199e7825 */ /* 0x040fe400078e020a */
[----:B------:R-:W3:Y:S04]  /*64960*/  LDL.LU.64 R10, [R1+0x560] ;  /* 0x00056000010a7983 */ /* 0x000ee80000300a00 */
[----:B------:R-:W-:Y:S04]  /*64970*/  LDGSTS.E [R24+0x42b80], desc[UR22][R154.64], P5 ;  /* 0x42b800009a187fae */ /* 0x000fe8000a9a1016 */
[----:B------:R1:W-:Y:S04]  /*64980*/  LDGSTS.E [R160+0x42f80], desc[UR22][R156.64], P5 ;  /* 0x42f800009ca07fae */ /* 0x0003e8000a9a1016 */
[----:B------:R-:W-:Y:S01]  /*64990*/  LDGSTS.E [R24+0x43380], desc[UR22][R158.64], P5 ;  /* 0x433800009e187fae */ /* 0x000fe2000a9a1016 */
[----:B----4-:R-:W-:-:S04]  /*649a0*/  IMAD.WIDE R162, R25, 0x4, R20 ;  /* 0x0000000419a27825 */ /* 0x010fc800078e0214 */
[C---:B-1----:R-:W-:Y:S02]  /*649b0*/  IMAD.WIDE R160, R25.reuse, 0x4, R18 ;  /* 0x0000000419a07825 */ /* 0x042fe400078e0212 */
[----:B------:R-:W4:Y:S04]  /*649c0*/  LDL.LU.64 R18, [R1+0x568] ;  /* 0x0005680001127983 */ /* 0x000f280000300a00 */
        /* <DEDUP_REMOVED lines=21> */
[----:B----4-:R-:W-:-:S03]  /*64b20*/  IMAD.WIDE R176, R25, 0x4, R18 ;  /* 0x0000000419b07825 */ /* 0x010fc600078e0212 */
        /* <DEDUP_REMOVED lines=52> */
[----:B------:R-:W-:Y:S01]  /*64e70*/  LDGSTS.E [R24+0x61b80], desc[UR22][R210.64], P5 ;  /* 0x61b80000d2187fae */ /* 0x000fe2000a9a1016 */
[----:B-1----:R-:W-:-:S04]  /*64e80*/  IMAD.WIDE R212, R25, 0x4, R20 ;  /* 0x0000000419d47825 */ /* 0x002fc800078e0214 */
[C---:B------:R-:W-:Y:S01]  /*64e90*/  IMAD.WIDE R214, R25.reuse, 0x4, R22 ;  /* 0x0000000419d67825 */ /* 0x040fe200078e0216 */
[----:B------:R-:W4:Y:S04]  /*64ea0*/  LDL.LU.64 R20, [R1+0x720] ;  /* 0x0007200001147983 */ /* 0x000f280000300a00 */
[----:B------:R-:W4:Y:S04]  /*64eb0*/  LDL.LU.64 R22, [R1+0x718] ;  /* 0x0007180001167983 */ /* 0x000f280000300a00 */
[----:B------:R2:W-:Y:S04]  /*64ec0*/  LDGSTS.E [R216+0x61f80], desc[UR22][R212.64], P5 ;  /* 0x61f80000d4d87fae */ /* 0x0005e8000a9a1016 */
[----:B------:R-:W-:Y:S01]  /*64ed0*/  LDGSTS.E [R24+0x62380], desc[UR22][R214.64], P5 ;  /* 0x62380000d6187fae */ /* 0x000fe2000a9a1016 */
[----:B--2---:R-:W-:-:S03]  /*64ee0*/  IMAD.WIDE R216, R25, 0x4, R230 ;  /* 0x0000000419d87825 */ /* 0x004fc600078e02e6 */
[----:B------:R-:W2:Y:S04]  /*64ef0*/  LDL.LU.64 R230, [R1+0x710] ;  /* 0x0007100001e67983 */ /* 0x000ea80000300a00 */
[----:B------:R-:W-:Y:S01]  /*64f00*/  LDGSTS.E [R252+0x62780], desc[UR22][R216.64], P5 ;  /* 0x62780000d8fc7fae */ /* 0x000fe2000a9a1016 */
[----:B---3--:R-:W-:-:S03]  /*64f10*/  IMAD.WIDE R218, R25, 0x4, R232 ;  /* 0x0000000419da7825 */ /* 0x008fc600078e02e8 */
[----:B------:R-:W3:Y:S04]  /*64f20*/  LDL.LU.64 R232, [R1+0x708] ;  /* 0x0007080001e87983 */ /* 0x000ee80000300a00 */
[----:B------:R-:W3:Y:S01]  /*64f30*/  LDL.LU.64 R28, [R1+0x700] ;  /* 0x00070000011c7983 */ /* 0x000ee20000300a00 */
[----:B------:R-:W-:-:S03]  /*64f40*/  IMAD.WIDE R8, R25, 0x4, R228 ;  /* 0x0000000419087825 */ /* 0x000fc600078e02e4 */
[----:B------:R-:W-:Y:S04]  /*64f50*/  LDGSTS.E [R24+0x62b80], desc[UR22][R218.64], P5 ;  /* 0x62b80000da187fae */ /* 0x000fe8000a9a1016 */
[----:B------:R1:W-:Y:S01]  /*64f60*/  LDGSTS.E [R252+0x62f80], desc[UR22][R8.64], P5 ;  /* 0x62f8000008fc7fae */ /* 0x0003e2000a9a1016 */
[----:B------:R-:W-:-:S03]  /*64f70*/  IMAD.WIDE R6, R25, 0x4, R12 ;  /* 0x0000000419067825 */ /* 0x000fc600078e020c */
[----:B------:R-:W3:Y:S04]  /*64f80*/  LDL.LU.64 R12, [R1+0x6f8] ;  /* 0x0006f800010c7983 */ /* 0x000ee80000300a00 */
[----:B------:R1:W-:Y:S04]  /*64f90*/  STL.64 [R1+0x18], R8 ;  /* 0x0000180801007387 */ /* 0x0003e80000100a00 */
[----:B------:R4:W-:Y:S04]  /*64fa0*/  STL.64 [R1+0x50], R6 ;  /* 0x0000500601007387 */ /* 0x0009e80000100a00 */
[----:B------:R-:W3:Y:S04]  /*64fb0*/  LDL.LU.64 R222, [R1+0x6f0] ;  /* 0x0006f00001de7983 */ /* 0x000ee80000300a00 */
[----:B------:R-:W3:Y:S04]  /*64fc0*/  LDL.LU.64 R228, [R1+0x6e8] ;  /* 0x0006e80001e47983 */ /* 0x000ee80000300a00 */
[----:B------:R4:W-:Y:S01]  /*64fd0*/  LDGSTS.E [R24+0x63380], desc[UR22][R6.64], P5 ;  /* 0x6338000006187fae */ /* 0x0009e2000a9a1016 */
[----:B-1----:R-:W-:-:S04]  /*64fe0*/  IMAD.WIDE R8, R25, 0x4, R10 ;  /* 0x0000000419087825 */ /* 0x002fc800078e020a */
[C---:B----4-:R-:W-:Y:S01]  /*64ff0*/  IMAD.WIDE R6, R25.reuse, 0x4, R18 ;  /* 0x0000000419067825 */ /* 0x050fe200078e0212 */
[----:B------:R1:W-:Y:S04]  /*65000*/  STL.64 [R1+0x58], R8 ;  /* 0x0000580801007387 */ /* 0x0003e80000100a00 */
[----:B------:R1:W-:Y:S04]  /*65010*/  LDGSTS.E [R252+0x63780], desc[UR22][R8.64], P5 ;  /* 0x6378000008fc7fae */ /* 0x0003e8000a9a1016 */
[----:B------:R4:W-:Y:S04]  /*65020*/  STL.64 [R1+0x70], R6 ;  /* 0x0000700601007387 */ /* 0x0009e80000100a00 */
[----:B------:R4:W-:Y:S04]  /*65030*/  LDGSTS.E [R24+0x63b80], desc[UR22][R6.64], P5 ;  /* 0x63b8000006187fae */ /* 0x0009e8000a9a1016 */
[----:B------:R-:W3:Y:S04]  /*65040*/  LDL.LU.64 R10, [R1+0x6e0] ;  /* 0x0006e000010a7983 */ /* 0x000ee80000300a00 */
[----:B------:R-:W3:Y:S01]  /*65050*/  LDL.LU.64 R18, [R1+0x6d8] ;  /* 0x0006d80001127983 */ /* 0x000ee20000300a00 */
[----:B-1----:R-:W-:-:S04]  /*65060*/  IMAD.WIDE R8, R25, 0x4, R20 ;  /* 0x0000000419087825 */ /* 0x002fc800078e0214 */
[C---:B----4-:R-:W-:Y:S01]  /*65070*/  IMAD.WIDE R6, R25.reuse, 0x4, R22 ;  /* 0x0000000419067825 */ /* 0x050fe200078e0216 */
[----:B------:R-:W4:Y:S04]  /*65080*/  LDL.LU.64 R20, [R1+0x6d0] ;  /* 0x0006d00001147983 */ /* 0x000f280000300a00 */
[----:B------:R-:W4:Y:S04]  /*65090*/  LDL.LU.64 R22, [R1+0x6c8] ;  /* 0x0006c80001167983 */ /* 0x000f280000300a00 */
[----:B------:R2:W-:Y:S04]  /*650a0*/  STL.64 [R1+0x288], R8 ;  /* 0x0002880801007387 */ /* 0x0005e80000100a00 */
        /* <DEDUP_REMOVED lines=9> */
[----:B------:R1:W-:Y:S04]  /*65140*/  LDGSTS.E [R24+0x64b80], desc[UR22][R6.64], P5 ;  /* 0x64b8000006187fae */ /* 0x0003e8000a9a1016 */
[----:B------:R-:W2:Y:S04]  /*65150*/  LDL.LU.64 R230, [R1+0x6c0] ;  /* 0x0006c00001e67983 */ /* 0x000ea80000300a00 */
[----:B------:R-:W3:Y:S04]  /*65160*/  LDL.LU.64 R232, [R1+0x6b8] ;  /* 0x0006b80001e87983 */ /* 0x000ee80000300a00 */
[----:B------:R-:W-:Y:S04]  /*65170*/  STL.64 [R1+0x4b8], R8 ;  /* 0x0004b80801007387 */ /* 0x000fe80000100a00 */
[----:B------:R-:W-:Y:S01]  /*65180*/  LDGSTS.E [R252+0x64f80], desc[UR22][R8.64], P5 ;  /* 0x64f8000008fc7fae */ /* 0x000fe2000a9a1016 */
[----:B-1----:R-:W-:-:S05]  /*65190*/  IMAD.WIDE R6, R25, 0x4, R12 ;  /* 0x0000000419067825 */ /* 0x002fca00078e020c */
[----:B------:R1:W-:Y:S04]  /*651a0*/  STL.64 [R1+0x4c8], R6 ;  /* 0x0004c80601007387 */ /* 0x0003e80000100a00 */
[----:B------:R-:W2:Y:S04]  /*651b0*/  LDL.LU.64 R12, [R1+0x6b0] ;  /* 0x0006b000010c7983 */ /* 0x000ea80000300a00 */
[----:B------:R-:W2:Y:S04]  /*651c0*/  LDL.LU.64 R34, [R1+0x698] ;  /* 0x0006980001227983 */ /* 0x000ea80000300a00 */
[----:B------:R-:W3:Y:S04]  /*651d0*/  LDL.LU.64 R32, [R1+0x690] ;  /* 0x0006900001207983 */ /* 0x000ee80000300a00 */
[----:B------:R-:W4:Y:S04]  /*651e0*/  LDL.LU.64 R30, [R1+0x688] ;  /* 0x00068800011e7983 */ /* 0x000f280000300a00 */
[----:B------:R-:W4:Y:S04]  /*651f0*/  LDL.LU.64 R56, [R1+0x680] ;  /* 0x0006800001387983 */ /* 0x000f280000300a00 */
[----:B------:R-:W4:Y:S04]  /*65200*/  LDL.LU.64 R48, [R1+0x4d0] ;  /* 0x0004d00001307983 */ /* 0x000f280000300a00 */
[----:B------:R-:W4:Y:S04]  /*65210*/  LDL.LU.64 R46, [R1+0x90] ;  /* 0x00009000012e7983 */ /* 0x000f280000300a00 */
[----:B------:R1:W-:Y:S04]  /*65220*/  LDGSTS.E [R24+0x65380], desc[UR22][R6.64], P5 ;  /* 0x6538000006187fae */ /* 0x0003e8000a9a1016 */
[----:B------:R-:W4:Y:S01]  /*65230*/  LDL.LU.64 R28, [R1+0x678] ;  /* 0x00067800011c7983 */ /* 0x000f220000300a00 */
[----:B-1----:R-:W-:-:S03]  /*65240*/  IMAD.WIDE R6, R25, 0x4, R228 ;  /* 0x0000000419067825 */ /* 0x002fc600078e02e4 */
[----:B------:R-:W4:Y:S04]  /*65250*/  LDL.LU.64 R228, [R1+0x670] ;  /* 0x0006700001e47983 */ /* 0x000f280000300a00 */
[----:B------:R-:W4:Y:S04]  /*65260*/  LDL.LU.64 R40, [R1+0x668] ;  /* 0x0006680001287983 */ /* 0x000f280000300a00 */
[----:B------:R-:W4:Y:S01]  /*65270*/  LDL.LU.64 R38, [R1+0x660] ;  /* 0x0006600001267983 */ /* 0x000f220000300a00 */
[----:B------:R-:W-:-:S03]  /*65280*/  IMAD.WIDE R8, R25, 0x4, R222 ;  /* 0x0000000419087825 */ /* 0x000fc600078e02de */
[----:B------:R-:W4:Y:S04]  /*65290*/  LDL.LU.64 R36, [R1+0x4b0] ;  /* 0x0004b00001247983 */ /* 0x000f280000300a00 */
[----:B------:R-:W4:Y:S01]  /*652a0*/  LDL.LU.64 R222, [R1+0x78] ;  /* 0x0000780001de7983 */ /* 0x000f220000300a00 */
[----:B------:R-:W-:Y:S02]  /*652b0*/  VIADD R51, R51, 0x7f ;  /* 0x0000007f33337836 */ /* 0x000fe40000000000 */
[----:B------:R-:W-:-:S04]  /*652c0*/  IMAD.WIDE R246, R25, 0x4, R246 ;  /* 0x0000000419f67825 */ /* 0x000fc800078e02f6 */
[----:B------:R-:W-:-:S04]  /*652d0*/  IMAD.WIDE R244, R25, 0x4, R244 ;  /* 0x0000000419f47825 */ /* 0x000fc800078e02f4 */
[----:B------:R-:W-:-:S04]  /*652e0*/  IMAD.WIDE R242, R25, 0x4, R242 ;  /* 0x0000000419f27825 */ /* 0x000fc800078e02f2 */
[----:B------:R-:W-:Y:S01]  /*652f0*/  IMAD.WIDE R238, R25, 0x4, R238 ;  /* 0x0000000419ee7825 */ /* 0x000fe200078e02ee */
[----:B------:R-:W-:-:S03]  /*65300*/  ISETP.GT.AND P1, PT, R51, 0x37f, PT ;  /* 0x0000037f3300780c */ /* 0x000fc60003f24270 */
[----:B------:R-:W-:-:S04]  /*65310*/  IMAD.WIDE R236, R25, 0x4, R236 ;  /* 0x0000000419ec7825 */ /* 0x000fc800078e02ec */
[----:B------:R-:W-:-:S04]  /*65320*/  IMAD.WIDE R226, R25, 0x4, R226 ;  /* 0x0000000419e27825 */ /* 0x000fc800078e02e2 */
[----:B------:R-:W-:-:S04]  /*65330*/  IMAD.WIDE R220, R25, 0x4, R220 ;  /* 0x0000000419dc7825 */ /* 0x000fc800078e02dc */
[C---:B------:R-:W-:Y:S01]  /*65340*/  IMAD.WIDE R78, R25.reuse, 0x4, R78 ;  /* 0x00000004194e7825 */ /* 0x040fe200078e024e */
[----:B------:R-:W-:Y:S04]  /*65350*/  LDGSTS.E [R252+0x65780], desc[UR22][R8.64], P5 ;  /* 0x6578000008fc7fae */ /* 0x000fe8000a9a1016 */
[----:B------:R-:W-:Y:S01]  /*65360*/  LDGSTS.E [R24+0x65b80], desc[UR22][R6.64], P5 ;  /* 0x65b8000006187fae */ /* 0x000fe2000a9a1016 */
[----:B--2---:R-:W-:-:S04]  /*65370*/  IMAD.WIDE R34, R25, 0x4, R34 ;  /* 0x0000000419227825 */ /* 0x004fc800078e0222 */
[----:B---3--:R-:W-:-:S04]  /*65380*/  IMAD.WIDE R32, R25, 0x4, R32 ;  /* 0x0000000419207825 */ /* 0x008fc800078e0220 */
[C---:B----4-:R-:W-:Y:S01]  /*65390*/  IMAD.WIDE R30, R25.reuse, 0x4, R30 ;  /* 0x00000004191e7825 */ /* 0x050fe200078e021e */
[----:B------:R1:W-:Y:S04]  /*653a0*/  STL.64 [R1+0xb68], R34 ;  /* 0x000b682201007387 */ /* 0x0003e80000100a00 */
[----:B------:R-:W2:Y:S04]  /*653b0*/  LDL.LU.64 R54, [R1+0x658] ;  /* 0x0006580001367983 */ /* 0x000ea80000300a00 */
[----:B------:R3:W-:Y:S04]  /*653c0*/  STL.64 [R1+0xc00], R32 ;  /* 0x000c002001007387 */ /* 0x0007e80000100a00 */
[----:B------:R-:W4:Y:S04]  /*653d0*/  LDL.LU.64 R52, [R1+0x650] ;  /* 0x0006500001347983 */ /* 0x000f280000300a00 */
[----:B------:R3:W-:Y:S04]  /*653e0*/  STL.64 [R1+0xca8], R30 ;  /* 0x000ca81e01007387 */ /* 0x0007e80000100a00 */
[----:B------:R-:W4:Y:S01]  /*653f0*/  LDL.LU.64 R50, [R1+0x648] ;  /* 0x0006480001327983 */ /* 0x000f220000300a00 */
[----:B------:R-:W-:-:S04]  /*65400*/  IMAD.WIDE R56, R25, 0x4, R56 ;  /* 0x0000000419387825 */ /* 0x000fc800078e0238 */
[C---:B------:R-:W-:Y:S01]  /*65410*/  IMAD.WIDE R48, R25.reuse, 0x4, R48 ;  /* 0x0000000419307825 */ /* 0x040fe200078e0230 */
[----:B-1----:R-:W4:Y:S04]  /*65420*/  LDL.LU.64 R34, [R1+0x640] ;  /* 0x0006400001227983 */ /* 0x002f280000300a00 */
[----:B---3--:R-:W3:Y:S04]  /*65430*/  LDL.LU.64 R32, [R1+0x408] ;  /* 0x0004080001207983 */ /* 0x008ee80000300a00 */
[----:B------:R-:W3:Y:S04]  /*65440*/  LDL.LU.64 R30, [R1+0x68] ;  /* 0x00006800011e7983 */ /* 0x000ee80000300a00 */
[----:B------:R1:W-:Y:S04]  /*65450*/  STL.64 [R1+0xd38], R56 ;  /* 0x000d383801007387 */ /* 0x0003e80000100a00 */
[----:B-1----:R-:W3:Y:S04]  /*65460*/  LDL.LU.64 R56, [R1+0x1990] ;  /* 0x0019900001387983 */ /* 0x002ee80000300a00 */
[----:B------:R1:W-:Y:S01]  /*65470*/  STL.64 [R1+0xdc0], R48 ;  /* 0x000dc03001007387 */ /* 0x0003e20000100a00 */
[----:B------:R-:W-:-:S04]  /*65480*/  IMAD.WIDE R40, R25, 0x4, R40 ;  /* 0x0000000419287825 */ /* 0x000fc800078e0228 */
[----:B-1----:R-:W-:-:S04]  /*65490*/  IMAD.WIDE R48, R25, 0x4, R46 ;  /* 0x0000000419307825 */ /* 0x002fc800078e022e */
[----:B------:R-:W-:-:S04]  /*654a0*/  IMAD.WIDE R46, R25, 0x4, R44 ;  /* 0x00000004192e7825 */ /* 0x000fc800078e022c */
[----:B------:R-:W-:-:S04]  /*654b0*/  IMAD.WIDE R44, R25, 0x4, R42 ;  /* 0x00000004192c7825 */ /* 0x000fc800078e022a */
[----:B------:R-:W-:-:S04]  /*654c0*/  IMAD.WIDE R42, R25, 0x4, R28 ;  /* 0x00000004192a7825 */ /* 0x000fc800078e021c */
[C---:B------:R-:W-:Y:S01]  /*654d0*/  IMAD.WIDE R28, R25.reuse, 0x4, R228 ;  /* 0x00000004191c7825 */ /* 0x040fe200078e02e4 */
[----:B------:R1:W-:Y:S04]  /*654e0*/  STL.64 [R1+0xe98], R48 ;  /* 0x000e983001007387 */ /* 0x0003e80000100a00 */
[----:B------:R1:W-:Y:S04]  /*654f0*/  STL.64 [R1+0xf70], R46 ;  /* 0x000f702e01007387 */ /* 0x0003e80000100a00 */
[----:B------:R1:W-:Y:S01]  /*65500*/  STL.64 [R1+0x11b8], R44 ;  /* 0x0011b82c01007387 */ /* 0x0003e20000100a00 */
[----:B------:R-:W-:-:S03]  /*65510*/  IMAD.WIDE R38, R25, 0x4, R38 ;  /* 0x0000000419267825 */ /* 0x000fc600078e0226 */
[----:B-1----:R-:W3:Y:S04]  /*65520*/  LDL.LU.64 R48, [R1+0x638] ;  /* 0x0006380001307983 */ /* 0x002ee80000300a00 */
[----:B------:R1:W-:Y:S04]  /*65530*/  STL.64 [R1+0xb00], R42 ;  /* 0x000b002a01007387 */ /* 0x0003e80000100a00 */
[----:B------:R-:W3:Y:S04]  /*65540*/  LDL.LU.64 R46, [R1+0x740] ;  /* 0x00074000012e7983 */ /* 0x000ee80000300a00 */
[----:B------:R1:W-:Y:S04]  /*65550*/  STL.64 [R1+0xb98], R28 ;  /* 0x000b981c01007387 */ /* 0x0003e80000100a00 */
[----:B------:R-:W3:Y:S04]  /*65560*/  LDL.LU.64 R44, [R1+0x738] ;  /* 0x00073800012c7983 */ /* 0x000ee80000300a00 */
[----:B-1----:R-:W3:Y:S04]  /*65570*/  LDL.LU.64 R42, [R1+0x730] ;  /* 0x00073000012a7983 */ /* 0x002ee80000300a00 */
[----:B------:R-:W3:Y:S04]  /*65580*/  LDL.LU.64 R28, [R1+0x3f8] ;  /* 0x0003f800011c7983 */ /* 0x000ee80000300a00 */
[----:B------:R-:W3:Y:S04]  /*65590*/  LDL.LU.64 R228, [R1+0x60] ;  /* 0x0000600001e47983 */ /* 0x000ee80000300a00 */
[----:B------:R1:W-:Y:S04]  /*655a0*/  STL.64 [R1+0xc50], R40 ;  /* 0x000c502801007387 */ /* 0x0003e80000100a00 */
[----:B------:R1:W-:Y:S02]  /*655b0*/  STL.64 [R1+0xd18], R38 ;  /* 0x000d182601007387 */ /* 0x0003e40000100a00 */
[----:B-1----:R-:W-:-:S04]  /*655c0*/  IMAD.WIDE R40, R25, 0x4, R36 ;  /* 0x0000000419287825 */ /* 0x002fc800078e0224 */
[----:B------:R-:W-:-:S04]  /*655d0*/  IMAD.WIDE R38, R25, 0x4, R222 ;  /* 0x0000000419267825 */ /* 0x000fc800078e02de */
[----:B------:R-:W-:-:S04]  /*655e0*/  IMAD.WIDE R36, R25, 0x4, R26 ;  /* 0x0000000419247825 */ /* 0x000fc800078e021a */
[C---:B------:R-:W-:Y:S01]  /*655f0*/  IMAD.WIDE R26, R25.reuse, 0x4, R250 ;  /* 0x00000004191a7825 */ /* 0x040fe200078e02fa */
[----:B------:R1:W-:Y:S04]  /*65600*/  STL.64 [R1+0xda8], R40 ;  /* 0x000da82801007387 */ /* 0x0003e80000100a00 */
[----:B------:R1:W-:Y:S04]  /*65610*/  STL.64 [R1+0xe80], R38 ;  /* 0x000e802601007387 */ /* 0x0003e80000100a00 */
[----:B-1----:R-:W3:Y:S04]  /*65620*/  LDL.LU.64 R40, [R1+0x728] ;  /* 0x0007280001287983 */ /* 0x002ee80000300a00 */
[----:B------:R1:W-:Y:S04]  /*65630*/  STL.64 [R1+0xf18], R36 ;  /* 0x000f182401007387 */ /* 0x0003e80000100a00 */
[----:B------:R-:W3:Y:S04]  /*65640*/  LDL.LU.64 R38, [R1+0x748] ;  /* 0x0007480001267983 */ /* 0x000ee80000300a00 */
[----:B------:R1:W-:Y:S04]  /*65650*/  STL.64 [R1+0x10f0], R26 ;  /* 0x0010f01a01007387 */ /* 0x0003e80000100a00 */
[----:B-1----:R-:W3:Y:S04]  /*65660*/  LDL.LU.64 R36, [R1+0x760] ;  /* 0x0007600001247983 */ /* 0x002ee80000300a00 */
[----:B------:R-:W3:Y:S04]  /*65670*/  LDL.LU.64 R250, [R1+0x758] ;  /* 0x0007580001fa7983 */ /* 0x000ee80000300a00 */
[----:B------:R-:W3:Y:S04]  /*65680*/  LDL.LU.64 R26, [R1+0x3e8] ;  /* 0x0003e800011a7983 */ /* 0x000ee80000300a00 */
[----:B------:R-:W3:Y:S01]  /*65690*/  LDL.LU.64 R222, [R1+0x40] ;  /* 0x0000400001de7983 */ /* 0x000ee20000300a00 */
[----:B--2---:R-:W-:-:S04]  /*656a0*/  IMAD.WIDE R54, R25, 0x4, R54 ;  /* 0x0000000419367825 */ /* 0x004fc800078e0236 */
[----:B----4-:R-:W-:-:S04]  /*656b0*/  IMAD.WIDE R52, R25, 0x4, R52 ;  /* 0x0000000419347825 */ /* 0x010fc800078e0234 */
[C---:B------:R-:W-:Y:S01]  /*656c0*/  IMAD.WIDE R50, R25.reuse, 0x4, R50 ;  /* 0x0000000419327825 */ /* 0x040fe200078e0232 */
[----:B------:R1:W-:Y:S03]  /*656d0*/  STL.64 [R1+0x540], R54 ;  /* 0x0005403601007387 */ /* 0x0003e60000100a00 */
[C---:B------:R-:W-:Y:S01]  /*656e0*/  IMAD.WIDE R34, R25.reuse, 0x4, R34 ;  /* 0x0000000419227825 */ /* 0x040fe200078e0222 */
[----:B-1----:R-:W2:Y:S04]  /*656f0*/  LDL.LU.64 R54, [R1+0x1988] ;  /* 0x0019880001367983 */ /* 0x002ea80000300a00 */
[----:B------:R1:W-:Y:S04]  /*65700*/  STL.64 [R1+0xb18], R52 ;  /* 0x000b183401007387 */ /* 0x0003e80000100a00 */
[----:B-1----:R-:W4:Y:S04]  /*65710*/  LDL.LU.64 R52, [R1+0x1980] ;  /* 0x0019800001347983 */ /* 0x002f280000300a00 */
[----:B------:R1:W-:Y:S04]  /*65720*/  STL.64 [R1+0xbf8], R50 ;  /* 0x000bf83201007387 */ /* 0x0003e80000100a00 */
[----:B-1----:R-:W2:Y:S04]  /*65730*/  LDL.LU.64 R50, [R1+0x1978] ;  /* 0x0019780001327983 */ /* 0x002ea80000300a00 */
[----:B------:R3:W-:Y:S02]  /*65740*/  STL.64 [R1+0xcd8], R34 ;  /* 0x000cd82201007387 */ /* 0x0007e40000100a00 */
[----:B---3--:R-:W-:-:S04]  /*65750*/  IMAD.WIDE R34, R25, 0x4, R32 ;  /* 0x0000000419227825 */ /* 0x008fc800078e0220 */
[----:B------:R-:W-:-:S04]  /*65760*/  IMAD.WIDE R32, R25, 0x4, R30 ;  /* 0x0000000419207825 */ /* 0x000fc800078e021e */
[C---:B------:R-:W-:Y:S01]  /*65770*/  IMAD.WIDE R30, R25.reuse, 0x4, R248 ;  /* 0x00000004191e7825 */ /* 0x040fe200078e02f8 */
[----:B------:R1:W-:Y:S03]  /*65780*/  STL.64 [R1+0xd80], R34 ;  /* 0x000d802201007387 */ /* 0x0003e60000100a00 */
[----:B------:R-:W-:-:S04]  /*65790*/  IMAD.WIDE R48, R25, 0x4, R48 ;  /* 0x0000000419307825 */ /* 0x000fc800078e0230 */
[----:B------:R-:W-:-:S04]  /*657a0*/  IMAD.WIDE R46, R25, 0x4, R46 ;  /* 0x00000004192e7825 */ /* 0x000fc800078e022e */
[C---:B------:R-:W-:Y:S01]  /*657b0*/  IMAD.WIDE R44, R25.reuse, 0x4, R44 ;  /* 0x00000004192c7825 */ /* 0x040fe200078e022c */
[----:B-1----:R-:W3:Y:S04]  /*657c0*/  LDL.LU.64 R34, [R1+0x750] ;  /* 0x0007500001227983 */ /* 0x002ee80000300a00 */
[----:B------:R1:W-:Y:S01]  /*657d0*/  STL.64 [R1+0xe08], R32 ;  /* 0x000e082001007387 */ /* 0x0003e20000100a00 */
[----:B------:R-:W-:-:S04]  /*657e0*/  IMAD.WIDE R42, R25, 0x4, R42 ;  /* 0x00000004192a7825 */ /* 0x000fc800078e022a */
[C---:B------:R-:W-:Y:S01]  /*657f0*/  IMAD.WIDE R28, R25.reuse, 0x4, R28 ;  /* 0x00000004191c7825 */ /* 0x040fe200078e021c */
[----:B-1----:R-:W2:Y:S04]  /*65800*/  LDL.LU.64 R32, [R1+0x768] ;  /* 0x0007680001207983 */ /* 0x002ea80000300a00 */
[----:B------:R1:W-:Y:S01]  /*65810*/  STL.64 [R1+0xef8], R30 ;  /* 0x000ef81e01007387 */ /* 0x0003e20000100a00 */
[----:B------:R-:W-:-:S03]  /*65820*/  IMAD.WIDE R228, R25, 0x4, R228 ;  /* 0x0000000419e47825 */ /* 0x000fc600078e02e4 */
[----:B-1----:R-:W4:Y:S04]  /*65830*/  LDL.LU.64 R30, [R1+0x770] ;  /* 0x00077000011e7983 */ /* 0x002f280000300a00 */
[----:B------:R-:W4:Y:S04]  /*65840*/  LDL.LU.64 R248, [R1+0x28] ;  /* 0x0000280001f87983 */ /* 0x000f280000300a00 */
[----:B------:R1:W-:Y:S04]  /*65850*/  STL.64 [R1+0x10c8], R246 ;  /* 0x0010c8f601007387 */ /* 0x0003e80000100a00 */
[----:B-1----:R-:W4:Y:S04]  /*65860*/  LDL.LU.64 R246, [R1+0x3d8] ;  /* 0x0003d80001f67983 */ /* 0x002f280000300a00 */
[----:B------:R1:W-:Y:S01]  /*65870*/  STL.64 [R1+0x690], R48 ;  /* 0x0006903001007387 */ /* 0x0003e20000100a00 */
[----:B------:R-:W-:-:S03]  /*65880*/  IMAD.WIDE R40, R25, 0x4, R40 ;  /* 0x0000000419287825 */ /* 0x000fc600078e0228 */
        /* <DEDUP_REMOVED lines=10> */
[----:B------:R1:W-:Y:S04]  /*65930*/  STL.64 [R1+0xd60], R28 ;  /* 0x000d601c01007387 */ /* 0x0003e80000100a00 */
        /* <DEDUP_REMOVED lines=13> */
[----:B------:R1:W-:Y:S02]  /*65a10*/  STL.64 [R1+0xc48], R250 ;  /* 0x000c48fa01007387 */ /* 0x0003e40000100a00 */
[----:B-1----:R-:W-:-:S04]  /*65a20*/  IMAD.WIDE R250, R25, 0x4, R26 ;  /* 0x0000000419fa7825 */ /* 0x002fc800078e021a */
[----:B------:R-:W-:-:S04]  /*65a30*/  IMAD.WIDE R26, R25, 0x4, R222 ;  /* 0x00000004191a7825 */ /* 0x000fc800078e02de */
[C---:B------:R-:W-:Y:S01]  /*65a40*/  IMAD.WIDE R222, R25.reuse, 0x4, R240 ;  /* 0x0000000419de7825 */ /* 0x040fe200078e02f0 */
[----:B------:R-:W-:Y:S04]  /*65a50*/  STL.64 [R1+0xd30], R250 ;  /* 0x000d30fa01007387 */ /* 0x000fe80000100a00 */
[----:B------:R-:W4:Y:S04]  /*65a60*/  LDL.LU.64 R240, [R1+0x798] ;  /* 0x0007980001f07983 */ /* 0x000f280000300a00 */
[----:B------:R1:W-:Y:S04]  /*65a70*/  STL.64 [R1+0xdd8], R26 ;  /* 0x000dd81a01007387 */ /* 0x0003e80000100a00 */
[----:B-1----:R-:W4:Y:S04]  /*65a80*/  LDL.LU.64 R26, [R1+0x7a0] ;  /* 0x0007a000011a7983 */ /* 0x002f280000300a00 */
[----:B------:R1:W-:Y:S04]  /*65a90*/  STL.64 [R1+0xed0], R222 ;  /* 0x000ed0de01007387 */ /* 0x0003e80000100a00 */
[----:B-1----:R-:W4:Y:S04]  /*65aa0*/  LDL.LU.64 R222, [R1+0x7f8] ;  /* 0x0007f80001de7983 */ /* 0x002f280000300a00 */
[----:B------:R-:W4:Y:S04]  /*65ab0*/  LDL.LU.64 R250, [R1+0x3b8] ;  /* 0x0003b80001fa7983 */ /* 0x000f280000300a00 */
[----:B------:R1:W-:Y:S04]  /*65ac0*/  STL.64 [R1+0x1070], R238 ;  /* 0x001070ee01007387 */ /* 0x0003e80000100a00 */
[----:B-1----:R-:W4:Y:S01]  /*65ad0*/  LDL.LU.64 R238, [R1+0x780] ;  /* 0x0007800001ee7983 */ /* 0x002f220000300a00 */
[----:B---3--:R-:W-:-:S05]  /*65ae0*/  IMAD.WIDE R34, R25, 0x4, R34 ;  /* 0x0000000419227825 */ /* 0x008fca00078e0222 */
[----:B------:R1:W-:Y:S01]  /*65af0*/  STL.64 [R1+0x878], R34 ;  /* 0x0008782201007387 */ /* 0x0003e20000100a00 */
[----:B--2---:R-:W-:-:S03]  /*65b00*/  IMAD.WIDE R32, R25, 0x4, R32 ;  /* 0x0000000419207825 */ /* 0x004fc600078e0220 */
[----:B-1----:R-:W2:Y:S04]  /*65b10*/  LDL.LU.64 R34, [R1+0x1938] ;  /* 0x0019380001227983 */ /* 0x002ea80000300a00 */
[----:B------:R1:W-:Y:S01]  /*65b20*/  STL.64 [R1+0x960], R32 ;  /* 0x0009602001007387 */ /* 0x0003e20000100a00 */
[----:B----4-:R-:W-:-:S03]  /*65b30*/  IMAD.WIDE R30, R25, 0x4, R30 ;  /* 0x00000004191e7825 */ /* 0x010fc600078e021e */
[----:B-1----:R-:W3:Y:S04]  /*65b40*/  LDL.LU.64 R32, [R1+0x1930] ;  /* 0x0019300001207983 */ /* 0x002ee80000300a00 */
[----:B------:R1:W-:Y:S04]  /*65b50*/  STL.64 [R1+0x9e0], R30 ;  /* 0x0009e01e01007387 */ /* 0x0003e80000100a00 */
[----:B-1----:R-:W4:Y:S01]  /*65b60*/  LDL.LU.64 R30, [R1+0x1928] ;  /* 0x00192800011e7983 */ /* 0x002f220000300a00 */
[----:B------:R-:W-:-:S04]  /*65b70*/  IMAD.WIDE R28, R25, 0x4, R28 ;  /* 0x00000004191c7825 */ /* 0x000fc800078e021c */
[----:B------:R-:W-:-:S04]  /*65b80*/  IMAD.WIDE R228, R25, 0x4, R228 ;  /* 0x0000000419e47825 */ /* 0x000fc800078e02e4 */
[----:B------:R-:W-:-:S05]  /*65b90*/  IMAD.WIDE R238, R25, 0x4, R238 ;  /* 0x0000000419ee7825 */ /* 0x000fca00078e02ee */
[----:B------:R1:W-:Y:S02]  /*65ba0*/  STL.64 [R1+0xbc8], R238 ;  /* 0x000bc8ee01007387 */ /* 0x0003e40000100a00 */
[----:B-1----:R-:W-:-:S04]  /*65bb0*/  IMAD.WIDE R238, R25, 0x4, R246 ;  /* 0x0000000419ee7825 */ /* 0x002fc800078e02f6 */
[C---:B------:R-:W-:Y:S01]  /*65bc0*/  IMAD.WIDE R246, R25.reuse, 0x4, R248 ;  /* 0x0000000419f67825 */ /* 0x040fe200078e02f8 */
[----:B------:R1:W-:Y:S04]  /*65bd0*/  STL.64 [R1+0xcf8], R238 ;  /* 0x000cf8ee01007387 */ /* 0x0003e80000100a00 */
[----:B------:R-:W-:Y:S01]  /*65be0*/  STL.64 [R1+0xdb8], R246 ;  /* 0x000db8f601007387 */ /* 0x000fe20000100a00 */
[----:B-1----:R-:W-:-:S03]  /*65bf0*/  IMAD.WIDE R238, R25, 0x4, R234 ;  /* 0x0000000419ee7825 */ /* 0x002fc600078e02ea */
[----:B------:R-:W2:Y:S04]  /*65c00*/  LDL.LU.64 R234, [R1+0x7b8] ;  /* 0x0007b80001ea7983 */ /* 0x000ea80000300a00 */
[----:B------:R1:W-:Y:S04]  /*65c10*/  STL.64 [R1+0xeb8], R236 ;  /* 0x000eb8ec01007387 */ /* 0x0003e80000100a00 */
[----:B-1----:R-:W2:Y:S04]  /*65c20*/  LDL.LU.64 R236, [R1+0x820] ;  /* 0x0008200001ec7983 */ /* 0x002ea80000300a00 */
[----:B------:R1:W-:Y:S04]  /*65c30*/  STL.64 [R1+0xfc0], R238 ;  /* 0x000fc0ee01007387 */ /* 0x0003e80000100a00 */
[----:B-1----:R-:W2:Y:S04]  /*65c40*/  LDL.LU.64 R238, [R1+0x838] ;  /* 0x0008380001ee7983 */ /* 0x002ea80000300a00 */
[----:B------:R-:W2:Y:S04]  /*65c50*/  LDL.LU.64 R246, [R1+0x7d8] ;  /* 0x0007d80001f67983 */ /* 0x000ea80000300a00 */
[----:B------:R-:W2:Y:S04]  /*65c60*/  LDL.LU.64 R248, [R1+0x3a8] ;  /* 0x0003a80001f87983 */ /* 0x000ea80000300a00 */
[----:B------:R1:W-:Y:S04]  /*65c70*/  STL.64 [R1+0x900], R28 ;  /* 0x0009001c01007387 */ /* 0x0003e80000100a00 */
[----:B-1----:R-:W2:Y:S04]  /*65c80*/  LDL.LU.64 R28, [R1+0x1920] ;  /* 0x00192000011c7983 */ /* 0x002ea80000300a00 */
[----:B------:R1:W-:Y:S04]  /*65c90*/  STL.64 [R1+0x940], R228 ;  /* 0x000940e401007387 */ /* 0x0003e80000100a00 */
[----:B-1----:R-:W2:Y:S01]  /*65ca0*/  LDL.LU.64 R228, [R1+0x1918] ;  /* 0x0019180001e47983 */ /* 0x002ea20000300a00 */
[----:B------:R-:W-:-:S05]  /*65cb0*/  IMAD.WIDE R240, R25, 0x4, R240 ;  /* 0x0000000419f07825 */ /* 0x000fca00078e02f0 */
[----:B------:R1:W-:Y:S02]  /*65cc0*/  STL.64 [R1+0x9b8], R240 ;  /* 0x0009b8f001007387 */ /* 0x0003e40000100a00 */
[----:B-1----:R-:W-:-:S04]  /*65cd0*/  IMAD.WIDE R240, R25, 0x4, R242 ;  /* 0x0000000419f07825 */ /* 0x002fc800078e02f2 */
[C---:B------:R-:W-:Y:S01]  /*65ce0*/  IMAD.WIDE R242, R25.reuse, 0x4, R244 ;  /* 0x0000000419f27825 */ /* 0x040fe200078e02f4 */
[----:B------:R2:W-:Y:S03]  /*65cf0*/  STL.64 [R1+0xb10], R240 ;  /* 0x000b10f001007387 */ /* 0x0005e60000100a00 */
[----:B------:R-:W-:-:S04]  /*65d00*/  IMAD.WIDE R26, R25, 0x4, R26 ;  /* 0x00000004191a7825 */ /* 0x000fc800078e021a */
[----:B------:R-:W-:-:S04]  /*65d10*/  IMAD.WIDE R222, R25, 0x4, R222 ;  /* 0x0000000419de7825 */ /* 0x000fc800078e02de */
[C---:B--2---:R-:W-:Y:S02]  /*65d20*/  IMAD.WIDE R240, R25.reuse, 0x4, R228 ;  /* 0x0000000419f07825 */ /* 0x044fe400078e02e4 */
[----:B------:R-:W2:Y:S04]  /*65d30*/  LDL.LU.64 R228, [R1+0x800] ;  /* 0x0008000001e47983 */ /* 0x000ea80000300a00 */
[----:B------:R-:W-:Y:S04]  /*65d40*/  STL.64 [R1+0xcb8], R242 ;  /* 0x000cb8f201007387 */ /* 0x000fe80000100a00 */
[----:B------:R1:W-:Y:S02]  /*65d50*/  STL.64 [R1+0xd90], R240 ;  /* 0x000d90f001007387 */ /* 0x0003e40000100a00 */
[----:B-1----:R-:W-:-:S02]  /*65d60*/  IMAD.WIDE R240, R25, 0x4, R224 ;  /* 0x0000000419f07825 */ /* 0x002fc400078e02e0 */
[----:B------:R-:W3:Y:S04]  /*65d70*/  LDL.LU.64 R224, [R1+0x808] ;  /* 0x0008080001e07983 */ /* 0x000ee80000300a00 */
[----:B------:R1:W-:Y:S04]  /*65d80*/  STL.64 [R1+0xea0], R226 ;  /* 0x000ea0e201007387 */ /* 0x0003e80000100a00 */
[----:B-1----:R-:W4:Y:S04]  /*65d90*/  LDL.LU.64 R226, [R1+0x870] ;  /* 0x0008700001e27983 */ /* 0x002f280000300a00 */
[----:B------:R1:W-:Y:S04]  /*65da0*/  STL.64 [R1+0xfa8], R240 ;  /* 0x000fa8f001007387 */ /* 0x0003e80000100a00 */
[----:B-1----:R-:W4:Y:S04]  /*65db0*/  LDL.LU.64 R240, [R1+0x888] ;  /* 0x0008880001f07983 */ /* 0x002f280000300a00 */
[----:B------:R-:W4:Y:S04]  /*65dc0*/  LDL.LU.64 R242, [R1+0x7d0] ;  /* 0x0007d00001f27983 */ /* 0x000f280000300a00 */
[----:B------:R-:W4:Y:S04]  /*65dd0*/  LDL.LU.64 R244, [R1+0x398] ;  /* 0x0003980001f47983 */ /* 0x000f280000300a00 */
[----:B------:R1:W-:Y:S04]  /*65de0*/  STL.64 [R1+0x8c8], R26 ;  /* 0x0008c81a01007387 */ /* 0x0003e80000100a00 */
[----:B-1----:R-:W4:Y:S04]  /*65df0*/  LDL.LU.64 R26, [R1+0x1910] ;  /* 0x00191000011a7983 */ /* 0x002f280000300a00 */
[----:B------:R1:W-:Y:S04]  /*65e00*/  STL.64 [R1+0x918], R222 ;  /* 0x000918de01007387 */ /* 0x0003e80000100a00 */
[----:B-1----:R-:W4:Y:S01]  /*65e10*/  LDL.LU.64 R222, [R1+0x1908] ;  /* 0x0019080001de7983 */ /* 0x002f220000300a00 */
[----:B------:R-:W-:-:S04]  /*65e20*/  IMAD.WIDE R236, R25, 0x4, R236 ;  /* 0x0000000419ec7825 */ /* 0x000fc800078e02ec */
[----:B--2---:R-:W-:-:S05]  /*65e30*/  IMAD.WIDE R228, R25, 0x4, R228 ;  /* 0x0000000419e47825 */ /* 0x004fca00078e02e4 */
[----:B------:R1:W-:Y:S02]  /*65e40*/  STL.64 [R1+0x998], R228 ;  /* 0x000998e401007387 */ /* 0x0003e40000100a00 */
[----:B-1----:R-:W-:-:S04]  /*65e50*/  IMAD.WIDE R228, R25, 0x4, R234 ;  /* 0x0000000419e47825 */ /* 0x002fc800078e02ea */
[C---:B------:R-:W-:Y:S01]  /*65e60*/  IMAD.WIDE R234, R25.reuse, 0x4, R250 ;  /* 0x0000000419ea7825 */ /* 0x040fe200078e02fa */
[----:B------:R4:W-:Y:S04]  /*65e70*/  STL.64 [R1+0xac8], R228 ;  /* 0x000ac8e401007387 */ /* 0x0009e80000100a00 */
[----:B------:R-:W-:Y:S01]  /*65e80*/  STL.64 [R1+0xc60], R234 ;  /* 0x000c60ea01007387 */ /* 0x000fe20000100a00 */
[----:B---3--:R-:W-:-:S04]  /*65e90*/  IMAD.WIDE R224, R25, 0x4, R224 ;  /* 0x0000000419e07825 */ /* 0x008fc800078e02e0 */
[----:B----4-:R-:W-:-:S04]  /*65ea0*/  IMAD.WIDE R228, R25, 0x4, R222 ;  /* 0x0000000419e47825 */ /* 0x010fc800078e02de */
[C---:B------:R-:W-:Y:S01]  /*65eb0*/  IMAD.WIDE R222, R25.reuse, 0x4, R148 ;  /* 0x0000000419de7825 */ /* 0x040fe200078e0294 */
[----:B------:R-:W-:Y:S04]  /*65ec0*/  STL.64 [R1+0xd78], R228 ;  /* 0x000d78e401007387 */ /* 0x000fe80000100a00 */
[----:B------:R-:W2:Y:S04]  /*65ed0*/  LDL.LU.64 R148, [R1+0x868] ;  /* 0x0008680001947983 */ /* 0x000ea80000300a00 */
[----:B------:R1:W-:Y:S04]  /*65ee0*/  STL.64 [R1+0xe78], R220 ;  /* 0x000e78dc01007387 */ /* 0x0003e80000100a00 */
[----:B-1----:R-:W3:Y:S04]  /*65ef0*/  LDL.LU.64 R220, [R1+0x898] ;  /* 0x0008980001dc7983 */ /* 0x002ee80000300a00 */
[----:B------:R1:W-:Y:S04]  /*65f00*/  STL.64 [R1+0xf98], R222 ;  /* 0x000f98de01007387 */ /* 0x0003e80000100a00 */
[----:B-1----:R-:W4:Y:S04]  /*65f10*/  LDL.LU.64 R222, [R1+0x8a8] ;  /* 0x0008a80001de7983 */ /* 0x002f280000300a00 */
[----:B------:R-:W3:Y:S04]  /*65f20*/  LDL.LU.64 R228, [R1+0x8b8] ;  /* 0x0008b80001e47983 */ /* 0x000ee80000300a00 */
[----:B------:R-:W3:Y:S04]  /*65f30*/  LDL.LU.64 R234, [R1+0x7c8] ;  /* 0x0007c80001ea7983 */ /* 0x000ee80000300a00 */
[----:B------:R-:W3:Y:S04]  /*65f40*/  LDL.LU.64 R250, [R1+0x388] ;  /* 0x0003880001fa7983 */ /* 0x000ee80000300a00 */
[----:B------:R1:W-:Y:S04]  /*65f50*/  STL.64 [R1+0x8a0], R224 ;  /* 0x0008a0e001007387 */ /* 0x0003e80000100a00 */
[----:B------:R1:W-:Y:S02]  /*65f60*/  STL.64 [R1+0x8f8], R236 ;  /* 0x0008f8ec01007387 */ /* 0x0003e40000100a00 */
[----:B-1----:R-:W-:-:S04]  /*65f70*/  IMAD.WIDE R224, R25, 0x4, R238 ;  /* 0x0000000419e07825 */ /* 0x002fc800078e02ee */
[----:B------:R-:W-:-:S04]  /*65f80*/  IMAD.WIDE R238, R25, 0x4, R246 ;  /* 0x0000000419ee7825 */ /* 0x000fc800078e02f6 */
[C---:B------:R-:W-:Y:S01]  /*65f90*/  IMAD.WIDE R236, R25.reuse, 0x4, R248 ;  /* 0x0000000419ec7825 */ /* 0x040fe200078e02f8 */
[----:B------:R1:W-:Y:S04]  /*65fa0*/  STL.64 [R1+0x978], R224 ;  /* 0x000978e001007387 */ /* 0x0003e80000100a00 */
[----:B------:R-:W-:Y:S04]  /*65fb0*/  STL.64 [R1+0xa18], R238 ;  /* 0x000a18ee01007387 */ /* 0x000fe80000100a00 */
[----:B------:R-:W-:Y:S01]  /*65fc0*/  STL.64 [R1+0xbd8], R236 ;  /* 0x000bd8ec01007387 */ /* 0x000fe20000100a00 */
[----:B-1----:R-:W-:-:S04]  /*65fd0*/  IMAD.WIDE R224, R25, 0x4, R26 ;  /* 0x0000000419e07825 */ /* 0x002fc800078e021a */
[C---:B------:R-:W-:Y:S01]  /*65fe0*/  IMAD.WIDE R26, R25.reuse, 0x4, R150 ;  /* 0x00000004191a7825 */ /* 0x040fe200078e0296 */
[----:B------:R1:W-:Y:S04]  /*65ff0*/  STL.64 [R1+0xd48], R224 ;  /* 0x000d48e001007387 */ /* 0x0003e80000100a00 */
[----:B-1----:R-:W4:Y:S04]  /*66000*/  LDL.LU.64 R224, [R1+0x8d8] ;  /* 0x0008d80001e07983 */ /* 0x002f280000300a00 */
[----:B------:R1:W-:Y:S04]  /*66010*/  STL.64 [R1+0xe00], R78 ;  /* 0x000e004e01007387 */ /* 0x0003e80000100a00 */
[----:B------:R-:W4:Y:S04]  /*66020*/  LDL.LU.64 R236, [R1+0x8e8] ;  /* 0x0008e80001ec7983 */ /* 0x000f280000300a00 */
[----:B------:R1:W-:Y:S04]  /*66030*/  STL.64 [R1+0xf68], R26 ;  /* 0x000f681a01007387 */ /* 0x0003e80000100a00 */
[----:B------:R-:W4:Y:S04]  /*66040*/  LDL.LU.64 R238, [R1+0x8f0] ;  /* 0x0008f00001ee7983 */ /* 0x000f280000300a00 */
[----:B------:R-:W4:Y:S04]  /*66050*/  LDL.LU.64 R246, [R1+0x7e0] ;  /* 0x0007e00001f67983 */ /* 0x000f280000300a00 */
[----:B------:R-:W4:Y:S01]  /*66060*/  LDL.LU.64 R248, [R1+0x378] ;  /* 0x0003780001f87983 */ /* 0x000f220000300a00 */
[----:B-1----:R-:W-:-:S04]  /*66070*/  IMAD.WIDE R78, R25, 0x4, R240 ;  /* 0x00000004194e7825 */ /* 0x002fc800078e02f0 */
[----:B------:R-:W-:-:S04]  /*66080*/  IMAD.WIDE R26, R25, 0x4, R226 ;  /* 0x00000004191a7825 */ /* 0x000fc800078e02e2 */
[----:B------:R-:W-:-:S04]  /*66090*/  IMAD.WIDE R30, R25, 0x4, R30 ;  /* 0x00000004191e7825 */ /* 0x000fc800078e021e */
[----:B--2---:R-:W-:-:S05]  /*660a0*/  IMAD.WIDE R148, R25, 0x4, R148 ;  /* 0x0000000419947825 */ /* 0x004fca00078e0294 */
[----:B------:R1:W-:Y:S04]  /*660b0*/  STL.64 [R1+0x860], R148 ;  /* 0x0008609401007387 */ /* 0x0003e80000100a00 */
[----:B------:R2:W-:Y:S04]  /*660c0*/  STL.64 [R1+0x8e0], R26 ;  /* 0x0008e01a01007387 */ /* 0x0005e80000100a00 */
[----:B------:R2:W-:Y:S01]  /*660d0*/  STL.64 [R1+0x958], R78 ;  /* 0x0009584e01007387 */ /* 0x0005e20000100a00 */
[----:B-1----:R-:W-:-:S04]  /*660e0*/  IMAD.WIDE R148, R25, 0x4, R242 ;  /* 0x0000000419947825 */ /* 0x002fc800078e02f2 */
[----:B--2---:R-:W-:-:S04]  /*660f0*/  IMAD.WIDE R26, R25, 0x4, R244 ;  /* 0x00000004191a7825 */ /* 0x004fc800078e02f4 */
[----:B------:R-:W-:-:S04]  /*66100*/  IMAD.WIDE R78, R25, 0x4, R28 ;  /* 0x00000004194e7825 */ /* 0x000fc800078e021c */
[C---:B------:R-:W-:Y:S01]  /*66110*/  IMAD.WIDE R28, R25.reuse, 0x4, R80 ;  /* 0x00000004191c7825 */ /* 0x040fe200078e0250 */
[----:B------:R1:W-:Y:S04]  /*66120*/  STL.64 [R1+0xa00], R148 ;  /* 0x000a009401007387 */ /* 0x0003e80000100a00 */
[----:B------:R2:W-:Y:S04]  /*66130*/  STL.64 [R1+0xb78], R26 ;  /* 0x000b781a01007387 */ /* 0x0005e80000100a00 */
[----:B------:R-:W-:Y:S04]  /*66140*/  STL.64 [R1+0xd10], R78 ;  /* 0x000d104e01007387 */ /* 0x000fe80000100a00 */
[----:B-1----:R-:W4:Y:S01]  /*66150*/  LDL.LU.64 R148, [R1+0x968] ;  /* 0x0009680001947983 */ /* 0x002f220000300a00 */
[----:B--2---:R-:W-:-:S03]  /*66160*/  IMAD.WIDE R26, R25, 0x4, R152 ;  /* 0x00000004191a7825 */ /* 0x004fc600078e0298 */
[----:B------:R3:W-:Y:S04]  /*66170*/  STL.64 [R1+0xde8], R28 ;  /* 0x000de81c01007387 */ /* 0x0007e80000100a00 */
[----:B------:R-:W2:Y:S04]  /*66180*/  LDL.LU.64 R226, [R1+0x970] ;  /* 0x0009700001e27983 */ /* 0x000ea80000300a00 */
[----:B------:R4:W-:Y:S04]  /*66190*/  STL.64 [R1+0xf08], R26 ;  /* 0x000f081a01007387 */ /* 0x0009e80000100a00 */
[----:B------:R-:W2:Y:S04]  /*661a0*/  LDL.LU.64 R240, [R1+0x988] ;  /* 0x0009880001f07983 */ /* 0x000ea80000300a00 */
[----:B------:R-:W2:Y:S04]  /*661b0*/  LDL.LU.64 R242, [R1+0x818] ;  /* 0x0008180001f27983 */ /* 0x000ea80000300a00 */
[----:B------:R-:W2:Y:S01]  /*661c0*/  LDL.LU.64 R244, [R1+0x368] ;  /* 0x0003680001f47983 */ /* 0x000ea20000300a00 */
[----:B---3--:R-:W-:-:S04]  /*661d0*/  IMAD.WIDE R28, R25, 0x4, R220 ;  /* 0x00000004191c7825 */ /* 0x008fc800078e02dc */
[----:B------:R-:W-:-:S04]  /*661e0*/  IMAD.WIDE R78, R25, 0x4, R228 ;  /* 0x00000004194e7825 */ /* 0x000fc800078e02e4 */
[C---:B----4-:R-:W-:Y:S01]  /*661f0*/  IMAD.WIDE R26, R25.reuse, 0x4, R222 ;  /* 0x00000004191a7825 */ /* 0x050fe200078e02de */
[----:B------:R1:W-:Y:S04]  /*66200*/  STL.64 [R1+0x828], R28 ;  /* 0x0008281c01007387 */ /* 0x0003e80000100a00 */
[----:B------:R3:W-:Y:S04]  /*66210*/  STL.64 [R1+0x8b0], R26 ;  /* 0x0008b01a01007387 */ /* 0x0007e80000100a00 */
[----:B------:R-:W-:Y:S01]  /*66220*/  STL.64 [R1+0x930], R78 ;  /* 0x0009304e01007387 */ /* 0x000fe20000100a00 */
[----:B-1----:R-:W-:-:S04]  /*66230*/  IMAD.WIDE R28, R25, 0x4, R234 ;  /* 0x00000004191c7825 */ /* 0x002fc800078e02ea */
[C---:B---3--:R-:W-:Y:S01]  /*66240*/  IMAD.WIDE R26, R25.reuse, 0x4, R250 ;  /* 0x00000004191a7825 */ /* 0x048fe200078e02fa */
[----:B------:R1:W-:Y:S04]  /*66250*/  STL.64 [R1+0x9d8], R28 ;  /* 0x0009d81c01007387 */ /* 0x0003e80000100a00 */
[----:B------:R3:W-:Y:S04]  /*66260*/  STL.64 [R1+0xb58], R26 ;  /* 0x000b581a01007387 */ /* 0x0007e80000100a00 */
[----:B------:R4:W-:Y:S04]  /*66270*/  STL.64 [R1+0xcc8], R30 ;  /* 0x000cc81e01007387 */ /* 0x0009e80000100a00 */
[----:B------:R-:W2:Y:S01]  /*66280*/  LDL.LU.64 R220, [R1+0xac0] ;  /* 0x000ac00001dc7983 */ /* 0x000ea20000300a00 */
[----:B-1----:R-:W-:-:S04]  /*66290*/  IMAD.WIDE R28, R25, 0x4, R82 ;  /* 0x00000004191c7825 */ /* 0x002fc800078e0252 */
[C---:B---3--:R-:W-:Y:S01]  /*662a0*/  IMAD.WIDE R26, R25.reuse, 0x4, R154 ;  /* 0x00000004191a7825 */ /* 0x048fe200078e029a */
[----:B------:R1:W-:Y:S04]  /*662b0*/  STL.64 [R1+0xdc8], R28 ;  /* 0x000dc81c01007387 */ /* 0x0003e80000100a00 */
[----:B------:R-:W3:Y:S04]  /*662c0*/  LDL.LU.64 R222, [R1+0xad0] ;  /* 0x000ad00001de7983 */ /* 0x000ee80000300a00 */
[----:B------:R1:W-:Y:S04]  /*662d0*/  STL.64 [R1+0xee8], R26 ;  /* 0x000ee81a01007387 */ /* 0x0003e80000100a00 */
[----:B------:R-:W3:Y:S04]  /*662e0*/  LDL.LU.64 R228, [R1+0xa60] ;  /* 0x000a600001e47983 */ /* 0x000ee80000300a00 */
[----:B------:R-:W3:Y:S04]  /*662f0*/  LDL.LU.64 R234, [R1+0x830] ;  /* 0x0008300001ea7983 */ /* 0x000ee80000300a00 */
[----:B------:R-:W3:Y:S01]  /*66300*/  LDL.LU.64 R250, [R1+0x358] ;  /* 0x0003580001fa7983 */ /* 0x000ee20000300a00 */
[----:B----4-:R-:W-:-:S04]  /*66310*/  IMAD.WIDE R30, R25, 0x4, R238 ;  /* 0x00000004191e7825 */ /* 0x010fc800078e02ee */
[----:B-1----:R-:W-:-:S04]  /*66320*/  IMAD.WIDE R28, R25, 0x4, R224 ;  /* 0x00000004191c7825 */ /* 0x002fc800078e02e0 */
[C---:B------:R-:W-:Y:S01]  /*66330*/  IMAD.WIDE R26, R25.reuse, 0x4, R236 ;  /* 0x00000004191a7825 */ /* 0x040fe200078e02ec */
[----:B------:R1:W-:Y:S04]  /*66340*/  STL.64 [R1+0x810], R28 ;  /* 0x0008101c01007387 */ /* 0x0003e80000100a00 */
[----:B------:R4:W-:Y:S04]  /*66350*/  STL.64 [R1+0x870], R26 ;  /* 0x0008701a01007387 */ /* 0x0009e80000100a00 */
[----:B------:R4:W-:Y:S01]  /*66360*/  STL.64 [R1+0x908], R30 ;  /* 0x0009081e01007387 */ /* 0x0009e20000100a00 */
[----:B-1----:R-:W-:-:S04]  /*66370*/  IMAD.WIDE R28, R25, 0x4, R246 ;  /* 0x00000004191c7825 */ /* 0x002fc800078e02f6 */
[----:B----4-:R-:W-:-:S04]  /*66380*/  IMAD.WIDE R26, R25, 0x4, R248 ;  /* 0x00000004191a7825 */ /* 0x010fc800078e02f8 */
[C---:B------:R-:W-:Y:S01]  /*66390*/  IMAD.WIDE R30, R25.reuse, 0x4, R32 ;  /* 0x00000004191e7825 */ /* 0x040fe200078e0220 */
[----:B------:R1:W-:Y:S04]  /*663a0*/  STL.64 [R1+0x9b0], R28 ;  /* 0x0009b01c01007387 */ /* 0x0003e80000100a00 */
[----:B------:R4:W-:Y:S04]  /*663b0*/  STL.64 [R1+0xb38], R26 ;  /* 0x000b381a01007387 */ /* 0x0009e80000100a00 */
[----:B------:R-:W-:Y:S04]  /*663c0*/  STL.64 [R1+0xc78], R30 ;  /* 0x000c781e01007387 */ /* 0x000fe80000100a00 */
[----:B------:R-:W3:Y:S01]  /*663d0*/  LDL.LU.64 R224, [R1+0xbf0] ;  /* 0x000bf00001e07983 */ /* 0x000ee20000300a00 */
[----:B-1----:R-:W-:-:S04]  /*663e0*/  IMAD.WIDE R28, R25, 0x4, R84 ;  /* 0x00000004191c7825 */ /* 0x002fc800078e0254 */
[C---:B----4-:R-:W-:Y:S01]  /*663f0*/  IMAD.WIDE R26, R25.reuse, 0x4, R156 ;  /* 0x00000004191a7825 */ /* 0x050fe200078e029c */
[----:B------:R1:W-:Y:S04]  /*66400*/  STL.64 [R1+0xda0], R28 ;  /* 0x000da01c01007387 */ /* 0x0003e80000100a00 */
[----:B------:R-:W4:Y:S04]  /*66410*/  LDL.LU.64 R236, [R1+0xb48] ;  /* 0x000b480001ec7983 */ /* 0x000f280000300a00 */
[----:B------:R2:W-:Y:S04]  /*66420*/  STL.64 [R1+0xec8], R26 ;  /* 0x000ec81a01007387 */ /* 0x0005e80000100a00 */
[----:B------:R-:W4:Y:S04]  /*66430*/  LDL.LU.64 R238, [R1+0xa58] ;  /* 0x000a580001ee7983 */ /* 0x000f280000300a00 */
[----:B------:R-:W4:Y:S04]  /*66440*/  LDL.LU.64 R246, [R1+0x850] ;  /* 0x0008500001f67983 */ /* 0x000f280000300a00 */
[----:B------:R-:W4:Y:S01]  /*66450*/  LDL.LU.64 R248, [R1+0x348] ;  /* 0x0003480001f87983 */ /* 0x000f220000300a00 */
[----:B-1----:R-:W-:-:S04]  /*66460*/  IMAD.WIDE R28, R25, 0x4, R148 ;  /* 0x00000004191c7825 */ /* 0x002fc800078e0294 */
[C---:B--2---:R-:W-:Y:S01]  /*66470*/  IMAD.WIDE R26, R25.reuse, 0x4, R226 ;  /* 0x00000004191a7825 */ /* 0x044fe200078e02e2 */
[----:B------:R1:W-:Y:S03]  /*66480*/  STL.64 [R1+0x7d8], R28 ;  /* 0x0007d81c01007387 */ /* 0x0003e60000100a00 */
[C---:B------:R-:W-:Y:S01]  /*66490*/  IMAD.WIDE R30, R25.reuse, 0x4, R240 ;  /* 0x00000004191e7825 */ /* 0x040fe200078e02f0 */
[----:B------:R2:W-:Y:S04]  /*664a0*/  STL.64 [R1+0x838], R26 ;  /* 0x0008381a01007387 */ /* 0x0005e80000100a00 */
[----:B------:R2:W-:Y:S01]  /*664b0*/  STL.64 [R1+0x8d8], R30 ;  /* 0x0008d81e01007387 */ /* 0x0005e20000100a00 */
[----:B-1----:R-:W-:-:S04]  /*664c0*/  IMAD.WIDE R28, R25, 0x4, R242 ;  /* 0x00000004191c7825 */ /* 0x002fc800078e02f2 */
[C---:B--2---:R-:W-:Y:S01]  /*664d0*/  IMAD.WIDE R26, R25.reuse, 0x4, R244 ;  /* 0x00000004191a7825 */ /* 0x044fe200078e02f4 */
[----:B------:R1:W-:Y:S03]  /*664e0*/  STL.64 [R1+0x990], R28 ;  /* 0x0009901c01007387 */ /* 0x0003e60000100a00 */
[C---:B------:R-:W-:Y:S01]  /*664f0*/  IMAD.WIDE R30, R25.reuse, 0x4, R34 ;  /* 0x00000004191e7825 */ /* 0x040fe200078e0222 */
[----:B------:R2:W-:Y:S04]  /*66500*/  STL.64 [R1+0xb08], R26 ;  /* 0x000b081a01007387 */ /* 0x0005e80000100a00 */
[----:B------:R-:W-:Y:S04]  /*66510*/  STL.64 [R1+0xc40], R30 ;  /* 0x000c401e01007387 */ /* 0x000fe80000100a00 */
[----:B------:R-:W4:Y:S01]  /*66520*/  LDL.LU.64 R148, [R1+0xdb0] ;  /* 0x000db00001947983 */ /* 0x000f220000300a00 */
[----:B-1----:R-:W-:-:S04]  /*66530*/  IMAD.WIDE R28, R25, 0x4, R86 ;  /* 0x00000004191c7825 */ /* 0x002fc800078e0256 */
[C---:B--2---:R-:W-:Y:S01]  /*66540*/  IMAD.WIDE R26, R25.reuse, 0x4, R158 ;  /* 0x00000004191a7825 */ /* 0x044fe200078e029e */
[----:B------:R1:W-:Y:S04]  /*66550*/  STL.64 [R1+0xd70], R28 ;  /* 0x000d701c01007387 */ /* 0x0003e80000100a00 */
[----:B------:R-:W2:Y:S04]  /*66560*/  LDL.LU.64 R226, [R1+0xbb8] ;  /* 0x000bb80001e27983 */ /* 0x000ea80000300a00 */
[----:B------:R3:W-:Y:S04]  /*66570*/  STL.64 [R1+0xeb0], R26 ;  /* 0x000eb01a01007387 */ /* 0x0007e80000100a00 */
[----:B------:R-:W2:Y:S04]  /*66580*/  LDL.LU.64 R240, [R1+0xa50] ;  /* 0x000a500001f07983 */ /* 0x000ea80000300a00 */
[----:B------:R-:W2:Y:S04]  /*66590*/  LDL.LU.64 R242, [R1+0x858] ;  /* 0x0008580001f27983 */ /* 0x000ea80000300a00 */
[----:B------:R-:W2:Y:S01]  /*665a0*/  LDL.LU.64 R244, [R1+0x338] ;  /* 0x0003380001f47983 */ /* 0x000ea20000300a00 */
[----:B-1----:R-:W-:-:S04]  /*665b0*/  IMAD.WIDE R28, R25, 0x4, R220 ;  /* 0x00000004191c7825 */ /* 0x002fc800078e02dc */
[----:B---3--:R-:W-:-:S04]  /*665c0*/  IMAD.WIDE R26, R25, 0x4, R222 ;  /* 0x00000004191a7825 */ /* 0x008fc800078e02de */
[C---:B------:R-:W-:Y:S01]  /*665d0*/  IMAD.WIDE R30, R25.reuse, 0x4, R228 ;  /* 0x00000004191e7825 */ /* 0x040fe200078e02e4 */
[----:B------:R1:W-:Y:S04]  /*665e0*/  STL.64 [R1+0x7a0], R28 ;  /* 0x0007a01c01007387 */ /* 0x0003e80000100a00 */
[----:B------:R3:W-:Y:S04]  /*665f0*/  STL.64 [R1+0x808], R26 ;  /* 0x0008081a01007387 */ /* 0x0007e80000100a00 */
[----:B------:R3:W-:Y:S01]  /*66600*/  STL.64 [R1+0x8a8], R30 ;  /* 0x0008a81e01007387 */ /* 0x0007e20000100a00 */
[----:B-1----:R-:W-:-:S04]  /*66610*/  IMAD.WIDE R28, R25, 0x4, R234 ;  /* 0x00000004191c7825 */ /* 0x002fc800078e02ea */
[----:B---3--:R-:W-:-:S04]  /*66620*/  IMAD.WIDE R26, R25, 0x4, R250 ;  /* 0x00000004191a7825 */ /* 0x008fc800078e02fa */
[C---:B------:R-:W-:Y:S01]  /*66630*/  IMAD.WIDE R30, R25.reuse, 0x4, R36 ;  /* 0x00000004191e7825 */ /* 0x040fe200078e0224 */
[----:B------:R1:W-:Y:S04]  /*66640*/  STL.64 [R1+0x968], R28 ;  /* 0x0009681c01007387 */ /* 0x0003e80000100a00 */
[----:B------:R3:W-:Y:S04]  /*66650*/  STL.64 [R1+0xad8], R26 ;  /* 0x000ad81a01007387 */ /* 0x0007e80000100a00 */
[----:B------:R-:W-:Y:S04]  /*66660*/  STL.64 [R1+0xc18], R30 ;  /* 0x000c181e01007387 */ /* 0x000fe80000100a00 */
        /* <DEDUP_REMOVED lines=9> */
[----:B-1----:R-:W-:-:S04]  /*66700*/  IMAD.WIDE R28, R25, 0x4, R224 ;  /* 0x00000004191c7825 */ /* 0x002fc800078e02e0 */
[----:B----4-:R-:W-:-:S04]  /*66710*/  IMAD.WIDE R26, R25, 0x4, R236 ;  /* 0x00000004191a7825 */ /* 0x010fc800078e02ec */
        /* <DEDUP_REMOVED lines=19> */
[----:B-1----:R-:W-:-:S05]  /*66850*/  IMAD.WIDE R28, R25, 0x4, R148 ;  /* 0x00000004191c7825 */ /* 0x002fca00078e0294 */
[----:B------:R1:W-:Y:S01]  /*66860*/  STL.64 [R1+0x748], R28 ;  /* 0x0007481c01007387 */ /* 0x0003e20000100a00 */
[----:B--2---:R-:W-:-:S04]  /*66870*/  IMAD.WIDE R26, R25, 0x4, R226 ;  /* 0x00000004191a7825 */ /* 0x004fc800078e02e2 */
[C---:B------:R-:W-:Y:S01]  /*66880*/  IMAD.WIDE R30, R25.reuse, 0x4, R240 ;  /* 0x00000004191e7825 */ /* 0x040fe200078e02f0 */
[----:B------:R2:W-:Y:S03]  /*66890*/  STL.64 [R1+0x798], R26 ;  /* 0x0007981a01007387 */ /* 0x0005e60000100a00 */
[C---:B-1----:R-:W-:Y:S01]  /*668a0*/  IMAD.WIDE R28, R25.reuse, 0x4, R242 ;  /* 0x00000004191c7825 */ /* 0x042fe200078e02f2 */
[----:B------:R1:W-:Y:S04]  /*668b0*/  STL.64 [R1+0x830], R30 ;  /* 0x0008301e01007387 */ /* 0x0003e80000100a00 */
[----:B------:R2:W-:Y:S02]  /*668c0*/  STL.64 [R1+0x910], R28 ;  /* 0x0009101c01007387 */ /* 0x0005e40000100a00 */
[----:B--2---:R-:W-:-:S04]  /*668d0*/  IMAD.WIDE R26, R25, 0x4, R244 ;  /* 0x00000004191a7825 */ /* 0x004fc800078e02f4 */
[C---:B-1----:R-:W-:Y:S01]  /*668e0*/  IMAD.WIDE R30, R25.reuse, 0x4, R40 ;  /* 0x00000004191e7825 */ /* 0x042fe200078e0228 */
[----:B------:R1:W-:Y:S03]  /*668f0*/  STL.64 [R1+0x9f8], R26 ;  /* 0x0009f81a01007387 */ /* 0x0003e60000100a00 */
[C---:B------:R-:W-:Y:S01]  /*66900*/  IMAD.WIDE R28, R25.reuse, 0x4, R92 ;  /* 0x00000004191c7825 */ /* 0x040fe200078e025c */
[----:B------:R-:W-:Y:S04]  /*66910*/  STL.64 [R1+0xbd0], R30 ;  /* 0x000bd01e01007387 */ /* 0x000fe80000100a00 */
[----:B------:R-:W2:Y:S04]  /*66920*/  LDL.LU.64 R148, [R1+0x10e8] ;  /* 0x0010e80001947983 */ /* 0x000ea80000300a00 */
[----:B------:R1:W-:Y:S04]  /*66930*/  STL.64 [R1+0xd08], R28 ;  /* 0x000d081c01007387 */ /* 0x0003e80000100a00 */
[----:B------:R-:W2:Y:S01]  /*66940*/  LDL.LU.64 R226, [R1+0xc28] ;  /* 0x000c280001e27983 */ /* 0x000ea20000300a00 */
[----:B-1----:R-:W-:-:S05]  /*66950*/  IMAD.WIDE R26, R25, 0x4, R164 ;  /* 0x00000004191a7825 */ /* 0x002fca00078e02a4 */
[----:B------:R3:W-:Y:S04]  /*66960*/  STL.64 [R1+0xe68], R26 ;  /* 0x000e681a01007387 */ /* 0x0007e80000100a00 */
[----:B------:R-:W2:Y:S04]  /*66970*/  LDL.LU.64 R240, [R1+0xa90] ;  /* 0x000a900001f07983 */ /* 0x000ea80000300a00 */
[----:B------:R-:W2:Y:S04]  /*66980*/  LDL.LU.64 R242, [R1+0x8d0] ;  /* 0x0008d00001f27983 */ /* 0x000ea80000300a00 */
[----:B------:R-:W2:Y:S01]  /*66990*/  LDL.LU.64 R244, [R1+0x308] ;  /* 0x0003080001f47983 */ /* 0x000ea20000300a00 */
[----:B------:R-:W-:-:S05]  /*669a0*/  IMAD.WIDE R28, R25, 0x4, R220 ;  /* 0x00000004191c7825 */ /* 0x000fca00078e02dc */
[----:B------:R1:W-:Y:S01]  /*669b0*/  STL.64 [R1+0x708], R28 ;  /* 0x0007081c01007387 */ /* 0x0003e20000100a00 */
[----:B---3--:R-:W-:-:S04]  /*669c0*/  IMAD.WIDE R26, R25, 0x4, R222 ;  /* 0x00000004191a7825 */ /* 0x008fc800078e02de */
[C---:B------:R-:W-:Y:S01]  /*669d0*/  IMAD.WIDE R30, R25.reuse, 0x4, R228 ;  /* 0x00000004191e7825 */ /* 0x040fe200078e02e4 */
[----:B------:R3:W-:Y:S03]  /*669e0*/  STL.64 [R1+0x768], R26 ;  /* 0x0007681a01007387 */ /* 0x0007e60000100a00 */
[C---:B-1----:R-:W-:Y:S01]  /*669f0*/  IMAD.WIDE R28, R25.reuse, 0x4, R234 ;  /* 0x00000004191c7825 */ /* 0x042fe200078e02ea */
[----:B------:R1:W-:Y:S04]  /*66a00*/  STL.64 [R1+0x800], R30 ;  /* 0x0008001e01007387 */ /* 0x0003e80000100a00 */
[----:B------:R3:W-:Y:S02]  /*66a10*/  STL.64 [R1+0x8e8], R28 ;  /* 0x0008e81c01007387 */ /* 0x0007e40000100a00 */
[----:B---3--:R-:W-:-:S04]  /*66a20*/  IMAD.WIDE R26, R25, 0x4, R250 ;  /* 0x00000004191a7825 */ /* 0x008fc800078e02fa */
[C---:B-1----:R-:W-:Y:S01]  /*66a30*/  IMAD.WIDE R30, R25.reuse, 0x4, R42 ;  /* 0x00000004191e7825 */ /* 0x042fe200078e022a */
[----:B------:R1:W-:Y:S03]  /*66a40*/  STL.64 [R1+0x9d0], R26 ;  /* 0x0009d01a01007387 */ /* 0x0003e60000100a00 */
[C---:B------:R-:W-:Y:S01]  /*66a50*/  IMAD.WIDE R28, R25.reuse, 0x4, R94 ;  /* 0x00000004191c7825 */ /* 0x040fe200078e025e */
[----:B------:R-:W-:Y:S04]  /*66a60*/  STL.64 [R1+0xbb0], R30 ;  /* 0x000bb01e01007387 */ /* 0x000fe80000100a00 */
[----:B------:R-:W3:Y:S04]  /*66a70*/  LDL.LU.64 R220, [R1+0x1110] ;  /* 0x0011100001dc7983 */ /* 0x000ee80000300a00 */
[----:B------:R1:W-:Y:S04]  /*66a80*/  STL.64 [R1+0xce8], R28 ;  /* 0x000ce81c01007387 */ /* 0x0003e80000100a00 */
[----:B------:R-:W3:Y:S01]  /*66a90*/  LDL.LU.64 R222, [R1+0xc90] ;  /* 0x000c900001de7983 */ /* 0x000ee20000300a00 */
[----:B-1----:R-:W-:-:S05]  /*66aa0*/  IMAD.WIDE R26, R25, 0x4, R166 ;  /* 0x00000004191a7825 */ /* 0x002fca00078e02a6 */
[----:B------:R4:W-:Y:S04]  /*66ab0*/  STL.64 [R1+0xdf0], R26 ;  /* 0x000df01a01007387 */ /* 0x0009e80000100a00 */
[----:B------:R-:W3:Y:S04]  /*66ac0*/  LDL.LU.64 R228, [R1+0xaa8] ;  /* 0x000aa80001e47983 */ /* 0x000ee80000300a00 */
[----:B------:R-:W3:Y:S04]  /*66ad0*/  LDL.LU.64 R234, [R1+0x920] ;  /* 0x0009200001ea7983 */ /* 0x000ee80000300a00 */
[----:B------:R-:W3:Y:S01]  /*66ae0*/  LDL.LU.64 R250, [R1+0x2f8] ;  /* 0x0002f80001fa7983 */ /* 0x000ee20000300a00 */
[----:B------:R-:W-:-:S05]  /*66af0*/  IMAD.WIDE R28, R25, 0x4, R224 ;  /* 0x00000004191c7825 */ /* 0x000fca00078e02e0 */
[----:B------:R1:W-:Y:S01]  /*66b00*/  STL.64 [R1+0x6e0], R28 ;  /* 0x0006e01c01007387 */ /* 0x0003e20000100a00 */
[----:B----4-:R-:W-:-:S04]  /*66b10*/  IMAD.WIDE R26, R25, 0x4, R236 ;  /* 0x00000004191a7825 */ /* 0x010fc800078e02ec */
[C---:B------:R-:W-:Y:S01]  /*66b20*/  IMAD.WIDE R30, R25.reuse, 0x4, R238 ;  /* 0x00000004191e7825 */ /* 0x040fe200078e02ee */
[----:B------:R4:W-:Y:S03]  /*66b30*/  STL.64 [R1+0x730], R26 ;  /* 0x0007301a01007387 */ /* 0x0009e60000100a00 */
[C---:B-1----:R-:W-:Y:S01]  /*66b40*/  IMAD.WIDE R28, R25.reuse, 0x4, R246 ;  /* 0x00000004191c7825 */ /* 0x042fe200078e02f6 */
[----:B------:R1:W-:Y:S04]  /*66b50*/  STL.64 [R1+0x7c8], R30 ;  /* 0x0007c81e01007387 */ /* 0x0003e80000100a00 */
[----:B------:R1:W-:Y:S01]  /*66b60*/  STL.64 [R1+0x898], R28 ;  /* 0x0008981c01007387 */ /* 0x0003e20000100a00 */
[----:B----4-:R-:W-:-:S04]  /*66b70*/  IMAD.WIDE R26, R25, 0x4, R248 ;  /* 0x00000004191a7825 */ /* 0x010fc800078e02f8 */
[C---:B-1----:R-:W-:Y:S01]  /*66b80*/  IMAD.WIDE R30, R25.reuse, 0x4, R44 ;  /* 0x00000004191e7825 */ /* 0x042fe200078e022c */
[----:B------:R1:W-:Y:S03]  /*66b90*/  STL.64 [R1+0x9a8], R26 ;  /* 0x0009a81a01007387 */ /* 0x0003e60000100a00 */
[C---:B------:R-:W-:Y:S01]  /*66ba0*/  IMAD.WIDE R28, R25.reuse, 0x4, R96 ;  /* 0x00000004191c7825 */ /* 0x040fe200078e0260 */
[----:B------:R-:W-:Y:S04]  /*66bb0*/  STL.64 [R1+0xb70], R30 ;  /* 0x000b701e01007387 */ /* 0x000fe80000100a00 */
[----:B------:R-:W4:Y:S04]  /*66bc0*/  LDL.LU.64 R224, [R1+0x1130] ;  /* 0x0011300001e07983 */ /* 0x000f280000300a00 */
[----:B------:R2:W-:Y:S04]  /*66bd0*/  STL.64 [R1+0xcd0], R28 ;  /* 0x000cd01c01007387 */ /* 0x0005e80000100a00 */
[----:B------:R-:W4:Y:S01]  /*66be0*/  LDL.LU.64 R236, [R1+0xcf0] ;  /* 0x000cf00001ec7983 */ /* 0x000f220000300a00 */
[----:B-1----:R-:W-:-:S05]  /*66bf0*/  IMAD.WIDE R26, R25, 0x4, R168 ;  /* 0x00000004191a7825 */ /* 0x002fca00078e02a8 */
[----:B------:R1:W-:Y:S04]  /*66c00*/  STL.64 [R1+0xde0], R26 ;  /* 0x000de01a01007387 */ /* 0x0003e80000100a00 */
[----:B------:R-:W4:Y:S04]  /*66c10*/  LDL.LU.64 R238, [R1+0xaf8] ;  /* 0x000af80001ee7983 */ /* 0x000f280000300a00 */
[----:B------:R-:W4:Y:S04]  /*66c20*/  LDL.LU.64 R246, [R1+0x928] ;  /* 0x0009280001f67983 */ /* 0x000f280000300a00 */
[----:B------:R-:W4:Y:S01]  /*66c30*/  LDL.LU.64 R248, [R1+0x2e8] ;  /* 0x0002e80001f87983 */ /* 0x000f220000300a00 */
[----:B--2---:R-:W-:-:S04]  /*66c40*/  IMAD.WIDE R28, R25, 0x4, R148 ;  /* 0x00000004191c7825 */ /* 0x004fc800078e0294 */
[C---:B-1----:R-:W-:Y:S01]  /*66c50*/  IMAD.WIDE R26, R25.reuse, 0x4, R226 ;  /* 0x00000004191a7825 */ /* 0x042fe200078e02e2 */
[----:B------:R1:W-:Y:S04]  /*66c60*/  STL.64 [R1+0x6a0], R28 ;  /* 0x0006a01c01007387 */ /* 0x0003e80000100a00 */
[----:B------:R2:W-:Y:S01]  /*66c70*/  STL.64 [R1+0x6e8], R26 ;  /* 0x0006e81a01007387 */ /* 0x0005e20000100a00 */
[----:B------:R-:W-:-:S04]  /*66c80*/  IMAD.WIDE R30, R25, 0x4, R240 ;  /* 0x00000004191e7825 */ /* 0x000fc800078e02f0 */
[----:B-1----:R-:W-:-:S04]  /*66c90*/  IMAD.WIDE R28, R25, 0x4, R242 ;  /* 0x00000004191c7825 */ /* 0x002fc800078e02f2 */
[C---:B--2---:R-:W-:Y:S01]  /*66ca0*/  IMAD.WIDE R26, R25.reuse, 0x4, R244 ;  /* 0x00000004191a7825 */ /* 0x044fe200078e02f4 */
[----:B------:R1:W-:Y:S04]  /*66cb0*/  STL.64 [R1+0x790], R30 ;  /* 0x0007901e01007387 */ /* 0x0003e80000100a00 */
[----:B------:R2:W-:Y:S04]  /*66cc0*/  STL.64 [R1+0x858], R28 ;  /* 0x0008581c01007387 */ /* 0x0005e80000100a00 */
[----:B------:R2:W-:Y:S01]  /*66cd0*/  STL.64 [R1+0x988], R26 ;  /* 0x0009881a01007387 */ /* 0x0005e20000100a00 */
[----:B-1----:R-:W-:-:S04]  /*66ce0*/  IMAD.WIDE R30, R25, 0x4, R46 ;  /* 0x00000004191e7825 */ /* 0x002fc800078e022e */
[----:B--2---:R-:W-:-:S04]  /*66cf0*/  IMAD.WIDE R28, R25, 0x4, R98 ;  /* 0x00000004191c7825 */ /* 0x004fc800078e0262 */
[C---:B------:R-:W-:Y:S01]  /*66d00*/  IMAD.WIDE R26, R25.reuse, 0x4, R170 ;  /* 0x00000004191a7825 */ /* 0x040fe200078e02aa */
[----:B------:R-:W-:Y:S04]  /*66d10*/  STL.64 [R1+0xb50], R30 ;  /* 0x000b501e01007387 */ /* 0x000fe80000100a00 */
[----:B------:R-:W2:Y:S04]  /*66d20*/  LDL.LU.64 R148, [R1+0x11d0] ;  /* 0x0011d00001947983 */ /* 0x000ea80000300a00 */
[----:B------:R3:W-:Y:S04]  /*66d30*/  STL.64 [R1+0xc98], R28 ;  /* 0x000c981c01007387 */ /* 0x0007e80000100a00 */
[----:B------:R-:W2:Y:S04]  /*66d40*/  LDL.LU.64 R226, [R1+0xce0] ;  /* 0x000ce00001e27983 */ /* 0x000ea80000300a00 */
[----:B------:R1:W-:Y:S04]  /*66d50*/  STL.64 [R1+0xdd0], R26 ;  /* 0x000dd01a01007387 */ /* 0x0003e80000100a00 */
[----:B------:R-:W2:Y:S04]  /*66d60*/  LDL.LU.64 R240, [R1+0xb40] ;  /* 0x000b400001f07983 */ /* 0x000ea80000300a00 */
[----:B------:R-:W2:Y:S04]  /*66d70*/  LDL.LU.64 R242, [R1+0x9c0] ;  /* 0x0009c00001f27983 */ /* 0x000ea80000300a00 */
[----:B------:R-:W2:Y:S01]  /*66d80*/  LDL.LU.64 R244, [R1+0x7a8] ;  /* 0x0007a80001f47983 */ /* 0x000ea20000300a00 */
[----:B---3--:R-:W-:-:S04]  /*66d90*/  IMAD.WIDE R28, R25, 0x4, R220 ;  /* 0x00000004191c7825 */ /* 0x008fc800078e02dc */
[C---:B-1----:R-:W-:Y:S01]  /*66da0*/  IMAD.WIDE R26, R25.reuse, 0x4, R222 ;  /* 0x00000004191a7825 */ /* 0x042fe200078e02de */
[----:B------:R1:W-:Y:S03]  /*66db0*/  STL.64 [R1+0x5d8], R28 ;  /* 0x0005d81c01007387 */ /* 0x0003e60000100a00 */
[C---:B------:R-:W-:Y:S01]  /*66dc0*/  IMAD.WIDE R30, R25.reuse, 0x4, R228 ;  /* 0x00000004191e7825 */ /* 0x040fe200078e02e4 */
[----:B------:R3:W-:Y:S03]  /*66dd0*/  STL.64 [R1+0x6c0], R26 ;  /* 0x0006c01a01007387 */ /* 0x0007e60000100a00 */
[C---:B-1----:R-:W-:Y:S01]  /*66de0*/  IMAD.WIDE R28, R25.reuse, 0x4, R234 ;  /* 0x00000004191c7825 */ /* 0x042fe200078e02ea */
[----:B------:R1:W-:Y:S03]  /*66df0*/  STL.64 [R1+0x750], R30 ;  /* 0x0007501e01007387 */ /* 0x0003e60000100a00 */
[C---:B---3--:R-:W-:Y:S01]  /*66e00*/  IMAD.WIDE R26, R25.reuse, 0x4, R250 ;  /* 0x00000004191a7825 */ /* 0x048fe200078e02fa */
[----:B------:R3:W-:Y:S03]  /*66e10*/  STL.64 [R1+0x820], R28 ;  /* 0x0008201c01007387 */ /* 0x0007e60000100a00 */
[C---:B-1----:R-:W-:Y:S01]  /*66e20*/  IMAD.WIDE R30, R25.reuse, 0x4, R48 ;  /* 0x00000004191e7825 */ /* 0x042fe200078e0230 */
[----:B------:R1:W-:Y:S03]  /*66e30*/  STL.64 [R1+0x950], R26 ;  /* 0x0009501a01007387 */ /* 0x0003e60000100a00 */
[C---:B---3--:R-:W-:Y:S01]  /*66e40*/  IMAD.WIDE R28, R25.reuse, 0x4, R100 ;  /* 0x00000004191c7825 */ /* 0x048fe200078e0264 */
[----:B------:R-:W-:Y:S04]  /*66e50*/  STL.64 [R1+0xb30], R30 ;  /* 0x000b301e01007387 */ /* 0x000fe80000100a00 */
[----:B------:R-:W3:Y:S01]  /*66e60*/  LDL.LU.64 R220, [R1+0x11e8] ;  /* 0x0011e80001dc7983 */ /* 0x000ee20000300a00 */
[----:B-1----:R-:W-:-:S03]  /*66e70*/  IMAD.WIDE R26, R25, 0x4, R172 ;  /* 0x00000004191a7825 */ /* 0x002fc600078e02ac */
[----:B------:R4:W-:Y:S04]  /*66e80*/  STL.64 [R1+0xc88], R28 ;  /* 0x000c881c01007387 */ /* 0x0009e80000100a00 */
[----:B------:R-:W3:Y:S04]  /*66e90*/  LDL.LU.64 R222, [R1+0xd00] ;  /* 0x000d000001de7983 */ /* 0x000ee80000300a00 */
[----:B------:R1:W-:Y:S04]  /*66ea0*/  STL.64 [R1+0xdb0], R26 ;  /* 0x000db01a01007387 */ /* 0x0003e80000100a00 */
[----:B------:R-:W3:Y:S04]  /*66eb0*/  LDL.LU.64 R228, [R1+0xb60] ;  /* 0x000b600001e47983 */ /* 0x000ee80000300a00 */
[----:B------:R-:W3:Y:S04]  /*66ec0*/  LDL.LU.64 R234, [R1+0x9e8] ;  /* 0x0009e80001ea7983 */ /* 0x000ee80000300a00 */
[----:B------:R-:W3:Y:S01]  /*66ed0*/  LDL.LU.64 R250, [R1+0x7c0] ;  /* 0x0007c00001fa7983 */ /* 0x000ee20000300a00 */
[----:B----4-:R-:W-:-:S04]  /*66ee0*/  IMAD.WIDE R28, R25, 0x4, R224 ;  /* 0x00000004191c7825 */ /* 0x010fc800078e02e0 */
[C---:B-1----:R-:W-:Y:S01]  /*66ef0*/  IMAD.WIDE R26, R25.reuse, 0x4, R236 ;  /* 0x00000004191a7825 */ /* 0x042fe200078e02ec */
[----:B------:R1:W-:Y:S03]  /*66f00*/  STL.64 [R1+0x5a8], R28 ;  /* 0x0005a81c01007387 */ /* 0x0003e60000100a00 */
[C---:B------:R-:W-:Y:S01]  /*66f10*/  IMAD.WIDE R30, R25.reuse, 0x4, R238 ;  /* 0x00000004191e7825 */ /* 0x040fe200078e02ee */
[----:B------:R4:W-:Y:S04]  /*66f20*/  STL.64 [R1+0x640], R26 ;  /* 0x0006401a01007387 */ /* 0x0009e80000100a00 */
[----:B------:R4:W-:Y:S01]  /*66f30*/  STL.64 [R1+0x718], R30 ;  /* 0x0007181e01007387 */ /* 0x0009e20000100a00 */
[----:B-1----:R-:W-:-:S04]  /*66f40*/  IMAD.WIDE R28, R25, 0x4, R246 ;  /* 0x00000004191c7825 */ /* 0x002fc800078e02f6 */
[C---:B----4-:R-:W-:Y:S01]  /*66f50*/  IMAD.WIDE R26, R25.reuse, 0x4, R248 ;  /* 0x00000004191a7825 */ /* 0x050fe200078e02f8 */
[----:B------:R1:W-:Y:S03]  /*66f60*/  STL.64 [R1+0x7e0], R28 ;  /* 0x0007e01c01007387 */ /* 0x0003e60000100a00 */
[C---:B------:R-:W-:Y:S01]  /*66f70*/  IMAD.WIDE R30, R25.reuse, 0x4, R50 ;  /* 0x00000004191e7825 */ /* 0x040fe200078e0232 */
        /* <DEDUP_REMOVED lines=11> */
[----:B--2---:R-:W-:-:S04]  /*67030*/  IMAD.WIDE R28, R25, 0x4, R148 ;  /* 0x00000004191c7825 */ /* 0x004fc800078e0294 */
[----:B-1----:R-:W-:-:S04]  /*67040*/  IMAD.WIDE R26, R25, 0x4, R226 ;  /* 0x00000004191a7825 */ /* 0x002fc800078e02e2 */
[C---:B------:R-:W-:Y:S01]  /*67050*/  IMAD.WIDE R30, R25.reuse, 0x4, R240 ;  /* 0x00000004191e7825 */ /* 0x040fe200078e02f0 */
[----:B------:R1:W-:Y:S04]  /*67060*/  STL.64 [R1+0x588], R28 ;  /* 0x0005881c01007387 */ /* 0x0003e80000100a00 */
[----:B------:R2:W-:Y:S04]  /*67070*/  STL.64 [R1+0x5c8], R26 ;  /* 0x0005c81a01007387 */ /* 0x0005e80000100a00 */
[----:B------:R2:W-:Y:S01]  /*67080*/  STL.64 [R1+0x6d8], R30 ;  /* 0x0006d81e01007387 */ /* 0x0005e20000100a00 */
[----:B-1----:R-:W-:-:S04]  /*67090*/  IMAD.WIDE R28, R25, 0x4, R242 ;  /* 0x00000004191c7825 */ /* 0x002fc800078e02f2 */
[----:B--2---:R-:W-:-:S04]  /*670a0*/  IMAD.WIDE R26, R25, 0x4, R244 ;  /* 0x00000004191a7825 */ /* 0x004fc800078e02f4 */
[C---:B------:R-:W-:Y:S01]  /*670b0*/  IMAD.WIDE R30, R25.reuse, 0x4, R52 ;  /* 0x00000004191e7825 */ /* 0x040fe200078e0234 */
[----:B------:R1:W-:Y:S04]  /*670c0*/  STL.64 [R1+0x7b8], R28 ;  /* 0x0007b81c01007387 */ /* 0x0003e80000100a00 */
        /* <DEDUP_REMOVED lines=15> */
[----:B------:R3:W-:Y:S04]  /*671c0*/  STL.64 [R1+0x5a0], R26 ;  /* 0x0005a01a01007387 */ /* 0x0007e80000100a00 */
[----:B------:R3:W-:Y:S01]  /*671d0*/  STL.64 [R1+0x698], R30 ;  /* 0x0006981e01007387 */ /* 0x0007e20000100a00 */
[----:B-1----:R-:W-:-:S04]  /*671e0*/  IMAD.WIDE R28, R25, 0x4, R234 ;  /* 0x00000004191c7825 */ /* 0x002fc800078e02ea */
[C---:B---3--:R-:W-:Y:S01]  /*671f0*/  IMAD.WIDE R26, R25.reuse, 0x4, R250 ;  /* 0x00000004191a7825 */ /* 0x048fe200078e02fa */
[----:B------:R1:W-:Y:S03]  /*67200*/  STL.64 [R1+0x760], R28 ;  /* 0x0007601c01007387 */ /* 0x0003e60000100a00 */
[C---:B------:R-:W-:Y:S01]  /*67210*/  IMAD.WIDE R30, R25.reuse, 0x4, R54 ;  /* 0x00000004191e7825 */ /* 0x040fe200078e0236 */
        /* <DEDUP_REMOVED lines=12> */
[C---:B----4-:R-:W-:Y:S01]  /*672e0*/  IMAD.WIDE R26, R25.reuse, 0x4, R236 ;  /* 0x00000004191a7825 */ /* 0x050fe200078e02ec */
        /* <DEDUP_REMOVED lines=22> */
[----:B------:R-:W-:-:S04]  /*67450*/  IMAD.WIDE R30, R25, 0x4, R240 ;  /* 0x00000004191e7825 */ /* 0x000fc800078e02f0 */
[C---:B-1----:R-:W-:Y:S01]  /*67460*/  IMAD.WIDE R28, R25.reuse, 0x4, R242 ;  /* 0x00000004191c7825 */ /* 0x042fe200078e02f2 */
[----:B------:R1:W-:Y:S04]  /*67470*/  STL.64 [R1+0x530], R26 ;  /* 0x0005301a01007387 */ /* 0x0003e80000100a00 */
[----:B------:R2:W-:Y:S04]  /*67480*/  STL.64 [R1+0x5b8], R30 ;  /* 0x0005b81e01007387 */ /* 0x0005e80000100a00 */
[----:B------:R2:W-:Y:S01]  /*67490*/  STL.64 [R1+0x700], R28 ;  /* 0x0007001c01007387 */ /* 0x0005e20000100a00 */
[----:B-1----:R-:W-:-:S04]  /*674a0*/  IMAD.WIDE R26, R25, 0x4, R244 ;  /* 0x00000004191a7825 */ /* 0x002fc800078e02f4 */
[----:B--2---:R-:W-:-:S04]  /*674b0*/  IMAD.WIDE R30, R25, 0x4, R58 ;  /* 0x00000004191e7825 */ /* 0x004fc800078e023a */
[C---:B------:R-:W-:Y:S01]  /*674c0*/  IMAD.WIDE R28, R25.reuse, 0x4, R110 ;  /* 0x00000004191c7825 */ /* 0x040fe200078e026e */
[----:B------:R1:W-:Y:S04]  /*674d0*/  STL.64 [R1+0x818], R26 ;  /* 0x0008181a01007387 */ /* 0x0003e80000100a00 */
[----:B------:R-:W-:Y:S04]  /*674e0*/  STL.64 [R1+0x9e8], R30 ;  /* 0x0009e81e01007387 */ /* 0x000fe80000100a00 */
[----:B------:R-:W2:Y:S04]  /*674f0*/  LDL.LU.64 R148, [R1+0x12e8] ;  /* 0x0012e80001947983 */ /* 0x000ea80000300a00 */
[----:B------:R-:W-:Y:S04]  /*67500*/  STL.64 [R1+0xbe8], R28 ;  /* 0x000be81c01007387 */ /* 0x000fe80000100a00 */
[----:B------:R-:W2:Y:S01]  /*67510*/  LDL.LU.64 R226, [R1+0x10e0] ;  /* 0x0010e00001e27983 */ /* 0x000ea20000300a00 */
[----:B-1----:R-:W-:-:S05]  /*67520*/  IMAD.WIDE R26, R25, 0x4, R182 ;  /* 0x00000004191a7825 */ /* 0x002fca00078e02b6 */
[----:B------:R1:W-:Y:S04]  /*67530*/  STL.64 [R1+0xd40], R26 ;  /* 0x000d401a01007387 */ /* 0x0003e80000100a00 */
[----:B------:R-:W2:Y:S04]  /*67540*/  LDL.LU.64 R240, [R1+0xc70] ;  /* 0x000c700001f07983 */ /* 0x000ea80000300a00 */
[----:B------:R-:W2:Y:S04]  /*67550*/  LDL.LU.64 R242, [R1+0xa88] ;  /* 0x000a880001f27983 */ /* 0x000ea80000300a00 */
[----:B------:R-:W2:Y:S01]  /*67560*/  LDL.LU.64 R244, [R1+0x880] ;  /* 0x0008800001f47983 */ /* 0x000ea20000300a00 */
[----:B-1----:R-:W-:-:S04]  /*67570*/  IMAD.WIDE R26, R25, 0x4, R220 ;  /* 0x00000004191a7825 */ /* 0x002fc800078e02dc */
[C---:B---3--:R-:W-:Y:S01]  /*67580*/  IMAD.WIDE R30, R25.reuse, 0x4, R222 ;  /* 0x00000004191e7825 */ /* 0x048fe200078e02de */
        /* <DEDUP_REMOVED lines=8> */
[----:B------:R-:W-:Y:S04]  /*67610*/  STL.64 [R1+0x7f8], R30 ;  /* 0x0007f81e01007387 */ /* 0x000fe80000100a00 */
[----:B------:R-:W3:Y:S04]  /*67620*/  LDL.LU.64 R220, [R1+0x1300] ;  /* 0x0013000001dc7983 */ /* 0x000ee80000300a00 */
[----:B------:R-:W-:Y:S04]  /*67630*/  STL.64 [R1+0x9c0], R28 ;  /* 0x0009c01c01007387 */ /* 0x000fe80000100a00 */
[----:B------:R-:W3:Y:S01]  /*67640*/  LDL.LU.64 R222, [R1+0x1108] ;  /* 0x0011080001de7983 */ /* 0x000ee20000300a00 */
[----:B-1----:R-:W-:-:S05]  /*67650*/  IMAD.WIDE R26, R25, 0x4, R112 ;  /* 0x00000004191a7825 */ /* 0x002fca00078e0270 */
[----:B------:R1:W-:Y:S04]  /*67660*/  STL.64 [R1+0xbb8], R26 ;  /* 0x000bb81a01007387 */ /* 0x0003e80000100a00 */
[----:B------:R-:W3:Y:S04]  /*67670*/  LDL.LU.64 R228, [R1+0xc80] ;  /* 0x000c800001e47983 */ /* 0x000ee80000300a00 */
[----:B------:R-:W3:Y:S04]  /*67680*/  LDL.LU.64 R234, [R1+0xaa0] ;  /* 0x000aa00001ea7983 */ /* 0x000ee80000300a00 */
[----:B------:R-:W3:Y:S01]  /*67690*/  LDL.LU.64 R250, [R1+0x948] ;  /* 0x0009480001fa7983 */ /* 0x000ee20000300a00 */
[----:B-1----:R-:W-:-:S04]  /*676a0*/  IMAD.WIDE R26, R25, 0x4, R184 ;  /* 0x00000004191a7825 */ /* 0x002fc800078e02b8 */
[C---:B------:R-:W-:Y:S01]  /*676b0*/  IMAD.WIDE R28, R25.reuse, 0x4, R224 ;  /* 0x00000004191c7825 */ /* 0x040fe200078e02e0 */
[----:B------:R1:W-:Y:S04]  /*676c0*/  STL.64 [R1+0xd20], R26 ;  /* 0x000d201a01007387 */ /* 0x0003e80000100a00 */
[----:B------:R4:W-:Y:S02]  /*676d0*/  STL.64 [R1+0x480], R28 ;  /* 0x0004801c01007387 */ /* 0x0009e40000100a00 */
        /* <DEDUP_REMOVED lines=34> */
[----:B------:R-:W-:Y:S04]  /*67900*/  STL.64 [R1+0xb88], R28 ;  /* 0x000b881c01007387 */ /* 0x000fe80000100a00 */
[----:B------:R-:W2:Y:S04]  /*67910*/  LDL.LU.64 R240, [R1+0x11c8] ;  /* 0x0011c80001f07983 */ /* 0x000ea80000300a00 */
[----:B------:R3:W-:Y:S04]  /*67920*/  STL.64 [R1+0xcf0], R26 ;  /* 0x000cf01a01007387 */ /* 0x0007e80000100a00 */
[----:B------:R-:W2:Y:S04]  /*67930*/  LDL.LU.64 R242, [R1+0xfb8] ;  /* 0x000fb80001f27983 */ /* 0x000ea80000300a00 */
[----:B------:R-:W2:Y:S01]  /*67940*/  LDL.LU.64 R244, [R1+0xb28] ;  /* 0x000b280001f47983 */ /* 0x000ea20000300a00 */
[----:B---3--:R-:W-:-:S04]  /*67950*/  IMAD.WIDE R26, R25, 0x4, R220 ;  /* 0x00000004191a7825 */ /* 0x008fc800078e02dc */
[C---:B------:R-:W-:Y:S01]  /*67960*/  IMAD.WIDE R30, R25.reuse, 0x4, R222 ;  /* 0x00000004191e7825 */ /* 0x040fe200078e02de */
[----:B------:R1:W-:Y:S04]  /*67970*/  STL.64 [R1+0x418], R26 ;  /* 0x0004181a01007387 */ /* 0x0003e80000100a00 */
[----:B------:R3:W-:Y:S04]  /*67980*/  STL.64 [R1+0x478], R30 ;  /* 0x0004781e01007387 */ /* 0x0007e80000100a00 */
[----:B------:R-:W2:Y:S01]  /*67990*/  LDL.LU.64 R148, [R1+0x9c8] ;  /* 0x0009c80001947983 */ /* 0x000ea20000300a00 */
[----:B------:R-:W-:-:S04]  /*679a0*/  IMAD.WIDE R28, R25, 0x4, R228 ;  /* 0x00000004191c7825 */ /* 0x000fc800078e02e4 */
[C---:B-1----:R-:W-:Y:S01]  /*679b0*/  IMAD.WIDE R26, R25.reuse, 0x4, R234 ;  /* 0x00000004191a7825 */ /* 0x042fe200078e02ea */
[----:B------:R1:W-:Y:S03]  /*679c0*/  STL.64 [R1+0x4e0], R28 ;  /* 0x0004e01c01007387 */ /* 0x0003e60000100a00 */
[C---:B---3--:R-:W-:Y:S01]  /*679d0*/  IMAD.WIDE R30, R25.reuse, 0x4, R250 ;  /* 0x00000004191e7825 */ /* 0x048fe200078e02fa */
[----:B------:R3:W-:Y:S04]  /*679e0*/  STL.64 [R1+0x598], R26 ;  /* 0x0005981a01007387 */ /* 0x0007e80000100a00 */
[----:B------:R-:W-:Y:S04]  /*679f0*/  STL.64 [R1+0x738], R30 ;  /* 0x0007381e01007387 */ /* 0x000fe80000100a00 */
[----:B------:R-:W2:Y:S01]  /*67a00*/  LDL.LU.64 R250, [R1+0x1330] ;  /* 0x0013300001fa7983 */ /* 0x000ea20000300a00 */
[----:B-1----:R-:W-:-:S04]  /*67a10*/  IMAD.WIDE R28, R25, 0x4, R118 ;  /* 0x00000004191c7825 */ /* 0x002fc800078e0276 */
[----:B---3--:R-:W-:-:S05]  /*67a20*/  IMAD.WIDE R26, R25, 0x4, R66 ;  /* 0x00000004191a7825 */ /* 0x008fca00078e0242 */
[----:B------:R1:W-:Y:S04]  /*67a30*/  STL.64 [R1+0x8c0], R26 ;  /* 0x0008c01a01007387 */ /* 0x0003e80000100a00 */
[----:B------:R4:W-:Y:S04]  /*67a40*/  STL.64 [R1+0xb60], R28 ;  /* 0x000b601c01007387 */ /* 0x0009e80000100a00 */
[----:B------:R-:W3:Y:S04]  /*67a50*/  LDL.LU.64 R220, [R1+0x11e0] ;  /* 0x0011e00001dc7983 */ /* 0x000ee80000300a00 */
[----:B------:R-:W3:Y:S01]  /*67a60*/  LDL.LU.64 R222, [R1+0xfd0] ;  /* 0x000fd00001de7983 */ /* 0x000ee20000300a00 */
[----:B-1----:R-:W-:-:S05]  /*67a70*/  IMAD.WIDE R26, R25, 0x4, R190 ;  /* 0x00000004191a7825 */ /* 0x002fca00078e02be */
[----:B------:R1:W-:Y:S04]  /*67a80*/  STL.64 [R1+0xce0], R26 ;  /* 0x000ce01a01007387 */ /* 0x0003e80000100a00 */
[----:B------:R-:W3:Y:S04]  /*67a90*/  LDL.LU.64 R228, [R1+0xba0] ;  /* 0x000ba00001e47983 */ /* 0x000ee80000300a00 */
[----:B------:R-:W3:Y:S01]  /*67aa0*/  LDL.LU.64 R234, [R1+0xa08] ;  /* 0x000a080001ea7983 */ /* 0x000ee20000300a00 */
[----:B----4-:R-:W-:-:S04]  /*67ab0*/  IMAD.WIDE R28, R25, 0x4, R224 ;  /* 0x00000004191c7825 */ /* 0x010fc800078e02e0 */
[C---:B-1----:R-:W-:Y:S01]  /*67ac0*/  IMAD.WIDE R26, R25.reuse, 0x4, R236 ;  /* 0x00000004191a7825 */ /* 0x042fe200078e02ec */
[----:B------:R1:W-:Y:S04]  /*67ad0*/  STL.64 [R1+0x3f8], R28 ;  /* 0x0003f81c01007387 */ /* 0x0003e80000100a00 */
[----:B------:R4:W-:Y:S01]  /*67ae0*/  STL.64 [R1+0x430], R26 ;  /* 0x0004301a01007387 */ /* 0x0009e20000100a00 */
[----:B------:R-:W-:-:S04]  /*67af0*/  IMAD.WIDE R30, R25, 0x4, R238 ;  /* 0x00000004191e7825 */ /* 0x000fc800078e02ee */
[C---:B-1----:R-:W-:Y:S01]  /*67b00*/  IMAD.WIDE R28, R25.reuse, 0x4, R246 ;  /* 0x00000004191c7825 */ /* 0x042fe200078e02f6 */
[----:B------:R-:W-:Y:S04]  /*67b10*/  STL.64 [R1+0x498], R30 ;  /* 0x0004981e01007387 */ /* 0x000fe80000100a00 */
[----:B------:R-:W3:Y:S01]  /*67b20*/  LDL.LU.64 R224, [R1+0x1340] ;  /* 0x0013400001e07983 */ /* 0x000ee20000300a00 */
[----:B----4-:R-:W-:-:S03]  /*67b30*/  IMAD.WIDE R26, R25, 0x4, R248 ;  /* 0x00000004191a7825 */ /* 0x010fc600078e02f8 */
[----:B------:R1:W-:Y:S04]  /*67b40*/  STL.64 [R1+0x570], R28 ;  /* 0x0005701c01007387 */ /* 0x0003e80000100a00 */
[----:B------:R-:W4:Y:S04]  /*67b50*/  LDL.LU.64 R236, [R1+0x11f8] ;  /* 0x0011f80001ec7983 */ /* 0x000f280000300a00 */
[----:B------:R1:W-:Y:S04]  /*67b60*/  STL.64 [R1+0x6f8], R26 ;  /* 0x0006f81a01007387 */ /* 0x0003e80000100a00 */
[----:B------:R-:W4:Y:S04]  /*67b70*/  LDL.LU.64 R246, [R1+0x1068] ;  /* 0x0010680001f67983 */ /* 0x000f280000300a00 */
[----:B------:R-:W4:Y:S01]  /*67b80*/  LDL.LU.64 R248, [R1+0xbc0] ;  /* 0x000bc00001f87983 */ /* 0x000f220000300a00 */
[----:B-1----:R-:W-:-:S04]  /*67b90*/  IMAD.WIDE R28, R25, 0x4, R68 ;  /* 0x00000004191c7825 */ /* 0x002fc800078e0244 */
[C---:B------:R-:W-:Y:S01]  /*67ba0*/  IMAD.WIDE R26, R25.reuse, 0x4, R120 ;  /* 0x00000004191a7825 */ /* 0x040fe200078e0278 */
[----:B------:R1:W-:Y:S04]  /*67bb0*/  STL.64 [R1+0x888], R28 ;  /* 0x0008881c01007387 */ /* 0x0003e80000100a00 */
[----:B------:R2:W-:Y:S04]  /*67bc0*/  STL.64 [R1+0xb48], R26 ;  /* 0x000b481a01007387 */ /* 0x0005e80000100a00 */
[----:B------:R-:W4:Y:S01]  /*67bd0*/  LDL.LU.64 R238, [R1+0xa20] ;  /* 0x000a200001ee7983 */ /* 0x000f220000300a00 */
[----:B-1----:R-:W-:-:S05]  /*67be0*/  IMAD.WIDE R28, R25, 0x4, R192 ;  /* 0x00000004191c7825 */ /* 0x002fca00078e02c0 */
[----:B------:R1:W-:Y:S01]  /*67bf0*/  STL.64 [R1+0xcc0], R28 ;  /* 0x000cc01c01007387 */ /* 0x0003e20000100a00 */
[----:B--2---:R-:W-:-:S04]  /*67c00*/  IMAD.WIDE R26, R25, 0x4, R226 ;  /* 0x00000004191a7825 */ /* 0x004fc800078e02e2 */
[----:B------:R-:W-:-:S04]  /*67c10*/  IMAD.WIDE R30, R25, 0x4, R240 ;  /* 0x00000004191e7825 */ /* 0x000fc800078e02f0 */
[C---:B-1----:R-:W-:Y:S01]  /*67c20*/  IMAD.WIDE R28, R25.reuse, 0x4, R242 ;  /* 0x00000004191c7825 */ /* 0x042fe200078e02f2 */
[----:B------:R1:W-:Y:S04]  /*67c30*/  STL.64 [R1+0x3d8], R26 ;  /* 0x0003d81a01007387 */ /* 0x0003e80000100a00 */
[----:B------:R-:W-:Y:S04]  /*67c40*/  STL.64 [R1+0x3f0], R30 ;  /* 0x0003f01e01007387 */ /* 0x000fe80000100a00 */
[----:B------:R-:W2:Y:S04]  /*67c50*/  LDL.LU.64 R226, [R1+0x1350] ;  /* 0x0013500001e27983 */ /* 0x000ea80000300a00 */
[----:B------:R1:W-:Y:S04]  /*67c60*/  STL.64 [R1+0x470], R28 ;  /* 0x0004701c01007387 */ /* 0x0003e80000100a00 */
[----:B------:R-:W2:Y:S01]  /*67c70*/  LDL.LU.64 R240, [R1+0x1210] ;  /* 0x0012100001f07983 */ /* 0x000ea20000300a00 */
[----:B-1----:R-:W-:-:S05]  /*67c80*/  IMAD.WIDE R26, R25, 0x4, R244 ;  /* 0x00000004191a7825 */ /* 0x002fca00078e02f4 */
[----:B------:R1:W-:Y:S04]  /*67c90*/  STL.64 [R1+0x528], R26 ;  /* 0x0005281a01007387 */ /* 0x0003e80000100a00 */
[----:B------:R-:W2:Y:S04]  /*67ca0*/  LDL.LU.64 R242, [R1+0x1080] ;  /* 0x0010800001f27983 */ /* 0x000ea80000300a00 */
[----:B------:R-:W2:Y:S01]  /*67cb0*/  LDL.LU.64 R244, [R1+0xbe0] ;  /* 0x000be00001f47983 */ /* 0x000ea20000300a00 */
[----:B------:R-:W-:-:S04]  /*67cc0*/  IMAD.WIDE R28, R25, 0x4, R70 ;  /* 0x00000004191c7825 */ /* 0x000fc800078e0246 */
[----:B------:R-:W-:-:S04]  /*67cd0*/  IMAD.WIDE R30, R25, 0x4, R122 ;  /* 0x00000004191e7825 */ /* 0x000fc800078e027a */
[----:B-1----:R-:W-:-:S05]  /*67ce0*/  IMAD.WIDE R26, R25, 0x4, R148 ;  /* 0x00000004191a7825 */ /* 0x002fca00078e0294 */
[----:B------:R1:W-:Y:S04]  /*67cf0*/  STL.64 [R1+0x6b8], R26 ;  /* 0x0006b81a01007387 */ /* 0x0003e80000100a00 */
[----:B------:R1:W-:Y:S04]  /*67d00*/  STL.64 [R1+0x848], R28 ;  /* 0x0008481c01007387 */ /* 0x0003e80000100a00 */
[----:B------:R3:W-:Y:S01]  /*67d10*/  STL.64 [R1+0xb28], R30 ;  /* 0x000b281e01007387 */ /* 0x0007e20000100a00 */
[----:B-1----:R-:W-:-:S04]  /*67d20*/  IMAD.WIDE R26, R25, 0x4, R194 ;  /* 0x00000004191a7825 */ /* 0x002fc800078e02c2 */
[C---:B------:R-:W-:Y:S02]  /*67d30*/  IMAD.WIDE R28, R25.reuse, 0x4, R250 ;  /* 0x00000004191c7825 */ /* 0x040fe400078e02fa */
[----:B------:R-:W2:Y:S04]  /*67d40*/  LDL.LU.64 R250, [R1+0xa28] ;  /* 0x000a280001fa7983 */ /* 0x000ea80000300a00 */
[----:B------:R1:W-:Y:S04]  /*67d50*/  STL.64 [R1+0xcb0], R26 ;  /* 0x000cb01a01007387 */ /* 0x0003e80000100a00 */
[----:B------:R3:W-:Y:S02]  /*67d60*/  STL.64 [R1+0x320], R28 ;  /* 0x0003201c01007387 */ /* 0x0007e40000100a00 */
[----:B---3--:R-:W-:-:S04]  /*67d70*/  IMAD.WIDE R30, R25, 0x4, R222 ;  /* 0x00000004191e7825 */ /* 0x008fc800078e02de */
[----:B-1----:R-:W-:-:S05]  /*67d80*/  IMAD.WIDE R26, R25, 0x4, R220 ;  /* 0x00000004191a7825 */ /* 0x002fca00078e02dc */
[----:B------:R1:W-:Y:S01]  /*67d90*/  STL.64 [R1+0x3d0], R26 ;  /* 0x0003d01a01007387 */ /* 0x0003e20000100a00 */
[----:B------:R-:W-:-:S03]  /*67da0*/  IMAD.WIDE R28, R25, 0x4, R228 ;  /* 0x00000004191c7825 */ /* 0x000fc600078e02e4 */
[----:B------:R3:W-:Y:S04]  /*67db0*/  STL.64 [R1+0x428], R30 ;  /* 0x0004281e01007387 */ /* 0x0007e80000100a00 */
[----:B------:R3:W-:Y:S01]  /*67dc0*/  STL.64 [R1+0x4d8], R28 ;  /* 0x0004d81c01007387 */ /* 0x0007e20000100a00 */
[----:B-1----:R-:W-:-:S04]  /*67dd0*/  IMAD.WIDE R26, R25, 0x4, R234 ;  /* 0x00000004191a7825 */ /* 0x002fc800078e02ea */
[C---:B---3--:R-:W-:Y:S01]  /*67de0*/  IMAD.WIDE R30, R25.reuse, 0x4, R72 ;  /* 0x00000004191e7825 */ /* 0x048fe200078e0248 */
[----:B------:R1:W-:Y:S03]  /*67df0*/  STL.64 [R1+0x630], R26 ;  /* 0x0006301a01007387 */ /* 0x0003e60000100a00 */
[C---:B------:R-:W-:Y:S01]  /*67e00*/  IMAD.WIDE R28, R25.reuse, 0x4, R124 ;  /* 0x00000004191c7825 */ /* 0x040fe200078e027c */
[----:B------:R3:W-:Y:S04]  /*67e10*/  STL.64 [R1+0x7f0], R30 ;  /* 0x0007f01e01007387 */ /* 0x0007e80000100a00 */
[----:B------:R-:W2:Y:S04]  /*67e20*/  LDL.LU.64 R228, [R1+0x13e8] ;  /* 0x0013e80001e47983 */ /* 0x000ea80000300a00 */
[----:B------:R4:W-:Y:S04]  /*67e30*/  STL.64 [R1+0xae8], R28 ;  /* 0x000ae81c01007387 */ /* 0x0009e80000100a00 */
[----:B------:R-:W2:Y:S01]  /*67e40*/  LDL.LU.64 R234, [R1+0x1228] ;  /* 0x0012280001ea7983 */ /* 0x000ea20000300a00 */
[----:B-1----:R-:W-:-:S04]  /*67e50*/  IMAD.WIDE R26, R25, 0x4, R196 ;  /* 0x00000004191a7825 */ /* 0x002fc800078e02c4 */
[----:B---3--:R-:W-:-:S04]  /*67e60*/  IMAD.WIDE R30, R25, 0x4, R224 ;  /* 0x00000004191e7825 */ /* 0x008fc800078e02e0 */
[C---:B----4-:R-:W-:Y:S01]  /*67e70*/  IMAD.WIDE R28, R25.reuse, 0x4, R236 ;  /* 0x00000004191c7825 */ /* 0x050fe200078e02ec */
[----:B------:R1:W-:Y:S04]  /*67e80*/  STL.64 [R1+0xc90], R26 ;  /* 0x000c901a01007387 */ /* 0x0003e80000100a00 */
[----:B------:R3:W-:Y:S04]  /*67e90*/  STL.64 [R1+0x2f0], R30 ;  /* 0x0002f01e01007387 */ /* 0x0007e80000100a00 */
[----:B------:R-:W4:Y:S04]  /*67ea0*/  LDL.LU.64 R236, [R1+0x1098] ;  /* 0x0010980001ec7983 */ /* 0x000f280000300a00 */
[----:B------:R3:W-:Y:S01]  /*67eb0*/  STL.64 [R1+0x318], R28 ;  /* 0x0003181c01007387 */ /* 0x0007e20000100a00 */
[----:B-1----:R-:W-:-:S03]  /*67ec0*/  IMAD.WIDE R26, R25, 0x4, R246 ;  /* 0x00000004191a7825 */ /* 0x002fc600078e02f6 */
[----:B------:R-:W4:Y:S04]  /*67ed0*/  LDL.LU.64 R246, [R1+0xc08] ;  /* 0x000c080001f67983 */ /* 0x000f280000300a00 */
[----:B------:R1:W-:Y:S01]  /*67ee0*/  STL.64 [R1+0x3e8], R26 ;  /* 0x0003e81a01007387 */ /* 0x0003e20000100a00 */
[----:B---3--:R-:W-:-:S04]  /*67ef0*/  IMAD.WIDE R30, R25, 0x4, R238 ;  /* 0x00000004191e7825 */ /* 0x008fc800078e02ee */
[----:B------:R-:W-:-:S04]  /*67f00*/  IMAD.WIDE R28, R25, 0x4, R74 ;  /* 0x00000004191c7825 */ /* 0x000fc800078e024a */
[C---:B-1----:R-:W-:Y:S02]  /*67f10*/  IMAD.WIDE R26, R25.reuse, 0x4, R248 ;  /* 0x00000004191a7825 */ /* 0x042fe400078e02f8 */
[----:B------:R-:W3:Y:S04]  /*67f20*/  LDL.LU.64 R248, [R1+0xa38] ;  /* 0x000a380001f87983 */ /* 0x000ee80000300a00 */
[----:B------:R1:W-:Y:S04]  /*67f30*/  STL.64 [R1+0x490], R26 ;  /* 0x0004901a01007387 */ /* 0x0003e80000100a00 */
[----:B------:R1:W-:Y:S04]  /*67f40*/  STL.64 [R1+0x5b0], R30 ;  /* 0x0005b01e01007387 */ /* 0x0003e80000100a00 */
[----:B------:R-:W3:Y:S04]  /*67f50*/  LDL.LU.64 R238, [R1+0x30] ;  /* 0x0000300001ee7983 */ /* 0x000ee80000300a00 */
[----:B------:R-:W-:Y:S01]  /*67f60*/  STL.64 [R1+0x7b0], R28 ;  /* 0x0007b01c01007387 */ /* 0x000fe20000100a00 */
[----:B-1----:R-:W-:-:S04]  /*67f70*/  IMAD.WIDE R26, R25, 0x4, R126 ;  /* 0x00000004191a7825 */ /* 0x002fc800078e027e */
[C---:B------:R-:W-:Y:S01]  /*67f80*/  IMAD.WIDE R30, R25.reuse, 0x4, R198 ;  /* 0x00000004191e7825 */ /* 0x040fe200078e02c6 */
[----:B------:R2:W-:Y:S04]  /*67f90*/  STL.64 [R1+0xa08], R26 ;  /* 0x000a081a01007387 */ /* 0x0005e80000100a00 */
[----:B------:R1:W-:Y:S01]  /*67fa0*/  STL.64 [R1+0xc80], R30 ;  /* 0x000c801e01007387 */ /* 0x0003e20000100a00 */
[----:B--2---:R-:W-:-:S04]  /*67fb0*/  IMAD.WIDE R26, R25, 0x4, R226 ;  /* 0x00000004191a7825 */ /* 0x004fc800078e02e2 */
[C---:B------:R-:W-:Y:S01]  /*67fc0*/  IMAD.WIDE R28, R25.reuse, 0x4, R240 ;  /* 0x00000004191c7825 */ /* 0x040fe200078e02f0 */
[----:B------:R2:W-:Y:S04]  /*67fd0*/  STL.64 [R1+0x2c0], R26 ;  /* 0x0002c01a01007387 */ /* 0x0005e80000100a00 */
[----:B------:R2:W-:Y:S01]  /*67fe0*/  STL.64 [R1+0x2e0], R28 ;  /* 0x0002e01c01007387 */ /* 0x0005e20000100a00 */
[----:B-1----:R-:W-:-:S04]  /*67ff0*/  IMAD.WIDE R30, R25, 0x4, R242 ;  /* 0x00000004191e7825 */ /* 0x002fc800078e02f2 */
[C---:B--2---:R-:W-:Y:S01]  /*68000*/  IMAD.WIDE R26, R25.reuse, 0x4, R244 ;  /* 0x00000004191a7825 */ /* 0x044fe200078e02f4 */
[----:B------:R-:W2:Y:S04]  /*68010*/  LDL.LU.64 R28, [R1+0x13f8] ;  /* 0x0013f800011c7983 */ /* 0x000ea80000300a00 */
[----:B------:R1:W-:Y:S04]  /*68020*/  STL.64 [R1+0x3b8], R30 ;  /* 0x0003b81e01007387 */ /* 0x0003e80000100a00 */
[----:B------:R-:W2:Y:S04]  /*68030*/  LDL.LU.64 R150, [R1+0x1240] ;  /* 0x0012400001967983 */ /* 0x000ea80000300a00 */
[----:B------:R1:W-:Y:S04]  /*68040*/  STL.64 [R1+0x440], R26 ;  /* 0x0004401a01007387 */ /* 0x0003e80000100a00 */
[----:B------:R-:W2:Y:S04]  /*68050*/  LDL.LU.64 R78, [R1+0x10b0] ;  /* 0x0010b000014e7983 */ /* 0x000ea80000300a00 */
[----:B------:R-:W2:Y:S04]  /*68060*/  LDL.LU.64 R240, [R1+0xc30] ;  /* 0x000c300001f07983 */ /* 0x000ea80000300a00 */
[----:B------:R-:W2:Y:S01]  /*68070*/  LDL.LU.64 R242, [R1+0xa68] ;  /* 0x000a680001f27983 */ /* 0x000ea20000300a00 */
[----:B-1----:R-:W-:-:S03]  /*68080*/  IMAD.WIDE R30, R25, 0x4, R76 ;  /* 0x00000004191e7825 */ /* 0x002fc600078e024c */
[----:B------:R-:W2:Y:S01]  /*68090*/  LDL.LU.64 R26, [R1+0x38] ;  /* 0x00003800011a7983 */ /* 0x000ea20000300a00 */
[----:B------:R-:W-:-:S05]  /*680a0*/  IMAD.WIDE R32, R25, 0x4, R250 ;  /* 0x0000000419207825 */ /* 0x000fca00078e02fa */
[----:B------:R1:W-:Y:S04]  /*680b0*/  STL.64 [R1+0x568], R32 ;  /* 0x0005682001007387 */ /* 0x0003e80000100a00 */
[----:B------:R1:W-:Y:S04]  /*680c0*/  STL.64 [R1+0x758], R30 ;  /* 0x0007581e01007387 */ /* 0x0003e80000100a00 */
[----:B------:R-:W2:Y:S01]  /*680d0*/  LDL.LU.64 R148, [R1+0x1408] ;  /* 0x0014080001947983 */ /* 0x000ea20000300a00 */
[----:B-1----:R-:W-:-:S04]  /*680e0*/  IMAD.WIDE R32, R25, 0x4, R128 ;  /* 0x0000000419207825 */ /* 0x002fc800078e0280 */
[C---:B------:R-:W-:Y:S01]  /*680f0*/  IMAD.WIDE R30, R25.reuse, 0x4, R200 ;  /* 0x00000004191e7825 */ /* 0x040fe200078e02c8 */
[----:B------:R1:W-:Y:S04]  /*68100*/  STL.64 [R1+0x9c8], R32 ;  /* 0x0009c82001007387 */ /* 0x0003e80000100a00 */
[----:B------:R-:W2:Y:S04]  /*68110*/  LDL.LU.64 R244, [R1+0x12e0] ;  /* 0x0012e00001f47983 */ /* 0x000ea80000300a00 */
[----:B------:R1:W-:Y:S04]  /*68120*/  STL.64 [R1+0xc70], R30 ;  /* 0x000c701e01007387 */ /* 0x0003e80000100a00 */
[----:B------:R-:W2:Y:S04]  /*68130*/  LDL.LU.64 R250, [R1+0x10d8] ;  /* 0x0010d80001fa7983 */ /* 0x000ea80000300a00 */
[----:B------:R-:W2:Y:S01]  /*68140*/  LDL.LU.64 R220, [R1+0xf80] ;  /* 0x000f800001dc7983 */ /* 0x000ea20000300a00 */
[----:B-1----:R-:W-:-:S04]  /*68150*/  IMAD.WIDE R32, R25, 0x4, R228 ;  /* 0x0000000419207825 */ /* 0x002fc800078e02e4 */
[C---:B------:R-:W-:Y:S01]  /*68160*/  IMAD.WIDE R30, R25.reuse, 0x4, R234 ;  /* 0x00000004191e7825 */ /* 0x040fe200078e02ea */
[----:B------:R4:W-:Y:S04]  /*68170*/  STL.64 [R1+0x290], R32 ;  /* 0x0002902001007387 */ /* 0x0009e80000100a00 */
[----:B------:R-:W2:Y:S04]  /*68180*/  LDL.LU.64 R222, [R1+0xa80] ;  /* 0x000a800001de7983 */ /* 0x000ea80000300a00 */
[----:B------:R1:W-:Y:S04]  /*68190*/  STL.64 [R1+0x2b8], R30 ;  /* 0x0002b81e01007387 */ /* 0x0003e80000100a00 */
[----:B------:R-:W2:Y:S01]  /*681a0*/  LDL.LU.64 R224, [R1+0x48] ;  /* 0x0000480001e07983 */ /* 0x000ea20000300a00 */
[----:B----4-:R-:W-:-:S03]  /*681b0*/  IMAD.WIDE R32, R25, 0x4, R246 ;  /* 0x0000000419207825 */ /* 0x010fc600078e02f6 */
[----:B------:R-:W4:Y:S01]  /*681c0*/  LDL.LU.64 R246, [R1+0x1418] ;  /* 0x0014180001f67983 */ /* 0x000f220000300a00 */
[----:B-1----:R-:W-:-:S05]  /*681d0*/  IMAD.WIDE R30, R25, 0x4, R236 ;  /* 0x00000004191e7825 */ /* 0x002fca00078e02ec */
[----:B------:R3:W-:Y:S04]  /*681e0*/  STL.64 [R1+0x300], R30 ;  /* 0x0003001e01007387 */ /* 0x0007e80000100a00 */
[----:B------:R-:W-:Y:S04]  /*681f0*/  STL.64 [R1+0x410], R32 ;  /* 0x0004102001007387 */ /* 0x000fe80000100a00 */
[----:B------:R-:W4:Y:S04]  /*68200*/  LDL.LU.64 R226, [R1+0x12f8] ;  /* 0x0012f80001e27983 */ /* 0x000f280000300a00 */
[----:B------:R-:W4:Y:S01]  /*68210*/  LDL.LU.64 R228, [R1+0x1100] ;  /* 0x0011000001e47983 */ /* 0x000f220000300a00 */
[----:B---3--:R-:W-:-:S05]  /*68220*/  IMAD.WIDE R30, R25, 0x4, R248 ;  /* 0x00000004191e7825 */ /* 0x008fca00078e02f8 */
        /* <DEDUP_REMOVED lines=8> */
[----:B-1----:R-:W-:-:S05]  /*682b0*/  IMAD.WIDE R30, R25, 0x4, R130 ;  /* 0x00000004191e7825 */ /* 0x002fca00078e0282 */
[----:B------:R2:W-:Y:S04]  /*682c0*/  STL.64 [R1+0x9a0], R30 ;  /* 0x0009a01e01007387 */ /* 0x0005e80000100a00 */
[----:B------:R1:W-:Y:S01]  /*682d0*/  STL.64 [R1+0xc58], R32 ;  /* 0x000c582001007387 */ /* 0x0003e20000100a00 */
[----:B--2---:R-:W-:-:S04]  /*682e0*/  IMAD.WIDE R30, R25, 0x4, R28 ;  /* 0x00000004191e7825 */ /* 0x004fc800078e021c */
[----:B------:R-:W-:-:S04]  /*682f0*/  IMAD.WIDE R28, R25, 0x4, R150 ;  /* 0x00000004191c7825 */ /* 0x000fc800078e0296 */
[C---:B-1----:R-:W-:Y:S01]  /*68300*/  IMAD.WIDE R32, R25.reuse, 0x4, R78 ;  /* 0x0000000419207825 */ /* 0x042fe200078e024e */
[----:B------:R1:W-:Y:S04]  /*68310*/  STL.64 [R1+0x268], R30 ;  /* 0x0002681e01007387 */ /* 0x0003e80000100a00 */
[----:B------:R2:W-:Y:S04]  /*68320*/  STL.64 [R1+0x280], R28 ;  /* 0x0002801c01007387 */ /* 0x0005e80000100a00 */
[----:B------:R-:W-:Y:S01]  /*68330*/  STL.64 [R1+0x2d8], R32 ;  /* 0x0002d82001007387 */ /* 0x000fe20000100a00 */
[----:B-1----:R-:W-:-:S04]  /*68340*/  IMAD.WIDE R30, R25, 0x4, R240 ;  /* 0x00000004191e7825 */ /* 0x002fc800078e02f0 */
[C---:B--2---:R-:W-:Y:S01]  /*68350*/  IMAD.WIDE R28, R25.reuse, 0x4, R242 ;  /* 0x00000004191c7825 */ /* 0x044fe200078e02f2 */
[----:B------:R-:W2:Y:S04]  /*68360*/  LDL.LU.64 R240, [R1+0x1308] ;  /* 0x0013080001f07983 */ /* 0x000ea80000300a00 */
[----:B------:R1:W-:Y:S04]  /*68370*/  STL.64 [R1+0x3e0], R30 ;  /* 0x0003e01e01007387 */ /* 0x0003e80000100a00 */
[----:B------:R-:W2:Y:S04]  /*68380*/  LDL.LU.64 R242, [R1+0x1120] ;  /* 0x0011200001f27983 */ /* 0x000ea80000300a00 */
[----:B------:R1:W-:Y:S02]  /*68390*/  STL.64 [R1+0x4d0], R28 ;  /* 0x0004d01c01007387 */ /* 0x0003e40000100a00 */
[----:B-1----:R-:W-:-:S04]  /*683a0*/  IMAD.WIDE R30, R25, 0x4, R26 ;  /* 0x00000004191e7825 */ /* 0x002fc800078e021a */
[----:B------:R-:W-:-:S04]  /*683b0*/  IMAD.WIDE R28, R25, 0x4, R132 ;  /* 0x00000004191c7825 */ /* 0x000fc800078e0284 */
[C---:B------:R-:W-:Y:S01]  /*683c0*/  IMAD.WIDE R26, R25.reuse, 0x4, R204 ;  /* 0x00000004191a7825 */ /* 0x040fe200078e02cc */
[----:B------:R1:W-:Y:S04]  /*683d0*/  STL.64 [R1+0x6f0], R30 ;  /* 0x0006f01e01007387 */ /* 0x0003e80000100a00 */
[----:B------:R1:W-:Y:S04]  /*683e0*/  STL.64 [R1+0x948], R28 ;  /* 0x0009481c01007387 */ /* 0x0003e80000100a00 */
[----:B------:R1:W-:Y:S02]  /*683f0*/  STL.64 [R1+0xc30], R26 ;  /* 0x000c301a01007387 */ /* 0x0003e40000100a00 */
[----:B-1----:R-:W-:-:S04]  /*68400*/  IMAD.WIDE R30, R25, 0x4, R148 ;  /* 0x00000004191e7825 */ /* 0x002fc800078e0294 */
[----:B------:R-:W-:-:S04]  /*68410*/  IMAD.WIDE R28, R25, 0x4, R244 ;  /* 0x00000004191c7825 */ /* 0x000fc800078e02f4 */
[C---:B------:R-:W-:Y:S01]  /*68420*/  IMAD.WIDE R26, R25.reuse, 0x4, R250 ;  /* 0x00000004191a7825 */ /* 0x040fe200078e02fa */
[----:B------:R1:W-:Y:S04]  /*68430*/  STL.64 [R1+0x240], R30 ;  /* 0x0002401e01007387 */ /* 0x0003e80000100a00 */
[----:B------:R-:W2:Y:S04]  /*68440*/  LDL.LU.64 R244, [R1+0xfa0] ;  /* 0x000fa00001f47983 */ /* 0x000ea80000300a00 */
[----:B------:R1:W-:Y:S04]  /*68450*/  STL.64 [R1+0x260], R28 ;  /* 0x0002601c01007387 */ /* 0x0003e80000100a00 */
[----:B------:R-:W2:Y:S04]  /*68460*/  LDL.LU.64 R250, [R1+0xae0] ;  /* 0x000ae00001fa7983 */ /* 0x000ea80000300a00 */
[----:B------:R1:W-:Y:S02]  /*68470*/  STL.64 [R1+0x2b0], R26 ;  /* 0x0002b01a01007387 */ /* 0x0003e40000100a00 */
[----:B-1----:R-:W-:-:S05]  /*68480*/  IMAD.WIDE R30, R25, 0x4, R220 ;  /* 0x00000004191e7825 */ /* 0x002fca00078e02dc */
[----:B------:R1:W-:Y:S01]  /*68490*/  STL.64 [R1+0x3b0], R30 ;  /* 0x0003b01e01007387 */ /* 0x0003e20000100a00 */
[----:B------:R-:W-:-:S04]  /*684a0*/  IMAD.WIDE R28, R25, 0x4, R222 ;  /* 0x00000004191c7825 */ /* 0x000fc800078e02de */
[C---:B------:R-:W-:Y:S01]  /*684b0*/  IMAD.WIDE R26, R25.reuse, 0x4, R224 ;  /* 0x00000004191a7825 */ /* 0x040fe200078e02e0 */
[----:B------:R-:W-:Y:S04]  /*684c0*/  STL.64 [R1+0x4a8], R28 ;  /* 0x0004a81c01007387 */ /* 0x000fe80000100a00 */
[----:B------:R4:W-:Y:S01]  /*684d0*/  STL.64 [R1+0x6b0], R26 ;  /* 0x0006b01a01007387 */ /* 0x0009e20000100a00 */
[----:B-1----:R-:W-:-:S05]  /*684e0*/  IMAD.WIDE R30, R25, 0x4, R134 ;  /* 0x00000004191e7825 */ /* 0x002fca00078e0286 */
[----:B------:R1:W-:Y:S01]  /*684f0*/  STL.64 [R1+0x8f0], R30 ;  /* 0x0008f01e01007387 */ /* 0x0003e20000100a00 */
[----:B----4-:R-:W-:-:S03]  /*68500*/  IMAD.WIDE R26, R25, 0x4, R246 ;  /* 0x00000004191a7825 */ /* 0x010fc600078e02f6 */
[----:B------:R-:W4:Y:S01]  /*68510*/  LDL.LU.64 R246, [R1+0xa8] ;  /* 0x0000a80001f67983 */ /* 0x000f220000300a00 */
[----:B------:R-:W-:-:S04]  /*68520*/  IMAD.WIDE R28, R25, 0x4, R206 ;  /* 0x00000004191c7825 */ /* 0x000fc800078e02ce */
[C---:B-1----:R-:W-:Y:S01]  /*68530*/  IMAD.WIDE R30, R25.reuse, 0x4, R226 ;  /* 0x00000004191e7825 */ /* 0x042fe200078e02e2 */
[----:B------:R1:W-:Y:S04]  /*68540*/  STL.64 [R1+0xc20], R28 ;  /* 0x000c201c01007387 */ /* 0x0003e80000100a00 */
[----:B------:R3:W-:Y:S04]  /*68550*/  STL.64 [R1+0x220], R26 ;  /* 0x0002201a01007387 */ /* 0x0007e80000100a00 */
[----:B------:R3:W-:Y:S01]  /*68560*/  STL.64 [R1+0x238], R30 ;  /* 0x0002381e01007387 */ /* 0x0007e20000100a00 */
[----:B-1----:R-:W-:-:S04]  /*68570*/  IMAD.WIDE R28, R25, 0x4, R228 ;  /* 0x00000004191c7825 */ /* 0x002fc800078e02e4 */
[C---:B---3--:R-:W-:Y:S02]  /*68580*/  IMAD.WIDE R26, R25.reuse, 0x4, R248 ;  /* 0x00000004191a7825 */ /* 0x048fe400078e02f8 */
[----:B------:R-:W3:Y:S04]  /*68590*/  LDL.LU.64 R248, [R1+0x1430] ;  /* 0x0014300001f87983 */ /* 0x000ee80000300a00 */
[----:B------:R1:W-:Y:S04]  /*685a0*/  STL.64 [R1+0x278], R28 ;  /* 0x0002781c01007387 */ /* 0x0003e80000100a00 */
[----:B------:R1:W-:Y:S01]  /*685b0*/  STL.64 [R1+0x310], R26 ;  /* 0x0003101a01007387 */ /* 0x0003e20000100a00 */
[----:B------:R-:W-:-:S04]  /*685c0*/  IMAD.WIDE R30, R25, 0x4, R136 ;  /* 0x00000004191e7825 */ /* 0x000fc800078e0288 */
[----:B-1----:R-:W-:-:S04]  /*685d0*/  IMAD.WIDE R28, R25, 0x4, R234 ;  /* 0x00000004191c7825 */ /* 0x002fc800078e02ea */
[C---:B------:R-:W-:Y:S01]  /*685e0*/  IMAD.WIDE R26, R25.reuse, 0x4, R236 ;  /* 0x00000004191a7825 */ /* 0x040fe200078e02ec */
[----:B------:R1:W-:Y:S04]  /*685f0*/  STL.64 [R1+0x468], R28 ;  /* 0x0004681c01007387 */ /* 0x0003e80000100a00 */
[----:B------:R1:W-:Y:S04]  /*68600*/  STL.64 [R1+0x680], R26 ;  /* 0x0006801a01007387 */ /* 0x0003e80000100a00 */
[----:B------:R1:W-:Y:S04]  /*68610*/  STL.64 [R1+0x8b8], R30 ;  /* 0x0008b81e01007387 */ /* 0x0003e80000100a00 */
[----:B------:R-:W3:Y:S01]  /*68620*/  LDL.LU.64 R82, [R1+0x1318] ;  /* 0x0013180001527983 */ /* 0x000ee20000300a00 */
[----:B-1----:R-:W-:-:S04]  /*68630*/  IMAD.WIDE R28, R25, 0x4, R208 ;  /* 0x00000004191c7825 */ /* 0x002fc800078e02d0 */
[C---:B------:R-:W-:Y:S01]  /*68640*/  IMAD.WIDE R26, R25.reuse, 0x4, R238 ;  /* 0x00000004191a7825 */ /* 0x040fe200078e02ee */
[----:B------:R1:W-:Y:S04]  /*68650*/  STL.64 [R1+0xc08], R28 ;  /* 0x000c081c01007387 */ /* 0x0003e80000100a00 */
[----:B------:R-:W3:Y:S04]  /*68660*/  LDL.LU.64 R30, [R1+0x11c0] ;  /* 0x0011c000011e7983 */ /* 0x000ee80000300a00 */
[----:B------:R1:W-:Y:S04]  /*68670*/  STL.64 [R1+0x1f8], R26 ;  /* 0x0001f81a01007387 */ /* 0x0003e80000100a00 */
[----:B------:R-:W3:Y:S04]  /*68680*/  LDL.LU.64 R152, [R1+0xfb0] ;  /* 0x000fb00001987983 */ /* 0x000ee80000300a00 */
[----:B------:R-:W3:Y:S04]  /*68690*/  LDL.LU.64 R80, [R1+0xb20] ;  /* 0x000b200001507983 */ /* 0x000ee80000300a00 */
[----:B-1----:R-:W3:Y:S04]  /*686a0*/  LDL.LU.64 R28, [R1+0xb0] ;  /* 0x0000b000011c7983 */ /* 0x002ee80000300a00 */
[----:B------:R-:W3:Y:S01]  /*686b0*/  LDL.LU.64 R150, [R1+0x1438] ;  /* 0x0014380001967983 */ /* 0x000ee20000300a00 */
[----:B--2---:R-:W-:-:S04]  /*686c0*/  IMAD.WIDE R32, R25, 0x4, R240 ;  /* 0x0000000419207825 */ /* 0x004fc800078e02f0 */
[C---:B------:R-:W-:Y:S01]  /*686d0*/  IMAD.WIDE R26, R25.reuse, 0x4, R242 ;  /* 0x00000004191a7825 */ /* 0x040fe200078e02f2 */
[----:B------:R-:W-:Y:S04]  /*686e0*/  STL.64 [R1+0x218], R32 ;  /* 0x0002182001007387 */ /* 0x000fe80000100a00 */
[----:B------:R-:W2:Y:S04]  /*686f0*/  LDL.LU.64 R78, [R1+0x1328] ;  /* 0x00132800014e7983 */ /* 0x000ea80000300a00 */
[----:B------:R1:W-:Y:S04]  /*68700*/  STL.64 [R1+0x258], R26 ;  /* 0x0002581a01007387 */ /* 0x0003e80000100a00 */
[----:B-1----:R-:W2:Y:S04]  /*68710*/  LDL.LU.64 R26, [R1+0x11d8] ;  /* 0x0011d800011a7983 */ /* 0x002ea80000300a00 */
[----:B------:R-:W2:Y:S04]  /*68720*/  LDL.LU.64 R148, [R1+0xfc8] ;  /* 0x000fc80001947983 */ /* 0x000ea80000300a00 */
[----:B------:R-:W2:Y:S04]  /*68730*/  LDL.LU.64 R220, [R1+0xb80] ;  /* 0x000b800001dc7983 */ /* 0x000ea80000300a00 */
[----:B------:R-:W2:Y:S04]  /*68740*/  LDL.LU.64 R222, [R1+0xb8] ;  /* 0x0000b80001de7983 */ /* 0x000ea80000300a00 */
[----:B------:R-:W2:Y:S01]  /*68750*/  LDL.LU.64 R224, [R1+0x14c0] ;  /* 0x0014c00001e07983 */ /* 0x000ea20000300a00 */
[----:B------:R-:W-:-:S04]  /*68760*/  IMAD.WIDE R34, R25, 0x4, R244 ;  /* 0x0000000419227825 */ /* 0x000fc800078e02f4 */
[C---:B------:R-:W-:Y:S01]  /*68770*/  IMAD.WIDE R32, R25.reuse, 0x4, R250 ;  /* 0x0000000419207825 */ /* 0x040fe200078e02fa */
[----:B------:R-:W-:Y:S04]  /*68780*/  STL.64 [R1+0x2d0], R34 ;  /* 0x0002d02201007387 */ /* 0x000fe80000100a00 */
[----:B------:R-:W2:Y:S04]  /*68790*/  LDL.LU.64 R226, [R1+0x1338] ;  /* 0x0013380001e27983 */ /* 0x000ea80000300a00 */
[----:B------:R1:W-:Y:S04]  /*687a0*/  STL.64 [R1+0x438], R32 ;  /* 0x0004382001007387 */ /* 0x0003e80000100a00 */
[----:B------:R-:W2:Y:S04]  /*687b0*/  LDL.LU.64 R228, [R1+0x11f0] ;  /* 0x0011f00001e47983 */ /* 0x000ea80000300a00 */
[----:B------:R-:W2:Y:S04]  /*687c0*/  LDL.LU.64 R234, [R1+0x1060] ;  /* 0x0010600001ea7983 */ /* 0x000ea80000300a00 */
[----:B------:R-:W2:Y:S04]  /*687d0*/  LDL.LU.64 R236, [R1+0xe50] ;  /* 0x000e500001ec7983 */ /* 0x000ea80000300a00 */
[----:B------:R-:W2:Y:S01]  /*687e0*/  LDL.LU.64 R250, [R1+0xc0] ;  /* 0x0000c00001fa7983 */ /* 0x000ea20000300a00 */
[----:B----4-:R-:W-:-:S05]  /*687f0*/  IMAD.WIDE R36, R25, 0x4, R246 ;  /* 0x0000000419247825 */ /* 0x010fca00078e02f6 */
[----:B------:R-:W-:Y:S04]  /*68800*/  STL.64 [R1+0x5c0], R36 ;  /* 0x0005c02401007387 */ /* 0x000fe80000100a00 */
[----:B------:R-:W4:Y:S01]  /*68810*/  LDL.LU.64 R246, [R1+0x14c8] ;  /* 0x0014c80001f67983 */ /* 0x000f220000300a00 */
[----:B-1----:R-:W-:-:S04]  /*68820*/  IMAD.WIDE R32, R25, 0x4, R138 ;  /* 0x0000000419207825 */ /* 0x002fc800078e028a */
[C---:B------:R-:W-:Y:S01]  /*68830*/  IMAD.WIDE R34, R25.reuse, 0x4, R210 ;  /* 0x0000000419227825 */ /* 0x040fe200078e02d2 */
[----:B------:R3:W-:Y:S04]  /*68840*/  STL.64 [R1+0x880], R32 ;  /* 0x0008802001007387 */ /* 0x0007e80000100a00 */
[----:B------:R1:W-:Y:S04]  /*68850*/  STL.64 [R1+0xbe0], R34 ;  /* 0x000be02201007387 */ /* 0x0003e80000100a00 */
[----:B------:R-:W4:Y:S04]  /*68860*/  LDL.LU.64 R238, [R1+0x1348] ;  /* 0x0013480001ee7983 */ /* 0x000f280000300a00 */
[----:B------:R-:W4:Y:S01]  /*68870*/  LDL.LU.64 R240, [R1+0x1208] ;  /* 0x0012080001f07983 */ /* 0x000f220000300a00 */
[----:B---3--:R-:W-:-:S05]  /*68880*/  IMAD.WIDE R32, R25, 0x4, R248 ;  /* 0x0000000419207825 */ /* 0x008fca00078e02f8 */
[----:B------:R3:W-:Y:S04]  /*68890*/  STL.64 [R1+0x1c0], R32 ;  /* 0x0001c02001007387 */ /* 0x0007e80000100a00 */
[----:B------:R-:W4:Y:S04]  /*688a0*/  LDL.LU.64 R242, [R1+0x1078] ;  /* 0x0010780001f27983 */ /* 0x000f280000300a00 */
[----:B------:R-:W4:Y:S04]  /*688b0*/  LDL.LU.64 R244, [R1+0xe58] ;  /* 0x000e580001f47983 */ /* 0x000f280000300a00 */
[----:B------:R-:W4:Y:S01]  /*688c0*/  LDL.LU.64 R248, [R1+0xc8] ;  /* 0x0000c80001f87983 */ /* 0x000f220000300a00 */
[----:B-1----:R-:W-:-:S05]  /*688d0*/  IMAD.WIDE R34, R25, 0x4, R82 ;  /* 0x0000000419227825 */ /* 0x002fca00078e0252 */
[----:B------:R1:W-:Y:S01]  /*688e0*/  STL.64 [R1+0x1f0], R34 ;  /* 0x0001f02201007387 */ /* 0x0003e20000100a00 */
[----:B---3--:R-:W-:-:S04]  /*688f0*/  IMAD.WIDE R32, R25, 0x4, R30 ;  /* 0x0000000419207825 */ /* 0x008fc800078e021e */
[----:B------:R-:W-:-:S04]  /*68900*/  IMAD.WIDE R30, R25, 0x4, R152 ;  /* 0x00000004191e7825 */ /* 0x000fc800078e0298 */
[C---:B-1----:R-:W-:Y:S01]  /*68910*/  IMAD.WIDE R34, R25.reuse, 0x4, R80 ;  /* 0x0000000419227825 */ /* 0x042fe200078e0250 */
[----:B------:R1:W-:Y:S04]  /*68920*/  STL.64 [R1+0x230], R32 ;  /* 0x0002302001007387 */ /* 0x0003e80000100a00 */
[----:B------:R3:W-:Y:S04]  /*68930*/  STL.64 [R1+0x2a8], R30 ;  /* 0x0002a81e01007387 */ /* 0x0007e80000100a00 */
[----:B------:R-:W-:Y:S01]  /*68940*/  STL.64 [R1+0x408], R34 ;  /* 0x0004082201007387 */ /* 0x000fe20000100a00 */
[----:B-1----:R-:W-:-:S04]  /*68950*/  IMAD.WIDE R32, R25, 0x4, R28 ;  /* 0x0000000419207825 */ /* 0x002fc800078e021c */
[----:B---3--:R-:W-:-:S04]  /*68960*/  IMAD.WIDE R30, R25, 0x4, R140 ;  /* 0x00000004191e7825 */ /* 0x008fc800078e028c */
[C---:B------:R-:W-:Y:S01]  /*68970*/  IMAD.WIDE R28, R25.reuse, 0x4, R212 ;  /* 0x00000004191c7825 */ /* 0x040fe200078e02d4 */
[----:B------:R1:W-:Y:S04]  /*68980*/  STL.64 [R1+0x580], R32 ;  /* 0x0005802001007387 */ /* 0x0003e80000100a00 */
[----:B------:R2:W-:Y:S04]  /*68990*/  STL.64 [R1+0x840], R30 ;  /* 0x0008401e01007387 */ /* 0x0005e80000100a00 */
[----:B------:R3:W-:Y:S01]  /*689a0*/  STL.64 [R1+0xbc0], R28 ;  /* 0x000bc01c01007387 */ /* 0x0007e20000100a00 */
[----:B-1----:R-:W-:-:S05]  /*689b0*/  IMAD.WIDE R32, R25, 0x4, R150 ;  /* 0x0000000419207825 */ /* 0x002fca00078e0296 */
[----:B------:R-:W-:Y:S01]  /*689c0*/  STL.64 [R1+0x140], R32 ;  /* 0x0001402001007387 */ /* 0x000fe20000100a00 */
[----:B--2---:R-:W-:-:S05]  /*689d0*/  IMAD.WIDE R30, R25, 0x4, R78 ;  /* 0x00000004191e7825 */ /* 0x004fca00078e024e */
[----:B------:R1:W-:Y:S01]  /*689e0*/  STL.64 [R1+0x148], R30 ;  /* 0x0001481e01007387 */ /* 0x0003e20000100a00 */
[----:B---3--:R-:W-:-:S04]  /*689f0*/  IMAD.WIDE R28, R25, 0x4, R26 ;  /* 0x00000004191c7825 */ /* 0x008fc800078e021a */
[----:B------:R-:W-:-:S04]  /*68a00*/  IMAD.WIDE R26, R25, 0x4, R148 ;  /* 0x00000004191a7825 */ /* 0x000fc800078e0294 */
[C---:B-1----:R-:W-:Y:S01]  /*68a10*/  IMAD.WIDE R30, R25.reuse, 0x4, R220 ;  /* 0x00000004191e7825 */ /* 0x042fe200078e02dc */
[----:B------:R1:W-:Y:S04]  /*68a20*/  STL.64 [R1+0x200], R28 ;  /* 0x0002001c01007387 */ /* 0x0003e80000100a00 */
[----:B------:R2:W-:Y:S04]  /*68a30*/  STL.64 [R1+0x270], R26 ;  /* 0x0002701a01007387 */ /* 0x0005e80000100a00 */
[----:B------:R3:W-:Y:S01]  /*68a40*/  STL.64 [R1+0x3c8], R30 ;  /* 0x0003c81e01007387 */ /* 0x0007e20000100a00 */
[----:B-1----:R-:W-:-:S04]  /*68a50*/  IMAD.WIDE R28, R25, 0x4, R222 ;  /* 0x00000004191c7825 */ /* 0x002fc800078e02de */
[----:B--2---:R-:W-:-:S04]  /*68a60*/  IMAD.WIDE R26, R25, 0x4, R142 ;  /* 0x00000004191a7825 */ /* 0x004fc800078e028e */
[C---:B---3--:R-:W-:Y:S01]  /*68a70*/  IMAD.WIDE R30, R25.reuse, 0x4, R214 ;  /* 0x00000004191e7825 */ /* 0x048fe200078e02d6 */
        /* <DEDUP_REMOVED lines=14> */
[----:B------:R-:W-:Y:S04]  /*68b60*/  STL.64 [R1+0x4f8], R30 ;  /* 0x0004f81e01007387 */ /* 0x000fe80000100a00 */
[----:B------:R-:W3:Y:S01]  /*68b70*/  LDL.LU.64 R250, [R1+0x14d0] ;  /* 0x0014d00001fa7983 */ /* 0x000ee20000300a00 */
[----:B-1----:R-:W-:-:S04]  /*68b80*/  IMAD.WIDE R28, R25, 0x4, R144 ;  /* 0x00000004191c7825 */ /* 0x002fc800078e0290 */
[C---:B--2---:R-:W-:Y:S01]  /*68b90*/  IMAD.WIDE R26, R25.reuse, 0x4, R216 ;  /* 0x00000004191a7825 */ /* 0x044fe200078e02d8 */
[----:B------:R4:W-:Y:S04]  /*68ba0*/  STL.64 [R1+0x7a8], R28 ;  /* 0x0007a81c01007387 */ /* 0x0009e80000100a00 */
[----:B------:R1:W-:Y:S01]  /*68bb0*/  STL.64 [R1+0xb80], R26 ;  /* 0x000b801a01007387 */ /* 0x0003e20000100a00 */
[----:B----4-:R-:W-:-:S03]  /*68bc0*/  IMAD.WIDE R28, R25, 0x4, R246 ;  /* 0x00000004191c7825 */ /* 0x010fc600078e02f6 */
[----:B------:R-:W2:Y:S01]  /*68bd0*/  LDL.LU.64 R246, [R1+0x13e0] ;  /* 0x0013e00001f67983 */ /* 0x000ea20000300a00 */
        /* <DEDUP_REMOVED lines=10> */
[----:B------:R4:W-:Y:S04]  /*68c80*/  STL.64 [R1+0x4a0], R30 ;  /* 0x0004a01e01007387 */ /* 0x0009e80000100a00 */
[----:B------:R-:W2:Y:S01]  /*68c90*/  LDL.LU.64 R86, [R1+0x1220] ;  /* 0x0012200001567983 */ /* 0x000ea20000300a00 */
[----:B-1----:R-:W-:-:S04]  /*68ca0*/  IMAD.WIDE R28, R25, 0x4, R146 ;  /* 0x00000004191c7825 */ /* 0x002fc800078e0292 */
[C---:B----4-:R-:W-:Y:S01]  /*68cb0*/  IMAD.WIDE R26, R25.reuse, 0x4, R218 ;  /* 0x00000004191a7825 */ /* 0x050fe200078e02da */
[----:B------:R1:W-:Y:S04]  /*68cc0*/  STL.64 [R1+0x770], R28 ;  /* 0x0007701c01007387 */ /* 0x0003e80000100a00 */
[----:B------:R-:W4:Y:S04]  /*68cd0*/  LDL.LU.64 R34, [R1+0x1090] ;  /* 0x0010900001227983 */ /* 0x000f280000300a00 */
[----:B------:R1:W-:Y:S04]  /*68ce0*/  STL.64 [R1+0xb40], R26 ;  /* 0x000b401a01007387 */ /* 0x0003e80000100a00 */
        /* <DEDUP_REMOVED lines=19> */
[----:B---3--:R-:W-:-:S03]  /*68e20*/  IMAD.WIDE R38, R25, 0x4, R250 ;  /* 0x0000000419267825 */ /* 0x008fc600078e02fa */
[----:B------:R-:W3:Y:S04]  /*68e30*/  LDL.LU.64 R250, [R1+0x58] ;  /* 0x0000580001fa7983 */ /* 0x000ee80000300a00 */
[----:B------:R-:W-:Y:S04]  /*68e40*/  STL.64 [R1+0x48], R38 ;  /* 0x0000482601007387 */ /* 0x000fe80000100a00 */
[----:B------:R-:W3:Y:S04]  /*68e50*/  LDL.LU.64 R234, [R1+0x14e8] ;  /* 0x0014e80001ea7983 */ /* 0x000ee80000300a00 */
[----:B------:R-:W3:Y:S01]  /*68e60*/  LDL.LU.64 R236, [R1+0x1410] ;  /* 0x0014100001ec7983 */ /* 0x000ee20000300a00 */
[----:B--2---:R-:W-:-:S05]  /*68e70*/  IMAD.WIDE R36, R25, 0x4, R246 ;  /* 0x0000000419247825 */ /* 0x004fca00078e02f6 */
[----:B------:R1:W-:Y:S04]  /*68e80*/  STL.64 [R1+0x40], R36 ;  /* 0x0000402401007387 */ /* 0x0003e80000100a00 */
[----:B------:R-:W2:Y:S04]  /*68e90*/  LDL.LU.64 R238, [R1+0x12f0] ;  /* 0x0012f00001ee7983 */ /* 0x000ea80000300a00 */
[----:B------:R-:W2:Y:S04]  /*68ea0*/  LDL.LU.64 R240, [R1+0x10f8] ;  /* 0x0010f80001f07983 */ /* 0x000ea80000300a00 */
[----:B------:R-:W2:Y:S04]  /*68eb0*/  LDL.LU.64 R242, [R1+0xf88] ;  /* 0x000f880001f27983 */ /* 0x000ea80000300a00 */
[----:B------:R-:W2:Y:S04]  /*68ec0*/  LDL.LU.64 R244, [R1+0xe8] ;  /* 0x0000e80001f47983 */ /* 0x000ea80000300a00 */
[----:B------:R-:W2:Y:S01]  /*68ed0*/  LDL.LU.64 R246, [R1+0x98] ;  /* 0x0000980001f67983 */ /* 0x000ea20000300a00 */
[----:B-1----:R-:W-:-:S05]  /*68ee0*/  IMAD.WIDE R36, R25, 0x4, R86 ;  /* 0x0000000419247825 */ /* 0x002fca00078e0256 */
[----:B------:R1:W-:Y:S01]  /*68ef0*/  STL.64 [R1+0x110], R36 ;  /* 0x0001102401007387 */ /* 0x0003e20000100a00 */
[----:B----4-:R-:W-:-:S04]  /*68f00*/  IMAD.WIDE R34, R25, 0x4, R34 ;  /* 0x0000000419227825 */ /* 0x010fc800078e0222 */
[----:B------:R-:W-:-:S04]  /*68f10*/  IMAD.WIDE R38, R25, 0x4, R156 ;  /* 0x0000000419267825 */ /* 0x000fc800078e029c */
[C---:B-1----:R-:W-:Y:S01]  /*68f20*/  IMAD.WIDE R36, R25.reuse, 0x4, R84 ;  /* 0x0000000419247825 */ /* 0x042fe200078e0254 */
[----:B------:R1:W-:Y:S04]  /*68f30*/  STL.64 [R1+0x1b0], R34 ;  /* 0x0001b02201007387 */ /* 0x0003e80000100a00 */
[----:B------:R-:W-:Y:S04]  /*68f40*/  STL.64 [R1+0x2a0], R38 ;  /* 0x0002a02601007387 */ /* 0x000fe80000100a00 */
[----:B------:R4:W-:Y:S01]  /*68f50*/  STL.64 [R1+0x458], R36 ;  /* 0x0004582401007387 */ /* 0x0009e20000100a00 */
[----:B-1----:R-:W-:-:S04]  /*68f60*/  IMAD.WIDE R34, R25, 0x4, R32 ;  /* 0x0000000419227825 */ /* 0x002fc800078e0220 */
[----:B------:R-:W-:-:S04]  /*68f70*/  IMAD.WIDE R32, R25, 0x4, R154 ;  /* 0x0000000419207825 */ /* 0x000fc800078e029a */
[C---:B----4-:R-:W-:Y:S01]  /*68f80*/  IMAD.WIDE R36, R25.reuse, 0x4, R82 ;  /* 0x0000000419247825 */ /* 0x050fe200078e0252 */
[----:B------:R1:W-:Y:S04]  /*68f90*/  STL.64 [R1+0x720], R34 ;  /* 0x0007202201007387 */ /* 0x0003e80000100a00 */
[----:B------:R4:W-:Y:S04]  /*68fa0*/  STL.64 [R1+0xb20], R32 ;  /* 0x000b202001007387 */ /* 0x0009e80000100a00 */
[----:B------:R-:W-:Y:S01]  /*68fb0*/  STL.64 [R1+0x38], R36 ;  /* 0x0000382401007387 */ /* 0x000fe20000100a00 */
[----:B------:R-:W-:-:S04]  /*68fc0*/  IMAD.WIDE R28, R25, 0x4, R28 ;  /* 0x00000004191c7825 */ /* 0x000fc800078e021c */
[----:B-1----:R-:W-:-:S04]  /*68fd0*/  IMAD.WIDE R34, R25, 0x4, R30 ;  /* 0x0000000419227825 */ /* 0x002fc800078e021e */
[----:B----4-:R-:W-:-:S04]  /*68fe0*/  IMAD.WIDE R32, R25, 0x4, R152 ;  /* 0x0000000419207825 */ /* 0x010fc800078e0298 */
[C---:B------:R-:W-:Y:S01]  /*68ff0*/  IMAD.WIDE R30, R25.reuse, 0x4, R80 ;  /* 0x00000004191e7825 */ /* 0x040fe200078e0250 */
[----:B------:R-:W-:Y:S04]  /*69000*/  STL.64 [R1+0x30], R34 ;  /* 0x0000302201007387 */ /* 0x000fe80000100a00 */
[----:B------:R1:W-:Y:S04]  /*69010*/  STL.64 [R1+0x68], R32 ;  /* 0x0000682001007387 */ /* 0x0003e80000100a00 */
[----:B------:R4:W-:Y:S04]  /*69020*/  STL.64 [R1+0x128], R30 ;  /* 0x0001281e01007387 */ /* 0x0009e80000100a00 */
[----:B------:R4:W-:Y:S01]  /*69030*/  STL.64 [R1+0x248], R28 ;  /* 0x0002481c01007387 */ /* 0x0009e20000100a00 */
[----:B-1----:R-:W-:-:S04]  /*69040*/  IMAD.WIDE R32, R25, 0x4, R150 ;  /* 0x0000000419207825 */ /* 0x002fc800078e0296 */
[----:B----4-:R-:W-:-:S04]  /*69050*/  IMAD.WIDE R30, R25, 0x4, R78 ;  /* 0x00000004191e7825 */ /* 0x010fc800078e024e */
[----:B------:R-:W-:-:S04]  /*69060*/  IMAD.WIDE R28, R25, 0x4, R26 ;  /* 0x00000004191c7825 */ /* 0x000fc800078e021a */
[C---:B------:R-:W-:Y:S01]  /*69070*/  IMAD.WIDE R26, R25.reuse, 0x4, R148 ;  /* 0x00000004191a7825 */ /* 0x040fe200078e0294 */
[----:B------:R-:W-:Y:S04]  /*69080*/  STL.64 [R1+0x420], R32 ;  /* 0x0004202001007387 */ /* 0x000fe80000100a00 */
        /* <DEDUP_REMOVED lines=12> */
[----:B------:R-:W-:Y:S04]  /*69150*/  STL.64 [R1+0x228], R30 ;  /* 0x0002281e01007387 */ /* 0x000fe80000100a00 */
[----:B------:R-:W4:Y:S04]  /*69160*/  LDL.LU.64 R248, [R1+0x70] ;  /* 0x0000700001f87983 */ /* 0x000f280000300a00 */
[----:B------:R3:W-:Y:S04]  /*69170*/  STL.64 [R1+0x400], R28 ;  /* 0x0004001c01007387 */ /* 0x0007e80000100a00 */
[----:B------:R1:W-:Y:S01]  /*69180*/  STL.64 [R1+0x6c8], R26 ;  /* 0x0006c81a01007387 */ /* 0x0003e20000100a00 */
[----:B---3--:R-:W-:-:S04]  /*69190*/  IMAD.WIDE R28, R25, 0x4, R250 ;  /* 0x00000004191c7825 */ /* 0x008fc800078e02fa */
[C---:B-1----:R-:W-:Y:S01]  /*691a0*/  IMAD.WIDE R26, R25.reuse, 0x4, R234 ;  /* 0x00000004191a7825 */ /* 0x042fe200078e02ea */
[----:B------:R-:W3:Y:S04]  /*691b0*/  LDL.LU.64 R250, [R1+0x14f8] ;  /* 0x0014f80001fa7983 */ /* 0x000ee80000300a00 */
[----:B------:R2:W-:Y:S04]  /*691c0*/  STL.64 [R1+0xad0], R28 ;  /* 0x000ad01c01007387 */ /* 0x0005e80000100a00 */
[----:B------:R1:W-:Y:S01]  /*691d0*/  STL.64 [R1+0x18], R26 ;  /* 0x0000181a01007387 */ /* 0x0003e20000100a00 */
[----:B--2---:R-:W-:-:S04]  /*691e0*/  IMAD.WIDE R28, R25, 0x4, R238 ;  /* 0x00000004191c7825 */ /* 0x004fc800078e02ee */
[----:B-1----:R-:W-:-:S04]  /*691f0*/  IMAD.WIDE R26, R25, 0x4, R240 ;  /* 0x00000004191a7825 */ /* 0x002fc800078e02f0 */
[C---:B------:R-:W-:Y:S01]  /*69200*/  IMAD.WIDE R30, R25.reuse, 0x4, R242 ;  /* 0x00000004191e7825 */ /* 0x040fe200078e02f2 */
[----:B------:R1:W-:Y:S04]  /*69210*/  STL.64 [R1+0x58], R28 ;  /* 0x0000581c01007387 */ /* 0x0003e80000100a00 */
[----:B------:R2:W-:Y:S04]  /*69220*/  STL.64 [R1+0xf8], R26 ;  /* 0x0000f81a01007387 */ /* 0x0005e80000100a00 */
[----:B------:R2:W-:Y:S04]  /*69230*/  STL.64 [R1+0x208], R30 ;  /* 0x0002081e01007387 */ /* 0x0005e80000100a00 */
[----:B------:R-:W3:Y:S01]  /*69240*/  LDL.LU.64 R86, [R1+0x1420] ;  /* 0x0014200001567983 */ /* 0x000ee20000300a00 */
[----:B-1----:R-:W-:-:S04]  /*69250*/  IMAD.WIDE R28, R25, 0x4, R244 ;  /* 0x00000004191c7825 */ /* 0x002fc800078e02f4 */
[C---:B--2---:R-:W-:Y:S01]  /*69260*/  IMAD.WIDE R26, R25.reuse, 0x4, R246 ;  /* 0x00000004191a7825 */ /* 0x044fe200078e02f6 */
[----:B------:R1:W-:Y:S04]  /*69270*/  STL.64 [R1+0x3c0], R28 ;  /* 0x0003c01c01007387 */ /* 0x0003e80000100a00 */
[----:B------:R-:W2:Y:S04]  /*69280*/  LDL.LU.64 R34, [R1+0x1570] ;  /* 0x0015700001227983 */ /* 0x000ea80000300a00 */
[----:B------:R1:W-:Y:S04]  /*69290*/  STL.64 [R1+0x6a8], R26 ;  /* 0x0006a81a01007387 */ /* 0x0003e80000100a00 */
        /* <DEDUP_REMOVED lines=8> */
[----:B-1----:R-:W2:Y:S04]  /*69320*/  LDL.LU.64 R28, [R1+0x1528] ;  /* 0x00152800011c7983 */ /* 0x002ea80000300a00 */
        /* <DEDUP_REMOVED lines=10> */
[----:B------:R-:W-:-:S04]  /*693d0*/  IMAD.WIDE R216, R25, 0x4, R236 ;  /* 0x0000000419d87825 */ /* 0x000fc800078e02ec */
[C---:B----4-:R-:W-:Y:S02]  /*693e0*/  IMAD.WIDE R36, R25.reuse, 0x4, R248 ;  /* 0x0000000419247825 */ /* 0x050fe400078e02f8 */
[----:B------:R-:W4:Y:S04]  /*693f0*/  LDL.LU.64 R248, [R1+0x1498] ;  /* 0x0014980001f87983 */ /* 0x000f280000300a00 */
[----:B------:R1:W-:Y:S04]  /*69400*/  STL.64 [R1+0xaa8], R36 ;  /* 0x000aa82401007387 */ /* 0x0003e80000100a00 */
[----:B------:R-:W4:Y:S04]  /*69410*/  LDL.LU.64 R234, [R1+0x1490] ;  /* 0x0014900001ea7983 */ /* 0x000f280000300a00 */
[----:B------:R-:W4:Y:S04]  /*69420*/  LDL.LU.64 R236, [R1+0x1488] ;  /* 0x0014880001ec7983 */ /* 0x000f280000300a00 */
[----:B------:R-:W4:Y:S04]  /*69430*/  LDL.LU.64 R238, [R1+0x1480] ;  /* 0x0014800001ee7983 */ /* 0x000f280000300a00 */
[----:B------:R-:W4:Y:S04]  /*69440*/  LDL.LU.64 R240, [R1+0x1478] ;  /* 0x0014780001f07983 */ /* 0x000f280000300a00 */
[----:B------:R-:W4:Y:S04]  /*69450*/  LDL.LU.64 R242, [R1+0x1470] ;  /* 0x0014700001f27983 */ /* 0x000f280000300a00 */
[----:B------:R-:W4:Y:S01]  /*69460*/  LDL.LU.64 R244, [R1+0x1468] ;  /* 0x0014680001f47983 */ /* 0x000f220000300a00 */
[----:B---3--:R-:W-:-:S03]  /*69470*/  IMAD.WIDE R214, R25, 0x4, R250 ;  /* 0x0000000419d67825 */ /* 0x008fc600078e02fa */
[----:B------:R-:W3:Y:S01]  /*69480*/  LDL.LU.64 R250, [R1+0x1460] ;  /* 0x0014600001fa7983 */ /* 0x000ee20000300a00 */
[----:B--2---:R-:W-:-:S03]  /*69490*/  IMAD.WIDE R172, R25, 0x4, R246 ;  /* 0x0000000419ac7825 */ /* 0x004fc600078e02f6 */
[----:B------:R-:W2:Y:S01]  /*694a0*/  LDL.LU.64 R246, [R1+0x1458] ;  /* 0x0014580001f67983 */ /* 0x000ea20000300a00 */
        /* <DEDUP_REMOVED lines=19> */
[C---:B----4-:R-:W-:Y:S02]  /*695e0*/  IMAD.WIDE R170, R25.reuse, 0x4, R248 ;  /* 0x0000000419aa7825 */ /* 0x050fe400078e02f8 */
        /* <DEDUP_REMOVED lines=25> */
[----:B------:R-:W-:-:S03]  /*69780*/  IMAD.WIDE R168, R25, 0x4, R234 ;  /* 0x0000000419a87825 */ /* 0x000fc600078e02ea */
[----:B------:R-:W2:Y:S01]  /*69790*/  LDL.LU.64 R234, [R1+0x12b8] ;  /* 0x0012b80001ea7983 */ /* 0x000ea20000300a00 */
[----:B------:R-:W-:-:S04]  /*697a0*/  IMAD.WIDE R166, R25, 0x4, R236 ;  /* 0x0000000419a67825 */ /* 0x000fc800078e02ec */
[C---:B------:R-:W-:Y:S01]  /*697b0*/  IMAD.WIDE R164, R25.reuse, 0x4, R238 ;  /* 0x0000000419a47825 */ /* 0x040fe200078e02ee */
[----:B------:R-:W2:Y:S04]  /*697c0*/  LDL.LU.64 R236, [R1+0x12b0] ;  /* 0x0012b00001ec7983 */ /* 0x000ea80000300a00 */
[----:B------:R-:W2:Y:S01]  /*697d0*/  LDL.LU.64 R238, [R1+0x12a8] ;  /* 0x0012a80001ee7983 */ /* 0x000ea20000300a00 */
[----:B------:R-:W-:-:S04]  /*697e0*/  IMAD.WIDE R162, R25, 0x4, R240 ;  /* 0x0000000419a27825 */ /* 0x000fc800078e02f0 */
[C---:B------:R-:W-:Y:S01]  /*697f0*/  IMAD.WIDE R160, R25.reuse, 0x4, R242 ;  /* 0x0000000419a07825 */ /* 0x040fe200078e02f2 */
[----:B------:R-:W2:Y:S04]  /*69800*/  LDL.LU.64 R240, [R1+0x12a0] ;  /* 0x0012a00001f07983 */ /* 0x000ea80000300a00 */
[----:B------:R-:W2:Y:S01]  /*69810*/  LDL.LU.64 R242, [R1+0x1298] ;  /* 0x0012980001f27983 */ /* 0x000ea20000300a00 */
[----:B------:R-:W-:-:S04]  /*69820*/  IMAD.WIDE R158, R25, 0x4, R244 ;  /* 0x00000004199e7825 */ /* 0x000fc800078e02f4 */
[C---:B------:R-:W-:Y:S01]  /*69830*/  IMAD.WIDE R196, R25.reuse, 0x4, R152 ;  /* 0x0000000419c47825 */ /* 0x040fe200078e0298 */
[----:B------:R-:W2:Y:S03]  /*69840*/  LDL.LU.64 R244, [R1+0x1290] ;  /* 0x0012900001f47983 */ /* 0x000ea60000300a00 */
[C---:B----4-:R-:W-:Y:S02]  /*69850*/  IMAD.WIDE R152, R25.reuse, 0x4, R248 ;  /* 0x0000000419987825 */ /* 0x050fe400078e02f8 */
[----:B------:R-:W4:Y:S02]  /*69860*/  LDL.LU.64 R248, [R1+0x1288] ;  /* 0x0012880001f87983 */ /* 0x000f240000300a00 */
[----:B------:R-:W-:-:S05]  /*69870*/  IMAD.WIDE R38, R25, 0x4, R38 ;  /* 0x0000000419267825 */ /* 0x000fca00078e0226 */
[----:B------:R-:W-:Y:S01]  /*69880*/  STL.64 [R1+0x50], R38 ;  /* 0x0000502601007387 */ /* 0x000fe20000100a00 */
[----:B------:R-:W-:-:S04]  /*69890*/  IMAD.WIDE R128, R25, 0x4, R28 ;  /* 0x0000000419807825 */ /* 0x000fc800078e021c */
[----:B------:R-:W-:-:S04]  /*698a0*/  IMAD.WIDE R124, R25, 0x4, R26 ;  /* 0x00000004197c7825 */ /* 0x000fc800078e021a */
[----:B------:R-:W-:-:S04]  /*698b0*/  IMAD.WIDE R28, R25, 0x4, R228 ;  /* 0x00000004191c7825 */ /* 0x000fc800078e02e4 */
[C---:B---3--:R-:W-:Y:S02]  /*698c0*/  IMAD.WIDE R26, R25.reuse, 0x4, R250 ;  /* 0x00000004191a7825 */ /* 0x048fe400078e02fa */
[----:B------:R-:W3:Y:S04]  /*698d0*/  LDL.LU.64 R250, [R1+0x1280] ;  /* 0x0012800001fa7983 */ /* 0x000ee80000300a00 */
[----:B------:R2:W-:Y:S04]  /*698e0*/  STL.64 [R1+0xf0], R28 ;  /* 0x0000f01c01007387 */ /* 0x0005e80000100a00 */
[----:B------:R1:W-:Y:S01]  /*698f0*/  STL.64 [R1+0xe8], R26 ;  /* 0x0000e81a01007387 */ /* 0x0003e20000100a00 */
[----:B--2---:R-:W-:-:S03]  /*69900*/  IMAD.WIDE R28, R25, 0x4, R246 ;  /* 0x00000004191c7825 */ /* 0x004fc600078e02f6 */
[----:B------:R-:W2:Y:S01]  /*69910*/  LDL.LU.64 R246, [R1+0x1278] ;  /* 0x0012780001f67983 */ /* 0x000ea20000300a00 */
        /* <DEDUP_REMOVED lines=10> */
[----:B------:R4:W-:Y:S04]  /*699c0*/  STL.64 [R1+0xc0], R26 ;  /* 0x0000c01a01007387 */ /* 0x0009e80000100a00 */
[----:B------:R4:W-:Y:S04]  /*699d0*/  STL.64 [R1+0xb8], R30 ;  /* 0x0000b81e01007387 */ /* 0x0009e80000100a00 */
[----:B------:R-:W2:Y:S01]  /*699e0*/  LDL.LU.64 R40, [R1+0x1270] ;  /* 0x0012700001287983 */ /* 0x000ea20000300a00 */
[----:B-1----:R-:W-:-:S05]  /*699f0*/  IMAD.WIDE R28, R25, 0x4, R244 ;  /* 0x00000004191c7825 */ /* 0x002fca00078e02f4 */
[----:B------:R1:W-:Y:S04]  /*69a00*/  STL.64 [R1+0xb0], R28 ;  /* 0x0000b01c01007387 */ /* 0x0003e80000100a00 */
        /* <DEDUP_REMOVED lines=12> */
[----:B----4-:R-:W-:-:S05]  /*69ad0*/  IMAD.WIDE R26, R25, 0x4, R248 ;  /* 0x00000004191a7825 */ /* 0x010fca00078e02f8 */
        /* <DEDUP_REMOVED lines=13> */
[----:B----4-:R-:W4:Y:S04]  /*69bb0*/  LDL.LU.64 R26, [R1+0x1168] ;  /* 0x00116800011a7983 */ /* 0x010f280000300a00 */
[----:B------:R-:W4:Y:S04]  /*69bc0*/  LDL.LU.64 R220, [R1+0x1160] ;  /* 0x0011600001dc7983 */ /* 0x000f280000300a00 */
[----:B------:R-:W4:Y:S01]  /*69bd0*/  LDL.LU.64 R222, [R1+0x1158] ;  /* 0x0011580001de7983 */ /* 0x000f220000300a00 */
[----:B------:R-:W-:-:S04]  /*69be0*/  IMAD.WIDE R118, R25, 0x4, R224 ;  /* 0x0000000419767825 */ /* 0x000fc800078e02e0 */
[C---:B------:R-:W-:Y:S01]  /*69bf0*/  IMAD.WIDE R116, R25.reuse, 0x4, R226 ;  /* 0x0000000419747825 */ /* 0x040fe200078e02e2 */
        /* <DEDUP_REMOVED lines=18> */
[----:B------:R-:W-:-:S05]  /*69d20*/  IMAD.WIDE R40, R25, 0x4, R90 ;  /* 0x0000000419287825 */ /* 0x000fca00078e025a */
[----:B------:R1:W-:Y:S01]  /*69d30*/  STL.64 [R1+0x88], R40 ;  /* 0x0000882801007387 */ /* 0x0003e20000100a00 */
[----:B------:R-:W-:-:S04]  /*69d40*/  IMAD.WIDE R38, R25, 0x4, R38 ;  /* 0x0000000419267825 */ /* 0x000fc800078e0226 */
[----:B-1----:R-:W-:-:S04]  /*69d50*/  IMAD.WIDE R42, R25, 0x4, R88 ;  /* 0x00000004192a7825 */ /* 0x002fc800078e0258 */
[----:B------:R-:W-:-:S04]  /*69d60*/  IMAD.WIDE R40, R25, 0x4, R36 ;  /* 0x0000000419287825 */ /* 0x000fc800078e0224 */
[C---:B------:R-:W-:Y:S01]  /*69d70*/  IMAD.WIDE R36, R25.reuse, 0x4, R34 ;  /* 0x0000000419247825 */ /* 0x040fe200078e0222 */
[----:B------:R1:W-:Y:S03]  /*69d80*/  STL.64 [R1+0x80], R38 ;  /* 0x0000802601007387 */ /* 0x0003e60000100a00 */
[C---:B------:R-:W-:Y:S01]  /*69d90*/  IMAD.WIDE R34, R25.reuse, 0x4, R84 ;  /* 0x0000000419227825 */ /* 0x040fe200078e0254 */
[----:B------:R-:W-:Y:S03]  /*69da0*/  STL.64 [R1+0x78], R42 ;  /* 0x0000782a01007387 */ /* 0x000fe60000100a00 */
[C---:B------:R-:W-:Y:S01]  /*69db0*/  IMAD.WIDE R32, R25.reuse, 0x4, R32 ;  /* 0x0000000419207825 */ /* 0x040fe200078e0220 */
[----:B------:R-:W-:Y:S03]  /*69dc0*/  STL.64 [R1+0x70], R40 ;  /* 0x0000702801007387 */ /* 0x000fe60000100a00 */
[----:B-1----:R-:W-:-:S05]  /*69dd0*/  IMAD.WIDE R38, R25, 0x4, R86 ;  /* 0x0000000419267825 */ /* 0x002fca00078e0256 */
[----:B------:R-:W-:Y:S04]  /*69de0*/  STL.64 [R1+0x1e8], R38 ;  /* 0x0001e82601007387 */ /* 0x000fe80000100a00 */
[----:B------:R1:W-:Y:S04]  /*69df0*/  STL.64 [R1+0x1e0], R36 ;  /* 0x0001e02401007387 */ /* 0x0003e80000100a00 */
[----:B------:R4:W-:Y:S04]  /*69e00*/  STL.64 [R1+0x1d8], R34 ;  /* 0x0001d82201007387 */ /* 0x0009e80000100a00 */
[----:B------:R4:W-:Y:S02]  /*69e10*/  STL.64 [R1+0x1d0], R32 ;  /* 0x0001d02001007387 */ /* 0x0009e40000100a00 */
[----:B----4-:R-:W-:-:S04]  /*69e20*/  IMAD.WIDE R26, R25, 0x4, R26 ;  /* 0x00000004191a7825 */ /* 0x010fc800078e021a */
[----:B-1----:R-:W-:-:S04]  /*69e30*/  IMAD.WIDE R36, R25, 0x4, R82 ;  /* 0x0000000419247825 */ /* 0x002fc800078e0252 */
[----:B------:R-:W-:-:S04]  /*69e40*/  IMAD.WIDE R34, R25, 0x4, R30 ;  /* 0x0000000419227825 */ /* 0x000fc800078e021e */
[----:B------:R-:W-:-:S04]  /*69e50*/  IMAD.WIDE R32, R25, 0x4, R80 ;  /* 0x0000000419207825 */ /* 0x000fc800078e0250 */
[----:B------:R-:W-:-:S04]  /*69e60*/  IMAD.WIDE R30, R25, 0x4, R28 ;  /* 0x00000004191e7825 */ /* 0x000fc800078e021c */
[C---:B------:R-:W-:Y:S01]  /*69e70*/  IMAD.WIDE R28, R25.reuse, 0x4, R78 ;  /* 0x00000004191c7825 */ /* 0x040fe200078e024e */
[----:B------:R-:W-:Y:S04]  /*69e80*/  STL.64 [R1+0x1c8], R36 ;  /* 0x0001c82401007387 */ /* 0x000fe80000100a00 */
[----:B------:R-:W-:Y:S04]  /*69e90*/  STL.64 [R1+0x1a8], R34 ;  /* 0x0001a82201007387 */ /* 0x000fe80000100a00 */
[----:B------:R-:W-:Y:S04]  /*69ea0*/  STL.64 [R1+0x1a0], R32 ;  /* 0x0001a02001007387 */ /* 0x000fe80000100a00 */
[----:B------:R1:W-:Y:S04]  /*69eb0*/  STL.64 [R1+0x198], R30 ;  /* 0x0001981e01007387 */ /* 0x0003e80000100a00 */
[----:B------:R4:W-:Y:S04]  /*69ec0*/  STL.64 [R1+0x190], R28 ;  /* 0x0001901c01007387 */ /* 0x0009e80000100a00 */
[----:B------:R3:W-:Y:S01]  /*69ed0*/  STL.64 [R1+0x188], R26 ;  /* 0x0001881a01007387 */ /* 0x0007e20000100a00 */
[----:B-1----:R-:W-:-:S04]  /*69ee0*/  IMAD.WIDE R30, R25, 0x4, R220 ;  /* 0x00000004191e7825 */ /* 0x002fc800078e02dc */
[----:B----4-:R-:W-:-:S04]  /*69ef0*/  IMAD.WIDE R28, R25, 0x4, R222 ;  /* 0x00000004191c7825 */ /* 0x010fc800078e02de */
[C---:B---3--:R-:W-:Y:S01]  /*69f00*/  IMAD.WIDE R26, R25.reuse, 0x4, R224 ;  /* 0x00000004191a7825 */ /* 0x048fe200078e02e0 */
[----:B------:R1:W-:Y:S04]  /*69f10*/  STL.64 [R1+0x180], R30 ;  /* 0x0001801e01007387 */ /* 0x0003e80000100a00 */
[----:B------:R3:W-:Y:S04]  /*69f20*/  STL.64 [R1+0x178], R28 ;  /* 0x0001781c01007387 */ /* 0x0007e80000100a00 */
[----:B------:R4:W-:Y:S01]  /*69f30*/  STL.64 [R1+0x170], R26 ;  /* 0x0001701a01007387 */ /* 0x0009e20000100a00 */
[----:B-1----:R-:W-:-:S04]  /*69f40*/  IMAD.WIDE R30, R25, 0x4, R226 ;  /* 0x00000004191e7825 */ /* 0x002fc800078e02e2 */
[----:B---3--:R-:W-:-:S04]  /*69f50*/  IMAD.WIDE R28, R25, 0x4, R228 ;  /* 0x00000004191c7825 */ /* 0x008fc800078e02e4 */
[C---:B----4-:R-:W-:Y:S01]  /*69f60*/  IMAD.WIDE R26, R25.reuse, 0x4, R248 ;  /* 0x00000004191a7825 */ /* 0x050fe200078e02f8 */
[----:B------:R-:W-:Y:S04]  /*69f70*/  STL.64 [R1+0x168], R30 ;  /* 0x0001681e01007387 */ /* 0x000fe80000100a00 */
[----:B------:R-:W3:Y:S04]  /*69f80*/  LDL.LU.64 R248, [R1+0x1048] ;  /* 0x0010480001f87983 */ /* 0x000ee80000300a00 */
[----:B------:R1:W-:Y:S04]  /*69f90*/  STL.64 [R1+0x160], R28 ;  /* 0x0001601c01007387 */ /* 0x0003e80000100a00 */
[----:B------:R4:W-:Y:S01]  /*69fa0*/  STL.64 [R1+0x158], R26 ;  /* 0x0001581a01007387 */ /* 0x0009e20000100a00 */
[----:B-1----:R-:W-:-:S04]  /*69fb0*/  IMAD.WIDE R28, R25, 0x4, R250 ;  /* 0x00000004191c7825 */ /* 0x002fc800078e02fa */
[C---:B----4-:R-:W-:Y:S01]  /*69fc0*/  IMAD.WIDE R26, R25.reuse, 0x4, R234 ;  /* 0x00000004191a7825 */ /* 0x050fe200078e02ea */
[----:B------:R-:W4:Y:S03]  /*69fd0*/  LDL.LU.64 R250, [R1+0x1040] ;  /* 0x0010400001fa7983 */ /* 0x000f260000300a00 */
[C---:B------:R-:W-:Y:S01]  /*69fe0*/  IMAD.WIDE R30, R25.reuse, 0x4, R236 ;  /* 0x00000004191e7825 */ /* 0x040fe200078e02ec */
[----:B------:R2:W-:Y:S04]  /*69ff0*/  STL.64 [R1+0x150], R28 ;  /* 0x0001501c01007387 */ /* 0x0005e80000100a00 */
        /* <DEDUP_REMOVED lines=34> */
[----:B---3--:R-:W-:-:S05]  /*6a220*/  IMAD.WIDE R44, R25, 0x4, R248 ;  /* 0x00000004192c7825 */ /* 0x008fca00078e02f8 */
[----:B------:R-:W-:Y:S04]  /*6a230*/  STL.64 [R1+0x388], R44 ;  /* 0x0003882c01007387 */ /* 0x000fe80000100a00 */
[----:B------:R-:W3:Y:S04]  /*6a240*/  LDL.LU.64 R238, [R1+0xf58] ;  /* 0x000f580001ee7983 */ /* 0x000ee80000300a00 */
[----:B------:R-:W3:Y:S01]  /*6a250*/  LDL.LU.64 R240, [R1+0xf50] ;  /* 0x000f500001f07983 */ /* 0x000ee20000300a00 */
[----:B----4-:R-:W-:-:S05]  /*6a260*/  IMAD.WIDE R42, R25, 0x4, R250 ;  /* 0x00000004192a7825 */ /* 0x010fca00078e02fa */
[----:B------:R2:W-:Y:S04]  /*6a270*/  STL.64 [R1+0x380], R42 ;  /* 0x0003802a01007387 */ /* 0x0005e80000100a00 */
[----:B------:R-:W4:Y:S04]  /*6a280*/  LDL.LU.64 R242, [R1+0xf48] ;  /* 0x000f480001f27983 */ /* 0x000f280000300a00 */
[----:B------:R-:W4:Y:S04]  /*6a290*/  LDL.LU.64 R244, [R1+0xf40] ;  /* 0x000f400001f47983 */ /* 0x000f280000300a00 */
[----:B------:R-:W4:Y:S04]  /*6a2a0*/  LDL.LU.64 R246, [R1+0xf38] ;  /* 0x000f380001f67983 */ /* 0x000f280000300a00 */
[----:B------:R-:W4:Y:S04]  /*6a2b0*/  LDL.LU.64 R248, [R1+0xf30] ;  /* 0x000f300001f87983 */ /* 0x000f280000300a00 */
[----:B------:R-:W4:Y:S01]  /*6a2c0*/  LDL.LU.64 R250, [R1+0xf28] ;  /* 0x000f280001fa7983 */ /* 0x000f220000300a00 */
[----:B------:R-:W-:-:S05]  /*6a2d0*/  IMAD.WIDE R40, R25, 0x4, R40 ;  /* 0x0000000419287825 */ /* 0x000fca00078e0228 */
[----:B------:R1:W-:Y:S01]  /*6a2e0*/  STL.64 [R1+0x378], R40 ;  /* 0x0003782801007387 */ /* 0x0003e20000100a00 */
[----:B--2---:R-:W-:-:S04]  /*6a2f0*/  IMAD.WIDE R42, R25, 0x4, R90 ;  /* 0x00000004192a7825 */ /* 0x004fc800078e025a */
[----:B------:R-:W-:-:S04]  /*6a300*/  IMAD.WIDE R38, R25, 0x4, R38 ;  /* 0x0000000419267825 */ /* 0x000fc800078e0226 */
[----:B-1----:R-:W-:-:S04]  /*6a310*/  IMAD.WIDE R40, R25, 0x4, R88 ;  /* 0x0000000419287825 */ /* 0x002fc800078e0258 */
[C---:B------:R-:W-:Y:S01]  /*6a320*/  IMAD.WIDE R36, R25.reuse, 0x4, R36 ;  /* 0x0000000419247825 */ /* 0x040fe200078e0224 */
[----:B------:R-:W-:Y:S04]  /*6a330*/  STL.64 [R1+0x370], R42 ;  /* 0x0003702a01007387 */ /* 0x000fe80000100a00 */
[----:B------:R1:W-:Y:S04]  /*6a340*/  STL.64 [R1+0x368], R38 ;  /* 0x0003682601007387 */ /* 0x0003e80000100a00 */
[----:B------:R-:W-:Y:S01]  /*6a350*/  STL.64 [R1+0x360], R40 ;  /* 0x0003602801007387 */ /* 0x000fe20000100a00 */
[----:B------:R-:W-:-:S03]  /*6a360*/  IMAD.WIDE R34, R25, 0x4, R34 ;  /* 0x0000000419227825 */ /* 0x000fc600078e0222 */
[----:B------:R2:W-:Y:S01]  /*6a370*/  STL.64 [R1+0x358], R36 ;  /* 0x0003582401007387 */ /* 0x0005e20000100a00 */
[----:B------:R-:W-:-:S04]  /*6a380*/  IMAD.WIDE R32, R25, 0x4, R32 ;  /* 0x0000000419207825 */ /* 0x000fc800078e0220 */
[----:B-1----:R-:W-:-:S04]  /*6a390*/  IMAD.WIDE R38, R25, 0x4, R86 ;  /* 0x0000000419267825 */ /* 0x002fc800078e0256 */
[----:B--2---:R-:W-:-:S04]  /*6a3a0*/  IMAD.WIDE R36, R25, 0x4, R84 ;  /* 0x0000000419247825 */ /* 0x004fc800078e0254 */
[C---:B------:R-:W-:Y:S01]  /*6a3b0*/  IMAD.WIDE R30, R25.reuse, 0x4, R30 ;  /* 0x00000004191e7825 */ /* 0x040fe200078e021e */
[----:B------:R-:W-:Y:S04]  /*6a3c0*/  STL.64 [R1+0x350], R38 ;  /* 0x0003502601007387 */ /* 0x000fe80000100a00 */
[----:B------:R1:W-:Y:S04]  /*6a3d0*/  STL.64 [R1+0x348], R34 ;  /* 0x0003482201007387 */ /* 0x0003e80000100a00 */
[----:B------:R-:W-:Y:S04]  /*6a3e0*/  STL.64 [R1+0x340], R36 ;  /* 0x0003402401007387 */ /* 0x000fe80000100a00 */
[----:B------:R2:W-:Y:S01]  /*6a3f0*/  STL.64 [R1+0x338], R32 ;  /* 0x0003382001007387 */ /* 0x0005e20000100a00 */
[----:B------:R-:W-:-:S04]  /*6a400*/  IMAD.WIDE R28, R25, 0x4, R28 ;  /* 0x00000004191c7825 */ /* 0x000fc800078e021c */
[----:B-1----:R-:W-:-:S04]  /*6a410*/  IMAD.WIDE R34, R25, 0x4, R82 ;  /* 0x0000000419227825 */ /* 0x002fc800078e0252 */
[C---:B--2---:R-:W-:Y:S01]  /*6a420*/  IMAD.WIDE R32, R25.reuse, 0x4, R80 ;  /* 0x0000000419207825 */ /* 0x044fe200078e0250 */
[----:B------:R-:W-:Y:S04]  /*6a430*/  STL.64 [R1+0x330], R34 ;  /* 0x0003302201007387 */ /* 0x000fe80000100a00 */
[----:B------:R1:W-:Y:S04]  /*6a440*/  STL.64 [R1+0x328], R30 ;  /* 0x0003281e01007387 */ /* 0x0003e80000100a00 */
[----:B------:R-:W-:Y:S01]  /*6a450*/  STL.64 [R1+0xa98], R32 ;  /* 0x000a982001007387 */ /* 0x000fe20000100a00 */
[----:B------:R-:W-:-:S03]  /*6a460*/  IMAD.WIDE R26, R25, 0x4, R26 ;  /* 0x00000004191a7825 */ /* 0x000fc600078e021a */
[----:B------:R2:W-:Y:S01]  /*6a470*/  STL.64 [R1+0x668], R28 ;  /* 0x0006681c01007387 */ /* 0x0005e20000100a00 */
        /* <DEDUP_REMOVED lines=15> */
[----:B------:R-:W2:Y:S04]  /*6a570*/  LDL.LU.64 R8, [R1+0x1900] ;  /* 0x0019000001087983 */ /* 0x000ea80000300a00 */
[----:B------:R1:W-:Y:S04]  /*6a580*/  STL.64 [R1+0x648], R26 ;  /* 0x0006481a01007387 */ /* 0x0003e80000100a00 */
[----:B------:R3:W-:Y:S01]  /*6a590*/  STL.64 [R1+0xa70], R28 ;  /* 0x000a701c01007387 */ /* 0x0007e20000100a00 */
[----:B-1----:R-:W-:-:S03]  /*6a5a0*/  IMAD.WIDE R30, R25, 0x4, R6 ;  /* 0x00000004191e7825 */ /* 0x002fc600078e0206 */
[----:B------:R-:W2:Y:S01]  /*6a5b0*/  LDL.LU.64 R6, [R1+0x18f8] ;  /* 0x0018f80001067983 */ /* 0x000ea20000300a00 */
[----:B------:R-:W-:-:S05]  /*6a5c0*/  IMAD.WIDE R26, R25, 0x4, R236 ;  /* 0x00000004191a7825 */ /* 0x000fca00078e02ec */
[----:B------:R1:W-:Y:S04]  /*6a5d0*/  STL.64 [R1+0x628], R26 ;  /* 0x0006281a01007387 */ /* 0x0003e80000100a00 */
[----:B------:R4:W-:Y:S01]  /*6a5e0*/  STL.64 [R1+0xa68], R30 ;  /* 0x000a681e01007387 */ /* 0x0009e20000100a00 */
[----:B------:R-:W-:-:S04]  /*6a5f0*/  IMAD.WIDE R10, R25, 0x4, R10 ;  /* 0x00000004190a7825 */ /* 0x000fc800078e020a */
[----:B------:R-:W-:-:S04]  /*6a600*/  IMAD.WIDE R18, R25, 0x4, R18 ;  /* 0x0000000419127825 */ /* 0x000fc800078e0212 */
[C---:B------:R-:W-:Y:S01]  /*6a610*/  IMAD.WIDE R20, R25.reuse, 0x4, R20 ;  /* 0x0000000419147825 */ /* 0x040fe200078e0214 */
[----:B------:R-:W-:Y:S04]  /*6a620*/  LDGSTS.E [R252+0x65f80], desc[UR22][R10.64], P5 ;  /* 0x65f800000afc7fae */ /* 0x000fe8000a9a1016 */
[----:B------:R-:W-:Y:S01]  /*6a630*/  LDGSTS.E [R24+0x66380], desc[UR22][R18.64], P5 ;  /* 0x6638000012187fae */ /* 0x000fe2000a9a1016 */
[----:B------:R-:W-:-:S03]  /*6a640*/  IMAD.WIDE R22, R25, 0x4, R22 ;  /* 0x0000000419167825 */ /* 0x000fc600078e0216 */
[----:B------:R-:W-:Y:S01]  /*6a650*/  LDGSTS.E [R252+0x66780], desc[UR22][R20.64], P5 ;  /* 0x6678000014fc7fae */ /* 0x000fe2000a9a1016 */
[----:B------:R-:W-:-:S04]  /*6a660*/  IMAD.WIDE R230, R25, 0x4, R230 ;  /* 0x0000000419e67825 */ /* 0x000fc800078e02e6 */
[C---:B------:R-:W-:Y:S01]  /*6a670*/  IMAD.WIDE R232, R25.reuse, 0x4, R232 ;  /* 0x0000000419e87825 */ /* 0x040fe200078e02e8 */
[----:B------:R-:W-:Y:S04]  /*6a680*/  LDGSTS.E [R24+0x66b80], desc[UR22][R22.64], P5 ;  /* 0x66b8000016187fae */ /* 0x000fe8000a9a1016 */
[----:B------:R-:W-:Y:S01]  /*6a690*/  LDGSTS.E [R252+0x66f80], desc[UR22][R230.64], P5 ;  /* 0x66f80000e6fc7fae */ /* 0x000fe2000a9a1016 */
[----:B------:R-:W-:-:S03]  /*6a6a0*/  IMAD.WIDE R12, R25, 0x4, R12 ;  /* 0x00000004190c7825 */ /* 0x000fc600078e020c */
[----:B------:R-:W-:Y:S04]  /*6a6b0*/  LDGSTS.E [R24+0x67380], desc[UR22][R232.64], P5 ;  /* 0x67380000e8187fae */ /* 0x000fe8000a9a1016 */
[----:B------:R2:W-:Y:S01]  /*6a6c0*/  LDGSTS.E [R252+0x67780], desc[UR22][R12.64], P5 ;  /* 0x677800000cfc7fae */ /* 0x0005e2000a9a1016 */
[----:B---3--:R-:W-:-:S04]  /*6a6d0*/  IMAD.WIDE R28, R25, 0x4, R238 ;  /* 0x00000004191c7825 */ /* 0x008fc800078e02ee */
[C---:B-1----:R-:W-:Y:S01]  /*6a6e0*/  IMAD.WIDE R26, R25.reuse, 0x4, R240 ;  /* 0x00000004191a7825 */ /* 0x042fe200078e02f0 */
[----:B------:R1:W-:Y:S04]  /*6a6f0*/  STL.64 [R1+0x620], R28 ;  /* 0x0006201c01007387 */ /* 0x0003e80000100a00 */
[----:B------:R3:W-:Y:S01]  /*6a700*/  STL.64 [R1+0x618], R26 ;  /* 0x0006181a01007387 */ /* 0x0007e20000100a00 */
[----:B----4-:R-:W-:-:S04]  /*6a710*/  IMAD.WIDE R30, R25, 0x4, R242 ;  /* 0x00000004191e7825 */ /* 0x010fc800078e02f2 */
[----:B-1----:R-:W-:-:S04]  /*6a720*/  IMAD.WIDE R28, R25, 0x4, R244 ;  /* 0x00000004191c7825 */ /* 0x002fc800078e02f4 */
[C---:B---3--:R-:W-:Y:S01]  /*6a730*/  IMAD.WIDE R26, R25.reuse, 0x4, R246 ;  /* 0x00000004191a7825 */ /* 0x048fe200078e02f6 */
[----:B------:R1:W-:Y:S04]  /*6a740*/  STL.64 [R1+0x610], R30 ;  /* 0x0006101e01007387 */ /* 0x0003e80000100a00 */
[----:B------:R3:W-:Y:S04]  /*6a750*/  STL.64 [R1+0x608], R28 ;  /* 0x0006081c01007387 */ /* 0x0007e80000100a00 */
[----:B------:R2:W-:Y:S01]  /*6a760*/  STL.64 [R1+0x600], R26 ;  /* 0x0006001a01007387 */ /* 0x0005e20000100a00 */
[----:B-1----:R-:W-:-:S04]  /*6a770*/  IMAD.WIDE R30, R25, 0x4, R248 ;  /* 0x00000004191e7825 */ /* 0x002fc800078e02f8 */
[C---:B---3--:R-:W-:Y:S01]  /*6a780*/  IMAD.WIDE R28, R25.reuse, 0x4, R250 ;  /* 0x00000004191c7825 */ /* 0x048fe200078e02fa */
[----:B------:R-:W-:Y:S03]  /*6a790*/  STL.64 [R1+0x5f8], R30 ;  /* 0x0005f81e01007387 */ /* 0x000fe60000100a00 */
[C---:B--2---:R-:W-:Y:S02]  /*6a7a0*/  IMAD.WIDE R26, R25.reuse, 0x4, R6 ;  /* 0x00000004191a7825 */ /* 0x044fe400078e0206 */
[----:B------:R-:W2:Y:S04]  /*6a7b0*/  LDL.LU.64 R6, [R1+0x18f0] ;  /* 0x0018f00001067983 */ /* 0x000ea80000300a00 */
[----:B------:R1:W-:Y:S02]  /*6a7c0*/  STL.64 [R1+0x5f0], R28 ;  /* 0x0005f01c01007387 */ /* 0x0003e40000100a00 */
[----:B-1----:R-:W-:-:S02]  /*6a7d0*/  IMAD.WIDE R28, R25, 0x4, R8 ;  /* 0x00000004191c7825 */ /* 0x002fc400078e0208 */
[----:B------:R-:W3:Y:S04]  /*6a7e0*/  LDL.LU.64 R8, [R1+0x18e8] ;  /* 0x0018e80001087983 */ /* 0x000ee80000300a00 */
[----:B------:R1:W-:Y:S02]  /*6a7f0*/  STL.64 [R1+0x5e8], R26 ;  /* 0x0005e81a01007387 */ /* 0x0003e40000100a00 */
[C---:B-1----:R-:W-:Y:S02]  /*6a800*/  IMAD.WIDE R26, R25.reuse, 0x4, R10 ;  /* 0x00000004191a7825 */ /* 0x042fe400078e020a */
[----:B------:R-:W4:Y:S04]  /*6a810*/  LDL.LU.64 R10, [R1+0x18e0] ;  /* 0x0018e000010a7983 */ /* 0x000f280000300a00 */
[----:B------:R1:W-:Y:S02]  /*6a820*/  STL.64 [R1+0x5e0], R28 ;  /* 0x0005e01c01007387 */ /* 0x0003e40000100a00 */
[----:B-1----:R-:W-:-:S02]  /*6a830*/  IMAD.WIDE R28, R25, 0x4, R18 ;  /* 0x00000004191c7825 */ /* 0x002fc400078e0212 */
[----:B------:R-:W2:Y:S04]  /*6a840*/  LDL.LU.64 R18, [R1+0x18d8] ;  /* 0x0018d80001127983 */ /* 0x000ea80000300a00 */
[----:B------:R1:W-:Y:S02]  /*6a850*/  STL.64 [R1+0xa60], R26 ;  /* 0x000a601a01007387 */ /* 0x0003e40000100a00 */
[C---:B-1----:R-:W-:Y:S02]  /*6a860*/  IMAD.WIDE R26, R25.reuse, 0x4, R20 ;  /* 0x00000004191a7825 */ /* 0x042fe400078e0214 */
[----:B------:R-:W2:Y:S04]  /*6a870*/  LDL.LU.64 R20, [R1+0x18d0] ;  /* 0x0018d00001147983 */ /* 0x000ea80000300a00 */
        /* <DEDUP_REMOVED lines=10> */
[----:B-1----:R-:W-:Y:S02]  /*6a920*/  IMAD.WIDE R26, R25, 0x4, R12 ;  /* 0x00000004191a7825 */ /* 0x002fe400078e020c */
[----:B------:R-:W2:Y:S01]  /*6a930*/  LDL.LU.64 R12, [R1+0x18b0] ;  /* 0x0018b000010c7983 */ /* 0x000ea20000300a00 */
[C---:B------:R-:W-:Y:S02]  /*6a940*/  LOP3.LUT R252, R3.reuse, 0x3e, RZ, 0xfc, !PT ;  /* 0x0000003e03fc7812 */ /* 0x040fe400078efcff */
[----:B------:R-:W-:-:S02]  /*6a950*/  LOP3.LUT R250, R3, 0x7a, RZ, 0xfc, !PT ;  /* 0x0000007a03fa7812 */ /* 0x000fc400078efcff */
[----:B------:R-:W-:-:S04]  /*6a960*/  ISETP.GE.AND P3, PT, R252, UR4, PT ;  /* 0x00000004fc007c0c */ /* 0x000fc8000bf66270 */
[----:B------:R-:W-:Y:S02]  /*6a970*/  SEL R227, RZ, 0x4, P3 ;  /* 0x00000004ffe37807 */ /* 0x000fe40001800000 */
[----:B------:R-:W-:Y:S02]  /*6a980*/  ISETP.GE.AND P3, PT, R250, UR4, PT ;  /* 0x00000004fa007c0c */ /* 0x000fe4000bf66270 */
[C---:B------:R-:W-:Y:S02]  /*6a990*/  LOP3.LUT R250, R3.reuse, 0x3a, RZ, 0xfc, !PT ;  /* 0x0000003a03fa7812 */ /* 0x040fe400078efcff */
[----:B------:R-:W-:Y:S02]  /*6a9a0*/  SEL R221, RZ, 0x4, P3 ;  /* 0x00000004ffdd7807 */ /* 0x000fe40001800000 */
[----:B------:R-:W-:Y:S02]  /*6a9b0*/  ISETP.GE.AND P3, PT, R250, UR4, PT ;  /* 0x00000004fa007c0c */ /* 0x000fe4000bf66270 */
[----:B------:R-:W-:-:S02]  /*6a9c0*/  LOP3.LUT R250, R3, 0x76, RZ, 0xfc, !PT ;  /* 0x0000007603fa7812 */ /* 0x000fc400078efcff */
[----:B------:R-:W-:Y:S02]  /*6a9d0*/  SEL R43, RZ, 0x4, P3 ;  /* 0x00000004ff2b7807 */ /* 0x000fe40001800000 */
[----:B------:R-:W-:Y:S02]  /*6a9e0*/  ISETP.GE.AND P3, PT, R250, UR4, PT ;  /* 0x00000004fa007c0c */ /* 0x000fe4000bf66270 */
[C---:B------:R-:W-:Y:S02]  /*6a9f0*/  LOP3.LUT R250, R3.reuse, 0x36, RZ, 0xfc, !PT ;  /* 0x0000003603fa7812 */ /* 0x040fe400078efcff */
[----:B------:R-:W-:Y:S02]  /*6aa00*/  SEL R41, RZ, 0x4, P3 ;  /* 0x00000004ff297807 */ /* 0x000fe40001800000 */
[----:B------:R-:W-:Y:S02]  /*6aa10*/  ISETP.GE.AND P3, PT, R250, UR4, PT ;  /* 0x00000004fa007c0c */ /* 0x000fe4000bf66270 */
[----:B------:R-:W-:Y:S01]  /*6aa20*/  LOP3.LUT R250, R3, 0x72, RZ, 0xfc, !PT ;  /* 0x0000007203fa7812 */ /* 0x000fe200078efcff */
[----:B------:R-:W-:Y:S01]  /*6aa30*/  IMAD.WIDE R16, R25, 0x4, R16 ;  /* 0x0000000419107825 */ /* 0x000fe200078e0210 */
[----:B------:R-:W-:-:S02]  /*6aa40*/  SEL R39, RZ, 0x4, P3 ;  /* 0x00000004ff277807 */ /* 0x000fc40001800000 */
[----:B------:R-:W-:Y:S02]  /*6aa50*/  ISETP.GE.AND P3, PT, R250, UR4, PT ;  /* 0x00000004fa007c0c */ /* 0x000fe4000bf66270 */
[----:B------:R-:W-:Y:S01]  /*6aa60*/  LOP3.LUT R250, R3, 0x32, RZ, 0xfc, !PT ;  /* 0x0000003203fa7812 */ /* 0x000fe200078efcff */
[----:B------:R-:W-:Y:S01]  /*6aa70*/  IMAD.WIDE R14, R25, 0x4, R14 ;  /* 0x00000004190e7825 */ /* 0x000fe200078e020e */
[----:B------:R1:W-:Y:S01]  /*6aa80*/  STL.64 [R1+0xa38], R28 ;  /* 0x000a381c01007387 */ /* 0x0003e20000100a00 */
[----:B------:R-:W-:Y:S02]  /*6aa90*/  SEL R37, RZ, 0x4, P3 ;  /* 0x00000004ff257807 */ /* 0x000fe40001800000 */
[----:B------:R-:W-:Y:S01]  /*6aaa0*/  ISETP.GE.AND P3, PT, R250, UR4, PT ;  /* 0x00000004fa007c0c */ /* 0x000fe2000bf66270 */
[----:B------:R-:W-:Y:S01]  /*6aab0*/  LDGSTS.E [R24+0x67b80], desc[UR22][R16.64], P5 ;  /* 0x67b8000010187fae */ /* 0x000fe2000a9a1016 */
[C---:B------:R-:W-:Y:S02]  /*6aac0*/  LOP3.LUT R250, R3.reuse, 0x6e, RZ, 0xfc, !PT ;  /* 0x0000006e03fa7812 */ /* 0x040fe400078efcff */
[----:B------:R-:W-:-:S02]  /*6aad0*/  LOP3.LUT R249, R3, 0x2e, RZ, 0xfc, !PT ;  /* 0x0000002e03f97812 */ /* 0x000fc400078efcff */
[----:B------:R-:W-:Y:S01]  /*6aae0*/  SEL R35, RZ, 0x4, P3 ;  /* 0x00000004ff237807 */ /* 0x000fe20001800000 */
[----:B------:R2:W-:Y:S01]  /*6aaf0*/  LDGSTS.E [R24+0x67f80], desc[UR22][R14.64], P5 ;  /* 0x67f800000e187fae */ /* 0x0005e2000a9a1016 */
[----:B------:R-:W-:Y:S02]  /*6ab00*/  ISETP.GE.AND P3, PT, R250, UR4, PT ;  /* 0x00000004fa007c0c */ /* 0x000fe4000bf66270 */
[C---:B------:R-:W-:Y:S02]  /*6ab10*/  LOP3.LUT R251, R3.reuse, 0x5e, RZ, 0xfc, !PT ;  /* 0x0000005e03fb7812 */ /* 0x040fe400078efcff */
[----:B------:R-:W-:Y:S01]  /*6ab20*/  ISETP.GE.AND P2, PT, R3, UR4, PT ;  /* 0x0000000403007c0c */ /* 0x000fe2000bf46270 */
[----:B------:R-:W-:-:S04]  /*6ab30*/  IMAD.WIDE R150, R25, 0x4, R150 ;  /* 0x0000000419967825 */ /* 0x000fc800078e0296 */
[----:B-1----:R-:W-:-:S04]  /*6ab40*/  IMAD.WIDE R28, R25, 0x4, R16 ;  /* 0x00000004191c7825 */ /* 0x002fc800078e0210 */
[----:B------:R-:W-:Y:S01]  /*6ab50*/  IMAD.WIDE R148, R25, 0x4, R148 ;  /* 0x0000000419947825 */ /* 0x000fe200078e0294 */
[----:B------:R-:W0:Y:S04]  /*6ab60*/  LDGDEPBAR ;  /* 0x00000000000079af */ /* 0x000e280000000000 */
[----:B------:R-:W3:Y:S04]  /*6ab70*/  LDL.LU.64 R16, [R1+0x18a8] ;  /* 0x0018a80001107983 */ /* 0x000ee80000300a00 */
[----:B------:R1:W-:Y:S04]  /*6ab80*/  STL.64 [R1+0xa30], R26 ;  /* 0x000a301a01007387 */ /* 0x0003e80000100a00 */
[----:B------:R2:W-:Y:S01]  /*6ab90*/  STL.64 [R1+0xa28], R28 ;  /* 0x000a281c01007387 */ /* 0x0005e20000100a00 */
[----:B------:R-:W-:-:S02]  /*6aba0*/  SEL R33, RZ, 0x4, P3 ;  /* 0x00000004ff217807 */ /* 0x000fc40001800000 */
[----:B------:R-:W-:Y:S01]  /*6abb0*/  ISETP.GE.AND P3, PT, R249, UR4, PT ;  /* 0x00000004f9007c0c */ /* 0x000fe2000bf66270 */
[----:B-1----:R-:W-:Y:S02]  /*6abc0*/  IMAD.WIDE R26, R25, 0x4, R14 ;  /* 0x00000004191a7825 */ /* 0x002fe400078e020e */
[----:B------:R-:W3:Y:S04]  /*6abd0*/  LDL.LU.64 R14, [R1+0x18a0] ;  /* 0x0018a000010e7983 */ /* 0x000ee80000300a00 */
[----:B------:R1:W-:Y:S01]  /*6abe0*/  STL.64 [R1+0xa20], R26 ;  /* 0x000a201a01007387 */ /* 0x0003e20000100a00 */
[----:B------:R-:W-:Y:S02]  /*6abf0*/  ISETP.GE.AND P5, PT, R251, UR4, PT ;  /* 0x00000004fb007c0c */ /* 0x000fe4000bfa6270 */
[----:B------:R-:W-:-:S02]  /*6ac00*/  LOP3.LUT R251, R3, 0x1e, RZ, 0xfc, !PT ;  /* 0x0000001e03fb7812 */ /* 0x000fc400078efcff */
[----:B------:R-:W-:Y:S02]  /*6ac10*/  SEL R252, RZ, 0x4, P5 ;  /* 0x00000004fffc7807 */ /* 0x000fe40002800000 */
[----:B------:R-:W-:Y:S02]  /*6ac20*/  ISETP.GE.AND P5, PT, R251, UR4, PT ;  /* 0x00000004fb007c0c */ /* 0x000fe4000bfa6270 */
[----:B------:R-:W-:Y:S02]  /*6ac30*/  LOP3.LUT R251, R3, 0x5a, RZ, 0xfc, !PT ;  /* 0x0000005a03fb7812 */ /* 0x000fe400078efcff */
[----:B------:R-:W-:Y:S02]  /*6ac40*/  SEL R226, RZ, 0x4, P5 ;  /* 0x00000004ffe27807 */ /* 0x000fe40002800000 */
[----:B------:R-:W-:Y:S02]  /*6ac50*/  ISETP.GE.AND P5, PT, R251, UR4, PT ;  /* 0x00000004fb007c0c */ /* 0x000fe4000bfa6270 */
[----:B------:R-:W-:Y:S01]  /*6ac60*/  LOP3.LUT R251, R3, 0x1a, RZ, 0xfc, !PT ;  /* 0x0000001a03fb7812 */ /* 0x000fe200078efcff */
[----:B------:R-:W1:Y:S01]  /*6ac70*/  S2R R250, SR_TID.X ;  /* 0x0000000000fa7919 */ /* 0x000e620000002100 */
[----:B--2---:R-:W-:-:S02]  /*6ac80*/  IMAD.WIDE R114, R2, 0x4, R12 ;  /* 0x0000000402727825 */ /* 0x004fc400078e020c */
[----:B------:R-:W2:Y:S04]  /*6ac90*/  LDL.LU.64 R12, [R1+0x1898] ;  /* 0x00189800010c7983 */ /* 0x000ea80000300a00 */
[----:B------:R-:W2:Y:S01]  /*6aca0*/  LDL.LU.64 R248, [R1+0x1750] ;  /* 0x0017500001f87983 */ /* 0x000ea20000300a00 */
[----:B------:R-:W-:Y:S02]  /*6acb0*/  SEL R220, RZ, 0x4, P5 ;  /* 0x00000004ffdc7807 */ /* 0x000fe40002800000 */
[----:B------:R-:W-:Y:S02]  /*6acc0*/  ISETP.GE.AND P5, PT, R251, UR4, PT ;  /* 0x00000004fb007c0c */ /* 0x000fe4000bfa6270 */
[----:B------:R-:W-:Y:S02]  /*6acd0*/  LOP3.LUT R251, R3, 0x56, RZ, 0xfc, !PT ;  /* 0x0000005603fb7812 */ /* 0x000fe400078efcff */
[----:B------:R-:W-:-:S02]  /*6ace0*/  SEL R42, RZ, 0x4, P5 ;  /* 0x00000004ff2a7807 */ /* 0x000fc40002800000 */
[----:B------:R-:W-:Y:S02]  /*6acf0*/  ISETP.GE.AND P5, PT, R251, UR4, PT ;  /* 0x00000004fb007c0c */ /* 0x000fe4000bfa6270 */
[----:B------:R-:W-:Y:S02]  /*6ad00*/  LOP3.LUT R251, R3, 0x16, RZ, 0xfc, !PT ;  /* 0x0000001603fb7812 */ /* 0x000fe400078efcff */
        /* <DEDUP_REMOVED lines=13> */
[----:B-1----:R-:W-:Y:S02]  /*6ade0*/  LOP3.LUT R250, R250, 0x7f, RZ, 0xc0, !PT ;  /* 0x0000007ffafa7812 */ /* 0x002fe400078ec0ff */
[----:B------:R-:W-:Y:S02]  /*6adf0*/  SEL R32, RZ, 0x4, P5 ;  /* 0x00000004ff207807 */ /* 0x000fe40002800000 */
[----:B------:R-:W-:-:S02]  /*6ae00*/  ISETP.GE.AND P5, PT, R251, UR4, PT ;  /* 0x00000004fb007c0c */ /* 0x000fc4000bfa6270 */
[----:B------:R-:W-:Y:S02]  /*6ae10*/  LOP3.LUT R251, R3, 0x6a, RZ, 0xfc, !PT ;  /* 0x0000006a03fb7812 */ /* 0x000fe400078efcff */
[----:B------:R-:W-:Y:S02]  /*6ae20*/  SEL R24, R24, RZ, P1 ;  /* 0x000000ff18187207 */ /* 0x000fe40000800000 */
[----:B------:R-:W-:Y:S02]  /*6ae30*/  SEL R31, RZ, 0x4, P3 ;  /* 0x00000004ff1f7807 */ /* 0x000fe40001800000 */
[----:B------:R-:W-:Y:S02]  /*6ae40*/  ISETP.GE.AND P3, PT, R250, UR4, PT ;  /* 0x00000004fa007c0c */ /* 0x000fe4000bf66270 */
[----:B------:R-:W-:Y:S02]  /*6ae50*/  SEL R30, RZ, 0x4, P5 ;  /* 0x00000004ff1e7807 */ /* 0x000fe40002800000 */
[----:B------:R-:W-:-:S02]  /*6ae60*/  ISETP.GE.AND P5, PT, R251, UR4, PT ;  /* 0x00000004fb007c0c */ /* 0x000fc4000bfa6270 */
[----:B------:R-:W-:Y:S02]  /*6ae70*/  ISETP.NE.U32.AND P2, PT, R24, RZ, PT ;  /* 0x000000ff1800720c */ /* 0x000fe40003f45070 */
[C---:B------:R-:W-:Y:S02]  /*6ae80*/  LOP3.LUT R250, R3.reuse, 0x4a, RZ, 0xfc, !PT ;  /* 0x0000004a03fa7812 */ /* 0x040fe400078efcff */
[----:B------:R-:W-:Y:S02]  /*6ae90*/  LOP3.LUT R251, R3, 0x2a, RZ, 0xfc, !PT ;  /* 0x0000002a03fb7812 */ /* 0x000fe400078efcff */
[----:B------:R-:W-:Y:S02]  /*6aea0*/  SEL R24, RZ, 0x4, P3 ;  /* 0x00000004ff187807 */ /* 0x000fe40001800000 */
[----:B------:R-:W-:Y:S02]  /*6aeb0*/  SEL R29, RZ, 0x4, P5 ;  /* 0x00000004ff1d7807 */ /* 0x000fe40002800000 */
[----:B------:R-:W-:-:S02]  /*6aec0*/  ISETP.GE.AND P3, PT, R250, UR4, PT ;  /* 0x00000004fa007c0c */ /* 0x000fc4000bf66270 */
[----:B------:R-:W-:Y:S02]  /*6aed0*/  ISETP.GE.AND P5, PT, R251, UR4, PT ;  /* 0x00000004fb007c0c */ /* 0x000fe4000bfa6270 */
[----:B------:R-:W-:Y:S02]  /*6aee0*/  SEL R24, R24, RZ, P1 ;  /* 0x000000ff18187207 */ /* 0x000fe40000800000 */
[----:B------:R-:W-:Y:S02]  /*6aef0*/  LOP3.LUT R251, R3, 0xa, RZ, 0xfc, !PT ;  /* 0x0000000a03fb7812 */ /* 0x000fe400078efcff */
[----:B------:R-:W-:Y:S02]  /*6af00*/  SEL R28, RZ, 0x4, P3 ;  /* 0x00000004ff1c7807 */ /* 0x000fe40001800000 */
[----:B------:R-:W-:Y:S02]  /*6af10*/  SEL R27, RZ, 0x4, P5 ;  /* 0x00000004ff1b7807 */ /* 0x000fe40002800000 */
[----:B------:R-:W-:-:S02]  /*6af20*/  ISETP.NE.U32.AND P3, PT, R24, RZ, PT ;  /* 0x000000ff1800720c */ /* 0x000fc40003f65070 */
[----:B------:R-:W-:Y:S02]  /*6af30*/  LOP3.LUT R250, R3, 0x66, RZ, 0xfc, !PT ;  /* 0x0000006603fa7812 */ /* 0x000fe400078efcff */
[----:B------:R-:W-:Y:S02]  /*6af40*/  ISETP.GE.AND P5, PT, R251, UR4, PT ;  /* 0x00000004fb007c0c */ /* 0x000fe4000bfa6270 */
[----:B------:R-:W-:Y:S02]  /*6af50*/  SEL R24, RZ, 0x4, P4 ;  /* 0x00000004ff187807 */ /* 0x000fe40002000000 */
[----:B------:R-:W-:Y:S02]  /*6af60*/  LOP3.LUT R251, R3, 0x20, RZ, 0xfc, !PT ;  /* 0x0000002003fb7812 */ /* 0x000fe400078efcff */
[----:B------:R-:W-:Y:S02]  /*6af70*/  ISETP.GE.AND P4, PT, R250, UR4, PT ;  /* 0x00000004fa007c0c */ /* 0x000fe4000bf86270 */
[----:B------:R-:W-:-:S02]  /*6af80*/  SEL R26, RZ, 0x4, P5 ;  /* 0x00000004ff1a7807 */ /* 0x000fc40002800000 */
[----:B------:R-:W-:Y:S02]  /*6af90*/  SEL R24, R24, RZ, P1 ;  /* 0x000000ff18187207 */ /* 0x000fe40000800000 */
[----:B------:R-:W-:Y:S02]  /*6afa0*/  ISETP.GE.AND P5, PT, R251, UR4, PT ;  /* 0x00000004fb007c0c */ /* 0x000fe4000bfa6270 */
[----:B------:R-:W-:Y:S02]  /*6afb0*/  LOP3.LUT R251, R3, 0x22, RZ, 0xfc, !PT ;  /* 0x0000002203fb7812 */ /* 0x000fe400078efcff */
[----:B------:R-:W-:Y:S02]  /*6afc0*/  SEL R25, RZ, 0x4, P4 ;  /* 0x00000004ff197807 */ /* 0x000fe40002000000 */
[----:B------:R-:W-:Y:S02]  /*6afd0*/  ISETP.NE.U32.AND P4, PT, R24, RZ, PT ;  /* 0x000000ff1800720c */ /* 0x000fe40003f85070 */
[----:B------:R-:W-:-:S02]  /*6afe0*/  SEL R24, RZ, 0x4, P5 ;  /* 0x00000004ff187807 */ /* 0x000fc40002800000 */
[----:B------:R-:W-:Y:S01]  /*6aff0*/  ISETP.GE.AND P5, PT, R251, UR4, PT ;  /* 0x00000004fb007c0c */ /* 0x000fe2000bfa6270 */
[----:B------:R-:W-:Y:S06]  /*6b000*/  BAR.SYNC.DEFER_BLOCKING 0x0 ;  /* 0x0000000000007b1d */ /* 0x000fec0000010000 */
[----:B------:R-:W4:Y:S04]  /*6b010*/  LDL.LU.64 R250, [R1+0x1720] ;  /* 0x0017200001fa7983 */ /* 0x000f280000300a00 */
[----:B------:R-:W4:Y:S04]  /*6b020*/  LDL.LU.64 R246, [R1+0x1768] ;  /* 0x0017680001f67983 */ /* 0x000f280000300a00 */
[----:B------:R-:W4:Y:S04]  /*6b030*/  LDL.LU.64 R244, [R1+0x1718] ;  /* 0x0017180001f47983 */ /* 0x000f280000300a00 */
[----:B---3--:R-:W-:Y:S04]  /*6b040*/  STL.64 [R1+0x18a8], R16 ;  /* 0x0018a81001007387 */ /* 0x008fe80000100a00 */
[----:B------:R-:W-:Y:S01]  /*6b050*/  STL.64 [R1+0x18a0], R14 ;  /* 0x0018a00e01007387 */ /* 0x000fe20000100a00 */
[----:B--2---:R-:W-:-:S03]  /*6b060*/  IMAD.WIDE R218, R2, 0x4, R248 ;  /* 0x0000000402da7825 */ /* 0x004fc600078e02f8 */
[----:B------:R1:W-:Y:S04]  /*6b070*/  STL.64 [R1+0x1898], R12 ;  /* 0x0018980c01007387 */ /* 0x0003e80000100a00 */
[----:B------:R-:W-:Y:S04]  /*6b080*/  STL.64 [R1+0x18b0], R114 ;  /* 0x0018b07201007387 */ /* 0x000fe80000100a00 */
[----:B------:R-:W2:Y:S01]  /*6b090*/  LDL.LU.64 R248, [R1+0x1760] ;  /* 0x0017600001f87983 */ /* 0x000ea20000300a00 */
[----:B------:R-:W-:Y:S02]  /*6b0a0*/  SEL R24, R24, RZ, P1 ;  /* 0x000000ff18187207 */ /* 0x000fe40000800000 */
[----:B------:R-:W-:Y:S01]  /*6b0b0*/  LOP3.LUT R243, R3, 0x40, RZ, 0xfc, !PT ;  /* 0x0000004003f37812 */ /* 0x000fe200078efcff */
[----:B------:R-:W-:Y:S01]  /*6b0c0*/  @!PT LDS RZ, [RZ] ;  /* 0x00000000fffff984 */ /* 0x000fe20000000800 */
[----:B------:R-:W-:Y:S01]  /*6b0d0*/  @!PT LDS RZ, [RZ] ;  /* 0x00000000fffff984 */ /* 0x000fe20000000800 */
[----:B------:R-:W-:Y:S01]  /*6b0e0*/  @!PT LDS RZ, [RZ] ;  /* 0x00000000fffff984 */ /* 0x000fe20000000800 */
[----:B------:R-:W-:Y:S04]  /*6b0f0*/  LDGSTS.E [R233+0x30000], desc[UR22][R114.64], P2 ;  /* 0x3000000072e97fae */ /* 0x000fe800091a1016 */
[----:B------:R-:W-:Y:S01]  /*6b100*/  LDGSTS.E [R233+0x30008], desc[UR22][R218.64], P4 ;  /* 0x30008000dae97fae */ /* 0x000fe2000a1a1016 */
[----:B----4-:R-:W-:-:S03]  /*6b110*/  IMAD.WIDE R112, R2, 0x4, R250 ;  /* 0x0000000402707825 */ /* 0x010fc600078e02fa */
[----:B------:R-:W3:Y:S04]  /*6b120*/  LDL.LU.64 R250, [R1+0x1710] ;  /* 0x0017100001fa7983 */ /* 0x000ee80000300a00 */
[----:B------:R-:W-:Y:S04]  /*6b130*/  STL.64 [R1+0x18b8], R218 ;  /* 0x0018b8da01007387 */ /* 0x000fe80000100a00 */
[----:B------:R-:W-:Y:S01]  /*6b140*/  STL.64 [R1+0x18c0], R112 ;  /* 0x0018c07001007387 */ /* 0x000fe20000100a00 */
[----:B------:R-:W-:-:S03]  /*6b150*/  IMAD.WIDE R110, R2, 0x4, R246 ;  /* 0x00000004026e7825 */ /* 0x000fc600078e02f6 */
[----:B------:R-:W4:Y:S01]  /*6b160*/  LDL.LU.64 R246, [R1+0x1758] ;  /* 0x0017580001f67983 */ /* 0x000f220000300a00 */
[----:B------:R-:W-:-:S03]  /*6b170*/  IMAD.WIDE R108, R2, 0x4, R244 ;  /* 0x00000004026c7825 */ /* 0x000fc600078e02f4 */
        /* <DEDUP_REMOVED lines=9> */
[----:B----4-:R-:W-:-:S03]  /*6b210*/  IMAD.WIDE R102, R2, 0x4, R246 ;  /* 0x0000000402667825 */ /* 0x010fc600078e02f6 */
[----:B------:R-:W4:Y:S04]  /*6b220*/  LDL.LU.64 R240, [R1+0x1748] ;  /* 0x0017480001f07983 */ /* 0x000f280000300a00 */
[----:B------:R-:W4:Y:S01]  /*6b230*/  LDL.LU.64 R246, [R1+0x16f0] ;  /* 0x0016f00001f67983 */ /* 0x000f220000300a00 */
[----:B------:R-:W-:-:S03]  /*6b240*/  IMAD.WIDE R234, R2, 0x4, R244 ;  /* 0x0000000402ea7825 */ /* 0x000fc600078e02f4 */
[----:B------:R-:W-:Y:S04]  /*6b250*/  STL.64 [R1+0x18e8], R102 ;  /* 0x0018e86601007387 */ /* 0x000fe80000100a00 */
[----:B------:R-:W-:Y:S01]  /*6b260*/  STL.64 [R1+0x18f0], R234 ;  /* 0x0018f0ea01007387 */ /* 0x000fe20000100a00 */
[----:B------:R-:W-:Y:S02]  /*6b270*/  ISETP.NE.U32.AND P2, PT, R24, RZ, PT ;  /* 0x000000ff1800720c */ /* 0x000fe40003f45070 */
[----:B------:R-:W-:Y:S02]  /*6b280*/  SEL R24, RZ, 0x4, P5 ;  /* 0x00000004ff187807 */ /* 0x000fe40002800000 */
[----:B------:R-:W-:Y:S02]  /*6b290*/  ISETP.GE.AND P5, PT, R243, UR4, PT ;  /* 0x00000004f3007c0c */ /* 0x000fe4000bfa6270 */
[----:B------:R-:W-:-:S02]  /*6b2a0*/  LOP3.LUT R243, R3, 0x42, RZ, 0xfc, !PT ;  /* 0x0000004203f37812 */ /* 0x000fc400078efcff */
[----:B------:R-:W-:Y:S02]  /*6b2b0*/  SEL R24, R24, RZ, P1 ;  /* 0x000000ff18187207 */ /* 0x000fe40000800000 */
[----:B------:R-:W-:Y:S02]  /*6b2c0*/  SEL R44, RZ, 0x4, P5 ;  /* 0x00000004ff2c7807 */ /* 0x000fe40002800000 */
[----:B------:R-:W-:Y:S02]  /*6b2d0*/  ISETP.GE.AND P4, PT, R243, UR4, PT ;  /* 0x00000004f3007c0c */ /* 0x000fe4000bf86270 */
[----:B------:R-:W-:Y:S02]  /*6b2e0*/  ISETP.NE.U32.AND P5, PT, R24, RZ, PT ;  /* 0x000000ff1800720c */ /* 0x000fe40003fa5070 */
[----:B------:R-:W-:Y:S01]  /*6b2f0*/  SEL R24, R44, RZ, P1 ;  /* 0x000000ff2c187207 */ /* 0x000fe20000800000 */
[----:B--2---:R-:W-:Y:S01]  /*6b300*/  IMAD.WIDE R228, R2, 0x4, R248 ;  /* 0x0000000402e47825 */ /* 0x004fe200078e02f8 */
[----:B------:R-:W-:Y:S04]  /*6b310*/  LDGSTS.E [R233+0x32000], desc[UR22][R112.64], P2 ;  /* 0x3200000070e97fae */ /* 0x000fe800091a1016 */
[----:B------:R-:W2:Y:S01]  /*6b320*/  LDL.LU.64 R248, [R1+0x1740] ;  /* 0x0017400001f87983 */ /* 0x000ea20000300a00 */
[----:B------:R-:W-:-:S02]  /*6b330*/  LOP3.LUT R243, R3, 0x60, RZ, 0xfc, !PT ;  /* 0x0000006003f37812 */ /* 0x000fc400078efcff */
[----:B------:R-:W-:Y:S02]  /*6b340*/  ISETP.NE.U32.AND P2, PT, R24, RZ, PT ;  /* 0x000000ff1800720c */ /* 0x000fe40003f45070 */
[----:B------:R-:W-:Y:S01]  /*6b350*/  SEL R24, RZ, 0x4, P4 ;  /* 0x00000004ff187807 */ /* 0x000fe20002000000 */
[----:B------:R-:W-:Y:S01]  /*6b360*/  LDGSTS.E [R233+0x32008], desc[UR22][R110.64], P5 ;  /* 0x320080006ee97fae */ /* 0x000fe2000a9a1016 */
[----:B------:R-:W-:Y:S02]  /*6b370*/  ISETP.GE.AND P4, PT, R243, UR4, PT ;  /* 0x00000004f3007c0c */ /* 0x000fe4000bf86270 */
[----:B------:R-:W-:Y:S02]  /*6b380*/  SEL R24, R24, RZ, P1 ;  /* 0x000000ff18187207 */ /* 0x000fe40000800000 */
[----:B------:R-:W-:Y:S02]  /*6b390*/  LOP3.LUT R243, R3, 0x62, RZ, 0xfc, !PT ;  /* 0x0000006203f37812 */ /* 0x000fe400078efcff */
[----:B------:R-:W-:-:S02]  /*6b3a0*/  SEL R44, RZ, 0x4, P4 ;  /* 0x00000004ff2c7807 */ /* 0x000fc40002000000 */
[----:B------:R-:W-:Y:S02]  /*6b3b0*/  ISETP.NE.U32.AND P4, PT, R24, RZ, PT ;  /* 0x000000ff1800720c */ /* 0x000fe40003f85070 */
[----:B------:R-:W-:Y:S02]  /*6b3c0*/  ISETP.GE.AND P5, PT, R243, UR4, PT ;  /* 0x00000004f3007c0c */ /* 0x000fe4000bfa6270 */
[----:B------:R-:W-:Y:S02]  /*6b3d0*/  SEL R24, R44, RZ, P1 ;  /* 0x000000ff2c187207 */ /* 0x000fe40000800000 */
[----:B------:R-:W-:Y:S01]  /*6b3e0*/  LOP3.LUT R243, R3, 0x4, RZ, 0xfc, !PT ;  /* 0x0000000403f37812 */ /* 0x000fe200078efcff */
[----:B------:R-:W-:Y:S01]  /*6b3f0*/  LDGSTS.E [R233+0x34000], desc[UR22][R108.64], P2 ;  /* 0x340000006ce97fae */ /* 0x000fe200091a1016 */
[----:B------:R-:W-:Y:S02]  /*6b400*/  ISETP.NE.U32.AND P2, PT, R24, RZ, PT ;  /* 0x000000ff1800720c */ /* 0x000fe40003f45070 */
[----:B------:R-:W-:-:S02]  /*6b410*/  SEL R24, RZ, 0x4, P5 ;  /* 0x00000004ff187807 */ /* 0x000fc40002800000 */
[----:B------:R-:W-:Y:S02]  /*6b420*/  ISETP.GE.AND P5, PT, R243, UR4, PT ;  /* 0x00000004f3007c0c */ /* 0x000fe4000bfa6270 */
[----:B------:R-:W-:Y:S02]  /*6b430*/  LOP3.LUT R243, R3, 0x6, RZ, 0xfc, !PT ;  /* 0x0000000603f37812 */ /* 0x000fe400078efcff */
[----:B------:R-:W-:Y:S02]  /*6b440*/  SEL R24, R24, RZ, P1 ;  /* 0x000000ff18187207 */ /* 0x000fe40000800000 */
[----:B------:R-:W-:Y:S01]  /*6b450*/  SEL R44, RZ, 0x4, P5 ;  /* 0x00000004ff2c7807 */ /* 0x000fe20002800000 */
[----:B------:R-:W-:Y:S01]  /*6b460*/  LDGSTS.E [R233+0x34008], desc[UR22][R106.64], P4 ;  /* 0x340080006ae97fae */ /* 0x000fe2000a1a1016 */
[----:B------:R-:W-:Y:S02]  /*6b470*/  ISETP.NE.U32.AND P5, PT, R24, RZ, PT ;  /* 0x000000ff1800720c */ /* 0x000fe40003fa5070 */
[----:B------:R-:W-:-:S02]  /*6b480*/  SEL R24, R44, RZ, P1 ;  /* 0x000000ff2c187207 */ /* 0x000fc40000800000 */
[----:B------:R-:W-:Y:S02]  /*6b490*/  ISETP.GE.AND P4, PT, R243, UR4, PT ;  /* 0x00000004f3007c0c */ /* 0x000fe4000bf86270 */
[----:B------:R-:W-:Y:S01]  /*6b4a0*/  LOP3.LUT R243, R3, 0x24, RZ, 0xfc, !PT ;  /* 0x0000002403f37812 */ /* 0x000fe200078efcff */
[----:B------:R-:W-:Y:S01]  /*6b4b0*/  LDGSTS.E [R233+0x36000], desc[UR22][R104.64], P2 ;  /* 0x3600000068e97fae */ /* 0x000fe200091a1016 */
[----:B------:R-:W-:Y:S02]  /*6b4c0*/  ISETP.NE.U32.AND P2, PT, R24, RZ, PT ;  /* 0x000000ff1800720c */ /* 0x000fe40003f45070 */
[----:B------:R-:W-:Y:S02]  /*6b4d0*/  SEL R24, RZ, 0x4, P4 ;  /* 0x00000004ff187807 */ /* 0x000fe40002000000 */
[----:B------:R-:W-:Y:S02]  /*6b4e0*/  ISETP.GE.AND P4, PT, R243, UR4, PT ;  /* 0x00000004f3007c0c */ /* 0x000fe4000bf86270 */
[----:B------:R-:W-:Y:S01]  /*6b4f0*/  LOP3.LUT R245, R3, 0x26, RZ, 0xfc, !PT ;  /* 0x0000002603f57812 */ /* 0x000fe200078efcff */
[----:B------:R-:W2:Y:S01]  /*6b500*/  LDL.LU.64 R242, [R1+0x1708] ;  /* 0x0017080001f27983 */ /* 0x000ea20000300a00 */
[----:B------:R-:W-:-:S02]  /*6b510*/  SEL R24, R24, RZ, P1 ;  /* 0x000000ff18187207 */ /* 0x000fc40000800000 */
[----:B------:R-:W-:Y:S01]  /*6b520*/  SEL R44, RZ, 0x4, P4 ;  /* 0x00000004ff2c7807 */ /* 0x000fe20002000000 */
[----:B------:R-:W-:Y:S01]  /*6b530*/  LDGSTS.E [R233+0x36008], desc[UR22][R102.64], P5 ;  /* 0x3600800066e97fae */ /* 0x000fe2000a9a1016 */
[----:B------:R-:W-:Y:S02]  /*6b540*/  ISETP.NE.U32.AND P4, PT, R24, RZ, PT ;  /* 0x000000ff1800720c */ /* 0x000fe40003f85070 */
[----:B------:R-:W-:Y:S01]  /*6b550*/  SEL R24, R44, RZ, P1 ;  /* 0x000000ff2c187207 */ /* 0x000fe20000800000 */
[----:B------:R-:W-:Y:S03]  /*6b560*/  LDGSTS.E [R232+0x30000], desc[UR22][R234.64], P2 ;  /* 0x30000000eae87fae */ /* 0x000fe600091a1016 */
[----:B------:R-:W-:Y:S02]  /*6b570*/  ISETP.NE.U32.AND P2, PT, R24, RZ, PT ;  /* 0x000000ff1800720c */ /* 0x000fe40003f45070 */
[----:B------:R-:W-:Y:S01]  /*6b580*/  ISETP.GE.AND P5, PT, R245, UR4, PT ;  /* 0x00000004f5007c0c */ /* 0x000fe2000bfa6270 */
[----:B------:R-:W-:Y:S01]  /*6b590*/  STL.64 [R1+0x18f8], R228 ;  /* 0x0018f8e401007387 */ /* 0x000fe20000100a00 */
[----:B------:R-:W-:-:S03]  /*6b5a0*/  LOP3.LUT R245, R3, 0x44, RZ, 0xfc, !PT ;  /* 0x0000004403f57812 */ /* 0x000fc600078efcff */
[----:B------:R-:W-:Y:S01]  /*6b5b0*/  LDGSTS.E [R232+0x30008], desc[UR22][R228.64], P4 ;  /* 0x30008000e4e87fae */ /* 0x000fe2000a1a1016 */
[----:B------:R-:W-:Y:S01]  /*6b5c0*/  SEL R24, RZ, 0x4, P5 ;  /* 0x00000004ff187807 */ /* 0x000fe20002800000 */
[----:B---3--:R-:W-:Y:S01]  /*6b5d0*/  IMAD.WIDE R224, R2, 0x4, R250 ;  /* 0x0000000402e07825 */ /* 0x008fe200078e02fa */
[----:B------:R-:W-:-:S04]  /*6b5e0*/  LOP3.LUT R251, R3, 0x46, RZ, 0xfc, !PT ;  /* 0x0000004603fb7812 */ /* 0x000fc800078efcff */
[----:B------:R-:W-:Y:S04]  /*6b5f0*/  LDGSTS.E [R232+0x32000], desc[UR22][R224.64], P2 ;  /* 0x32000000e0e87fae */ /* 0x000fe800091a1016 */
[----:B------:R-:W-:Y:S01]  /*6b600*/  STL.64 [R1+0x1900], R224 ;  /* 0x001900e001007387 */ /* 0x000fe20000100a00 */
[----:B------:R-:W-:-:S03]  /*6b610*/  ISETP.GE.AND P2, PT, R251, UR4, PT ;  /* 0x00000004fb007c0c */ /* 0x000fc6000bf46270 */
[----:B------:R-:W3:Y:S01]  /*6b620*/  LDL.LU.64 R250, [R1+0x1700] ;  /* 0x0017000001fa7983 */ /* 0x000ee20000300a00 */
[----:B------:R-:W-:Y:S02]  /*6b630*/  ISETP.GE.AND P5, PT, R245, UR4, PT ;  /* 0x00000004f5007c0c */ /* 0x000fe4000bfa6270 */
[----:B------:R-:W-:Y:S01]  /*6b640*/  SEL R24, R24, RZ, P1 ;  /* 0x000000ff18187207 */ /* 0x000fe20000800000 */
[----:B------:R-:W3:Y:S01]  /*6b650*/  LDL.LU.64 R244, [R1+0x16e8] ;  /* 0x0016e80001f47983 */ /* 0x000ee20000300a00 */
[----:B------:R-:W-:Y:S02]  /*6b660*/  SEL R44, RZ, 0x4, P5 ;  /* 0x00000004ff2c7807 */ /* 0x000fe40002800000 */
[----:B------:R-:W-:Y:S01]  /*6b670*/  ISETP.NE.U32.AND P5, PT, R24, RZ, PT ;  /* 0x000000ff1800720c */ /* 0x000fe20003fa5070 */
[----:B----4-:R-:W-:-:S04]  /*6b680*/  IMAD.WIDE R222, R2, 0x4, R240 ;  /* 0x0000000402de7825 */ /* 0x010fc800078e02f0 */
[----:B------:R-:W-:Y:S01]  /*6b690*/  IMAD.WIDE R100, R2, 0x4, R246 ;  /* 0x0000000402647825 */ /* 0x000fe200078e02f6 */
[----:B------:R-:W-:Y:S01]  /*6b6a0*/  LOP3.LUT R247, R3, 0x64, RZ, 0xfc, !PT ;  /* 0x0000006403f77812 */ /* 0x000fe200078efcff */
[----:B------:R-:W-:Y:S06]  /*6b6b0*/  STL.64 [R1+0x1908], R222 ;  /* 0x001908de01007387 */ /* 0x000fec0000100a00 */
[----:B------:R-:W-:Y:S01]  /*6b6c0*/  LDGSTS.E [R232+0x32008], desc[UR22][R222.64], P5 ;  /* 0x32008000dee87fae */ /* 0x000fe2000a9a1016 */
[----:B------:R-:W-:-:S03]  /*6b6d0*/  ISETP.GE.AND P5, PT, R247, UR4, PT ;  /* 0x00000004f7007c0c */ /* 0x000fc6000bfa6270 */
[----:B------:R-:W4:Y:S04]  /*6b6e0*/  LDL.LU.64 R246, [R1+0x16f8] ;  /* 0x0016f80001f67983 */ /* 0x000f280000300a00 */
[----:B------:R-:W-:Y:S04]  /*6b6f0*/  STL.64 [R1+0x1910], R100 ;  /* 0x0019106401007387 */ /* 0x000fe80000100a00 */
[----:B------:R-:W4:Y:S01]  /*6b700*/  LDL.LU.64 R78, [R1+0x16e0] ;  /* 0x0016e000014e7983 */ /* 0x000f220000300a00 */
[----:B--2---:R-:W-:-:S03]  /*6b710*/  IMAD.WIDE R98, R2, 0x4, R248 ;  /* 0x0000000402627825 */ /* 0x004fc600078e02f8 */
[----:B------:R-:W2:Y:S01]  /*6b720*/  LDL.LU.64 R248, [R1+0x16d8] ;  /* 0x0016d80001f87983 */ /* 0x000ea20000300a00 */
[----:B------:R-:W-:Y:S02]  /*6b730*/  SEL R44, R44, RZ, P1 ;  /* 0x000000ff2c2c7207 */ /* 0x000fe40000800000 */
[----:B------:R-:W-:Y:S02]  /*6b740*/  SEL R24, RZ, 0x4, P2 ;  /* 0x00000004ff187807 */ /* 0x000fe40001000000 */
[----:B------:R-:W-:Y:S02]  /*6b750*/  LOP3.LUT R241, R3, 0x8, RZ, 0xfc, !PT ;  /* 0x0000000803f17812 */ /* 0x000fe400078efcff */
[----:B------:R-:W-:Y:S02]  /*6b760*/  SEL R25, R25, RZ, P1 ;  /* 0x000000ff19197207 */ /* 0x000fe40000800000 */
[----:B------:R-:W-:Y:S02]  /*6b770*/  ISETP.NE.U32.AND P4, PT, R44, RZ, PT ;  /* 0x000000ff2c00720c */ /* 0x000fe40003f85070 */
[----:B------:R-:W-:Y:S01]  /*6b780*/  SEL R24, R24, RZ, P1 ;  /* 0x000000ff18187207 */ /* 0x000fe20000800000 */
[----:B------:R-:W2:Y:S01]  /*6b790*/  LDL.LU.64 R236, [R1+0x16c8] ;  /* 0x0016c80001ec7983 */ /* 0x000ea20000300a00 */
[----:B------:R-:W-:-:S09]  /*6b7a0*/  ISETP.NE.U32.AND P2, PT, R25, RZ, PT ;  /* 0x000000ff1900720c */ /* 0x000fd20003f45070 */
[----:B------:R-:W-:Y:S01]  /*6b7b0*/  LDGSTS.E [R232+0x34000], desc[UR22][R100.64], P4 ;  /* 0x3400000064e87fae */ /* 0x000fe2000a1a1016 */
[----:B------:R-:W-:Y:S02]  /*6b7c0*/  ISETP.NE.U32.AND P4, PT, R24, RZ, PT ;  /* 0x000000ff1800720c */ /* 0x000fe40003f85070 */
[----:B------:R-:W-:Y:S02]  /*6b7d0*/  SEL R24, RZ, 0x4, P5 ;  /* 0x00000004ff187807 */ /* 0x000fe40002800000 */
[----:B------:R-:W-:Y:S02]  /*6b7e0*/  ISETP.GE.AND P5, PT, R241, UR4, PT ;  /* 0x00000004f1007c0c */ /* 0x000fe4000bfa6270 */
[----:B------:R-:W-:Y:S02]  /*6b7f0*/  SEL R24, R24, RZ, P1 ;  /* 0x000000ff18187207 */ /* 0x000fe40000800000 */
[----:B------:R-:W-:Y:S02]  /*6b800*/  SEL R25, RZ, 0x4, P5 ;  /* 0x00000004ff197807 */ /* 0x000fe40002800000 */
[----:B------:R-:W-:-:S02]  /*6b810*/  ISETP.NE.U32.AND P5, PT, R24, RZ, PT ;  /* 0x000000ff1800720c */ /* 0x000fc40003fa5070 */
[----:B------:R-:W-:Y:S01]  /*6b820*/  SEL R24, R25, RZ, P1 ;  /* 0x000000ff19187207 */ /* 0x000fe20000800000 */
[----:B------:R-:W-:Y:S01]  /*6b830*/  LDGSTS.E [R232+0x34008], desc[UR22][R98.64], P4 ;  /* 0x3400800062e87fae */ /* 0x000fe2000a1a1016 */
[----:B------:R-:W-:Y:S02]  /*6b840*/  IMAD.WIDE R96, R2, 0x4, R242 ;  /* 0x0000000402607825 */ /* 0x000fe400078e02f2 */
[----:B------:R-:W-:Y:S02]  /*6b850*/  ISETP.NE.U32.AND P4, PT, R24, RZ, PT ;  /* 0x000000ff1800720c */ /* 0x000fe40003f85070 */
[----:B------:R-:W-:-:S05]  /*6b860*/  LOP3.LUT R243, R3, 0x48, RZ, 0xfc, !PT ;  /* 0x0000004803f37812 */ /* 0x000fca00078efcff */
[----:B------:R-:W-:Y:S01]  /*6b870*/  LDGSTS.E [R232+0x36000], desc[UR22][R96.64], P5 ;  /* 0x3600000060e87fae */ /* 0x000fe2000a9a1016 */
[----:B------:R-:W-:Y:S02]  /*6b880*/  SEL R26, R26, RZ, P1 ;  /* 0x000000ff1a1a7207 */ /* 0x000fe40000800000 */
[----:B------:R-:W-:Y:S02]  /*6b890*/  SEL R27, R27, RZ, P1 ;  /* 0x000000ff1b1b7207 */ /* 0x000fe40000800000 */
[----:B------:R-:W-:Y:S01]  /*6b8a0*/  ISETP.NE.U32.AND P5, PT, R26, RZ, PT ;  /* 0x000000ff1a00720c */ /* 0x000fe20003fa5070 */
[----:B---3--:R-:W-:Y:S01]  /*6b8b0*/  IMAD.WIDE R94, R2, 0x4, R250 ;  /* 0x00000004025e7825 */ /* 0x008fe200078e02fa */
[----:B------:R-:W-:-:S04]  /*6b8c0*/  LOP3.LUT R251, R3, 0x28, RZ, 0xfc, !PT ;  /* 0x0000002803fb7812 */ /* 0x000fc800078efcff */
[----:B------:R-:W-:Y:S01]  /*6b8d0*/  LDGSTS.E [R232+0x36008], desc[UR22][R94.64], P2 ;  /* 0x360080005ee87fae */ /* 0x000fe200091a1016 */
[----:B------:R-:W-:Y:S01]  /*6b8e0*/  ISETP.GE.AND P2, PT, R251, UR4, PT ;  /* 0x00000004fb007c0c */ /* 0x000fe2000bf46270 */
[----:B------:R-:W-:Y:S02]  /*6b8f0*/  IMAD.WIDE R244, R2, 0x4, R244 ;  /* 0x0000000402f47825 */ /* 0x000fe400078e02f4 */
[----:B------:R-:W3:Y:S04]  /*6b900*/  LDL.LU.64 R250, [R1+0x16d0] ;  /* 0x0016d00001fa7983 */ /* 0x000ee80000300a00 */
[----:B------:R-:W3:Y:S01]  /*6b910*/  LDL.LU.64 R238, [R1+0x16c0] ;  /* 0x0016c00001ee7983 */ /* 0x000ee20000300a00 */
[----:B------:R-:W-:Y:S02]  /*6b920*/  SEL R24, RZ, 0x4, P2 ;  /* 0x00000004ff187807 */ /* 0x000fe40001000000 */
[----:B------:R-:W-:Y:S01]  /*6b930*/  ISETP.GE.AND P2, PT, R243, UR4, PT ;  /* 0x00000004f3007c0c */ /* 0x000fe2000bf46270 */
[----:B------:R-:W-:Y:S01]  /*6b940*/  LDGSTS.E [R231+0x30000], desc[UR22][R244.64], P4 ;  /* 0x30000000f4e77fae */ /* 0x000fe2000a1a1016 */
[----:B------:R-:W-:-:S02]  /*6b950*/  SEL R24, R24, RZ, P1 ;  /* 0x000000ff18187207 */ /* 0x000fc40000800000 */
[----:B------:R-:W-:Y:S02]  /*6b960*/  SEL R25, RZ, 0x4, P2 ;  /* 0x00000004ff197807 */ /* 0x000fe40001000000 */
[----:B------:R-:W-:Y:S02]  /*6b970*/  ISETP.NE.U32.AND P4, PT, R27, RZ, PT ;  /* 0x000000ff1b00720c */ /* 0x000fe40003f85070 */
[----:B------:R-:W-:Y:S01]  /*6b980*/  ISETP.NE.U32.AND P2, PT, R24, RZ, PT ;  /* 0x000000ff1800720c */ /* 0x000fe20003f45070 */
[----:B----4-:R-:W-:-:S04]  /*6b990*/  IMAD.WIDE R242, R2, 0x4, R246 ;  /* 0x0000000402f27825 */ /* 0x010fc800078e02f6 */
[C---:B------:R-:W-:Y:S01]  /*6b9a0*/  IMAD.WIDE R92, R2.reuse, 0x4, R78 ;  /* 0x00000004025c7825 */ /* 0x040fe200078e024e */
[----:B------:R-:W4:Y:S04]  /*6b9b0*/  LDL.LU.64 R246, [R1+0x16b8] ;  /* 0x0016b80001f67983 */ /* 0x000f280000300a00 */
[----:B------:R-:W1:Y:S04]  /*6b9c0*/  LDL.LU.64 R240, [R1+0x16a8] ;  /* 0x0016a80001f07983 */ /* 0x000e680000300a00 */
[----:B------:R-:W-:Y:S04]  /*6b9d0*/  LDGSTS.E [R231+0x30008], desc[UR22][R242.64], P5 ;  /* 0x30008000f2e77fae */ /* 0x000fe8000a9a1016 */
[----:B------:R-:W-:Y:S01]  /*6b9e0*/  LDGSTS.E [R231+0x32000], desc[UR22][R92.64], P2 ;  /* 0x320000005ce77fae */ /* 0x000fe200091a1016 */
[----:B--2---:R-:W-:Y:S01]  /*6b9f0*/  IMAD.WIDE R90, R2, 0x4, R248 ;  /* 0x00000004025a7825 */ /* 0x004fe200078e02f8 */
[----:B------:R-:W-:-:S04]  /*6ba00*/  LOP3.LUT R249, R3, 0x68, RZ, 0xfc, !PT ;  /* 0x0000006803f97812 */ /* 0x000fc800078efcff */
[----:B------:R-:W-:Y:S01]  /*6ba10*/  LDGSTS.E [R231+0x32008], desc[UR22][R90.64], P4 ;  /* 0x320080005ae77fae */ /* 0x000fe2000a1a1016 */
[----:B------:R-:W-:-:S03]  /*6ba20*/  ISETP.GE.AND P4, PT, R249, UR4, PT ;  /* 0x00000004f9007c0c */ /* 0x000fc6000bf86270 */
[----:B------:R-:W2:Y:S01]  /*6ba30*/  LDL.LU.64 R248, [R1+0x16b0] ;  /* 0x0016b00001f87983 */ /* 0x000ea20000300a00 */
[----:B------:R-:W-:Y:S02]  /*6ba40*/  SEL R24, R25, RZ, P1 ;  /* 0x000000ff19187207 */ /* 0x000fe40000800000 */
[----:B------:R-:W-:Y:S01]  /*6ba50*/  SEL R28, R28, RZ, P1 ;  /* 0x000000ff1c1c7207 */ /* 0x000fe20000800000 */
[----:B------:R-:W-:Y:S01]  /*6ba60*/  IMAD.WIDE R88, R2, 0x4, R236 ;  /* 0x0000000402587825 */ /* 0x000fe200078e02ec */
[----:B------:R-:W-:Y:S02]  /*6ba70*/  LOP3.LUT R237, R3, 0xc, RZ, 0xfc, !PT ;  /* 0x0000000c03ed7812 */ /* 0x000fe400078efcff */
[----:B------:R-:W-:Y:S02]  /*6ba80*/  ISETP.NE.U32.AND P5, PT, R24, RZ, PT ;  /* 0x000000ff1800720c */ /* 0x000fe40003fa5070 */
[----:B------:R-:W-:Y:S02]  /*6ba90*/  ISETP.NE.U32.AND P2, PT, R28, RZ, PT ;  /* 0x000000ff1c00720c */ /* 0x000fe40003f45070 */
[----:B------:R-:W-:-:S02]  /*6baa0*/  SEL R24, RZ, 0x4, P4 ;  /* 0x00000004ff187807 */ /* 0x000fc40002000000 */
[----:B------:R-:W-:Y:S02]  /*6bab0*/  ISETP.GE.AND P4, PT, R237, UR4, PT ;  /* 0x00000004ed007c0c */ /* 0x000fe4000bf86270 */
[----:B------:R-:W-:Y:S01]  /*6bac0*/  SEL R29, R29, RZ, P1 ;  /* 0x000000ff1d1d7207 */ /* 0x000fe20000800000 */
[----:B------:R-:W2:Y:S01]  /*6bad0*/  LDL.LU.64 R78, [R1+0x16a0] ;  /* 0x0016a000014e7983 */ /* 0x000ea20000300a00 */
[----:B------:R-:W-:Y:S02]  /*6bae0*/  SEL R24, R24, RZ, P1 ;  /* 0x000000ff18187207 */ /* 0x000fe40000800000 */
[----:B------:R-:W-:Y:S02]  /*6baf0*/  SEL R25, RZ, 0x4, P4 ;  /* 0x00000004ff197807 */ /* 0x000fe40002000000 */
[----:B------:R-:W-:Y:S02]  /*6bb00*/  ISETP.NE.U32.AND P4, PT, R24, RZ, PT ;  /* 0x000000ff1800720c */ /* 0x000fe40003f85070 */
[----:B------:R-:W-:Y:S01]  /*6bb10*/  SEL R24, R25, RZ, P1 ;  /* 0x000000ff19187207 */ /* 0x000fe20000800000 */
[----:B------:R-:W-:Y:S01]  /*6bb20*/  LDGSTS.E [R231+0x34000], desc[UR22][R88.64], P5 ;  /* 0x3400000058e77fae */ /* 0x000fe2000a9a1016 */
[----:B------:R-:W-:Y:S01]  /*6bb30*/  ISETP.NE.U32.AND P5, PT, R29, RZ, PT ;  /* 0x000000ff1d00720c */ /* 0x000fe20003fa5070 */
[----:B---3--:R-:W-:-:S04]  /*6bb40*/  IMAD.WIDE R86, R2, 0x4, R250 ;  /* 0x0000000402567825 */ /* 0x008fc800078e02fa */
[----:B------:R-:W-:Y:S01]  /*6bb50*/  IMAD.WIDE R84, R2, 0x4, R238 ;  /* 0x0000000402547825 */ /* 0x000fe200078e02ee */
[----:B------:R-:W3:Y:S04]  /*6bb60*/  LDL.LU.64 R250, [R1+0x1698] ;  /* 0x0016980001fa7983 */ /* 0x000ee80000300a00 */
[----:B------:R-:W-:Y:S01]  /*6bb70*/  LDGSTS.E [R231+0x34008], desc[UR22][R86.64], P2 ;  /* 0x3400800056e77fae */ /* 0x000fe200091a1016 */
[----:B------:R-:W-:-:S03]  /*6bb80*/  ISETP.NE.U32.AND P2, PT, R24, RZ, PT ;  /* 0x000000ff1800720c */ /* 0x000fc60003f45070 */
[----:B------:R-:W-:Y:S04]  /*6bb90*/  LDGSTS.E [R231+0x36000], desc[UR22][R84.64], P4 ;  /* 0x3600000054e77fae */ /* 0x000fe8000a1a1016 */
[----:B------:R-:W3:Y:S01]  /*6bba0*/  LDL.LU.64 R236, [R1+0x1688] ;  /* 0x0016880001ec7983 */ /* 0x000ee20000300a00 */
[----:B----4-:R-:W-:-:S04]  /*6bbb0*/  IMAD.WIDE R82, R2, 0x4, R246 ;  /* 0x0000000402527825 */ /* 0x010fc800078e02f6 */
[----:B-1----:R-:W-:Y:S01]  /*6bbc0*/  IMAD.WIDE R12, R2, 0x4, R240 ;  /* 0x00000004020c7825 */ /* 0x002fe200078e02f0 */
[----:B------:R-:W-:Y:S01]  /*6bbd0*/  LOP3.LUT R247, R3, 0x2c, RZ, 0xfc, !PT ;  /* 0x0000002c03f77812 */ /* 0x000fe200078efcff */
[----:B------:R-:W-:Y:S04]  /*6bbe0*/  LDGSTS.E [R231+0x36008], desc[UR22][R82.64], P5 ;  /* 0x3600800052e77fae */ /* 0x000fe8000a9a1016 */
[----:B------:R2:W-:Y:S04]  /*6bbf0*/  STL.64 [R1+0x8], R12 ;  /* 0x0000080c01007387 */ /* 0x0005e80000100a00 */
[----:B------:R2:W-:Y:S01]  /*6bc00*/  LDGSTS.E [R230+0x30000], desc[UR22][R12.64], P2 ;  /* 0x300000000ce67fae */ /* 0x0005e200091a1016 */
[----:B------:R-:W-:-:S02]  /*6bc10*/  ISETP.GE.AND P5, PT, R247, UR4, PT ;  /* 0x00000004f7007c0c */ /* 0x000fc4000bfa6270 */
[----:B------:R-:W-:Y:S01]  /*6bc20*/  LOP3.LUT R241, R3, 0x4c, RZ, 0xfc, !PT ;  /* 0x0000004c03f17812 */ /* 0x000fe200078efcff */
[----:B------:R-:W4:Y:S04]  /*6bc30*/  LDL.LU.64 R246, [R1+0x1690] ;  /* 0x0016900001f67983 */ /* 0x000f280000300a00 */
[----:B------:R-:W4:Y:S01]  /*6bc40*/  LDL.LU.64 R238, [R1+0x1680] ;  /* 0x0016800001ee7983 */ /* 0x000f220000300a00 */
[----:B------:R-:W-:Y:S02]  /*6bc50*/  SEL R24, RZ, 0x4, P5 ;  /* 0x00000004ff187807 */ /* 0x000fe40002800000 */
[----:B------:R-:W-:Y:S01]  /*6bc60*/  ISETP.GE.AND P5, PT, R241, UR4, PT ;  /* 0x00000004f1007c0c */ /* 0x000fe2000bfa6270 */
[----:B--2---:R-:W-:-:S05]  /*6bc70*/  IMAD.WIDE R12, R2, 0x4, R248 ;  /* 0x00000004020c7825 */ /* 0x004fca00078e02f8 */
[----:B------:R1:W-:Y:S04]  /*6bc80*/  STL.64 [R1], R12 ;  /* 0x0000000c01007387 */ /* 0x0003e80000100a00 */
[----:B------:R-:W2:Y:S04]  /*6bc90*/  LDL.LU.64 R248, [R1+0x1678] ;  /* 0x0016780001f87983 */ /* 0x000ea80000300a00 */
[----:B------:R-:W1:Y:S01]  /*6bca0*/  LDL.LU.64 R240, [R1+0x1670] ;  /* 0x0016700001f07983 */ /* 0x000e620000300a00 */
[----:B------:R-:W-:Y:S02]  /*6bcb0*/  SEL R30, R30, RZ, P1 ;  /* 0x000000ff1e1e7207 */ /* 0x000fe40000800000 */
[----:B------:R-:W-:-:S02]  /*6bcc0*/  SEL R24, R24, RZ, P1 ;  /* 0x000000ff18187207 */ /* 0x000fc40000800000 */
[----:B------:R-:W-:Y:S02]  /*6bcd0*/  SEL R31, R31, RZ, P1 ;  /* 0x000000ff1f1f7207 */ /* 0x000fe40000800000 */
[----:B------:R-:W-:Y:S02]  /*6bce0*/  SEL R25, RZ, 0x4, P5 ;  /* 0x00000004ff197807 */ /* 0x000fe40002800000 */
[----:B------:R-:W-:Y:S02]  /*6bcf0*/  ISETP.NE.U32.AND P4, PT, R30, RZ, PT ;  /* 0x000000ff1e00720c */ /* 0x000fe40003f85070 */
[----:B------:R-:W-:Y:S02]  /*6bd00*/  ISETP.NE.U32.AND P5, PT, R24, RZ, PT ;  /* 0x000000ff1800720c */ /* 0x000fe40003fa5070 */
[----:B------:R-:W-:Y:S01]  /*6bd10*/  ISETP.NE.U32.AND P2, PT, R31, RZ, PT ;  /* 0x000000ff1f00720c */ /* 0x000fe20003f45070 */
[----:B------:R-:W-:-:S08]  /*6bd20*/  IMAD.WIDE R80, R2, 0x4, R78 ;  /* 0x0000000402507825 */ /* 0x000fd000078e024e */
[----:B------:R1:W-:Y:S04]  /*6bd30*/  LDGSTS.E [R230+0x30008], desc[UR22][R12.64], P4 ;  /* 0x300080000ce67fae */ /* 0x0003e8000a1a1016 */
[----:B------:R-:W-:Y:S01]  /*6bd40*/  LDGSTS.E [R230+0x32000], desc[UR22][R80.64], P5 ;  /* 0x3200000050e67fae */ /* 0x000fe2000a9a1016 */
[----:B---3--:R-:W-:Y:S01]  /*6bd50*/  IMAD.WIDE R78, R2, 0x4, R250 ;  /* 0x00000004024e7825 */ /* 0x008fe200078e02fa */
[----:B------:R-:W-:-:S04]  /*6bd60*/  LOP3.LUT R251, R3, 0x6c, RZ, 0xfc, !PT ;  /* 0x0000006c03fb7812 */ /* 0x000fc800078efcff */
[----:B------:R-:W-:Y:S01]  /*6bd70*/  LDGSTS.E [R230+0x32008], desc[UR22][R78.64], P2 ;  /* 0x320080004ee67fae */ /* 0x000fe200091a1016 */
[----:B------:R-:W-:-:S03]  /*6bd80*/  ISETP.GE.AND P2, PT, R251, UR4, PT ;  /* 0x00000004fb007c0c */ /* 0x000fc6000bf46270 */
[----:B------:R-:W3:Y:S04]  /*6bd90*/  LDL.LU.64 R250, [R1+0x1668] ;  /* 0x0016680001fa7983 */ /* 0x000ee80000300a00 */
[----:B------:R-:W3:Y:S01]  /*6bda0*/  LDL.LU.64 R48, [R1+0x1660] ;  /* 0x0016600001307983 */ /* 0x000ee20000300a00 */
[----:B----4-:R-:W-:-:S03]  /*6bdb0*/  IMAD.WIDE R74, R2, 0x4, R246 ;  /* 0x00000004024a7825 */ /* 0x010fc600078e02f6 */
[----:B------:R-:W4:Y:S04]  /*6bdc0*/  LDL.LU.64 R246, [R1+0x1658] ;  /* 0x0016580001f67983 */ /* 0x000f280000300a00 */
[----:B------:R-:W4:Y:S01]  /*6bdd0*/  LDL.LU.64 R46, [R1+0x1650] ;  /* 0x00165000012e7983 */ /* 0x000f220000300a00 */
[----:B------:R-:W-:-:S04]  /*6bde0*/  IMAD.WIDE R72, R2, 0x4, R238 ;  /* 0x0000000402487825 */ /* 0x000fc800078e02ee */
[----:B-1----:R-:W-:-:S05]  /*6bdf0*/  IMAD.WIDE R12, R2, 0x4, R240 ;  /* 0x00000004020c7825 */ /* 0x002fca00078e02f0 */
[----:B------:R1:W-:Y:S04]  /*6be00*/  STL.64 [R1+0x10], R12 ;  /* 0x0000100c01007387 */ /* 0x0003e80000100a00 */
[----:B------:R-:W4:Y:S01]  /*6be10*/  LDL.LU.64 R238, [R1+0x1648] ;  /* 0x0016480001ee7983 */ /* 0x000f220000300a00 */
[----:B------:R-:W-:Y:S01]  /*6be20*/  SEL R24, R25, RZ, P1 ;  /* 0x000000ff19187207 */ /* 0x000fe20000800000 */
[----:B------:R-:W-:-:S03]  /*6be30*/  IMAD.WIDE R76, R2, 0x4, R236 ;  /* 0x00000004024c7825 */ /* 0x000fc600078e02ec */
[----:B------:R-:W-:Y:S02]  /*6be40*/  ISETP.NE.U32.AND P4, PT, R24, RZ, PT ;  /* 0x000000ff1800720c */ /* 0x000fe40003f85070 */
[----:B------:R-:W-:Y:S02]  /*6be50*/  LOP3.LUT R237, R3, 0x10, RZ, 0xfc, !PT ;  /* 0x0000001003ed7812 */ /* 0x000fe400078efcff */
[----:B------:R-:W-:Y:S02]  /*6be60*/  SEL R24, RZ, 0x4, P2 ;  /* 0x00000004ff187807 */ /* 0x000fe40001000000 */
[----:B------:R-:W-:Y:S02]  /*6be70*/  SEL R32, R32, RZ, P1 ;  /* 0x000000ff20207207 */ /* 0x000fe40000800000 */
[----:B------:R-:W-:Y:S02]  /*6be80*/  ISETP.GE.AND P2, PT, R237, UR4, PT ;  /* 0x00000004ed007c0c */ /* 0x000fe4000bf46270 */
[----:B------:R-:W-:-:S02]  /*6be90*/  SEL R24, R24, RZ, P1 ;  /* 0x000000ff18187207 */ /* 0x000fc40000800000 */
[----:B------:R-:W-:Y:S02]  /*6bea0*/  SEL R33, R33, RZ, P1 ;  /* 0x000000ff21217207 */ /* 0x000fe40000800000 */
[----:B------:R-:W-:Y:S02]  /*6beb0*/  ISETP.NE.U32.AND P5, PT, R32, RZ, PT ;  /* 0x000000ff2000720c */ /* 0x000fe40003fa5070 */
[----:B------:R-:W-:Y:S02]  /*6bec0*/  SEL R25, RZ, 0x4, P2 ;  /* 0x00000004ff197807 */ /* 0x000fe40001000000 */
[----:B------:R-:W-:Y:S01]  /*6bed0*/  ISETP.NE.U32.AND P2, PT, R24, RZ, PT ;  /* 0x000000ff1800720c */ /* 0x000fe20003f45070 */
[----:B--2---:R-:W-:Y:S01]  /*6bee0*/  IMAD.WIDE R70, R2, 0x4, R248 ;  /* 0x0000000402467825 */ /* 0x004fe200078e02f8 */
[----:B------:R-:W-:Y:S01]  /*6bef0*/  LDGSTS.E [R230+0x34000], desc[UR22][R76.64], P4 ;  /* 0x340000004ce67fae */ /* 0x000fe2000a1a1016 */
[----:B------:R-:W-:Y:S02]  /*6bf00*/  ISETP.NE.U32.AND P4, PT, R33, RZ, PT ;  /* 0x000000ff2100720c */ /* 0x000fe40003f85070 */
[----:B------:R-:W-:-:S02]  /*6bf10*/  SEL R24, R25, RZ, P1 ;  /* 0x000000ff19187207 */ /* 0x000fc40000800000 */
[----:B------:R-:W-:Y:S01]  /*6bf20*/  LOP3.LUT R249, R3, 0x30, RZ, 0xfc, !PT ;  /* 0x0000003003f97812 */ /* 0x000fe200078efcff */
[----:B------:R-:W2:Y:S04]  /*6bf30*/  LDL.LU.64 R236, [R1+0x1640] ;  /* 0x0016400001ec7983 */ /* 0x000ea80000300a00 */
[----:B------:R-:W2:Y:S04]  /*6bf40*/  LDL.LU.64 R240, [R1+0x1638] ;  /* 0x0016380001f07983 */ /* 0x000ea80000300a00 */
[----:B------:R-:W-:Y:S04]  /*6bf50*/  LDGSTS.E [R230+0x34008], desc[UR22][R74.64], P5 ;  /* 0x340080004ae67fae */ /* 0x000fe8000a9a1016 */
[----:B------:R-:W-:Y:S01]  /*6bf60*/  LDGSTS.E [R230+0x36000], desc[UR22][R72.64], P2 ;  /* 0x3600000048e67fae */ /* 0x000fe200091a1016 */
[----:B------:R-:W-:-:S03]  /*6bf70*/  ISETP.NE.U32.AND P5, PT, R24, RZ, PT ;  /* 0x000000ff1800720c */ /* 0x000fc60003fa5070 */
[----:B------:R-:W-:Y:S01]  /*6bf80*/  LDGSTS.E [R230+0x36008], desc[UR22][R70.64], P4 ;  /* 0x3600800046e67fae */ /* 0x000fe2000a1a1016 */
[----:B------:R-:W-:Y:S02]  /*6bf90*/  ISETP.GE.AND P4, PT, R249, UR4, PT ;  /* 0x00000004f9007c0c */ /* 0x000fe4000bf86270 */
[----:B------:R-:W-:Y:S02]  /*6bfa0*/  LOP3.LUT R249, R3, 0x50, RZ, 0xfc, !PT ;  /* 0x0000005003f97812 */ /* 0x000fe400078efcff */
[----:B------:R-:W-:Y:S02]  /*6bfb0*/  SEL R24, RZ, 0x4, P4 ;  /* 0x00000004ff187807 */ /* 0x000fe40002000000 */
[----:B------:R-:W-:Y:S02]  /*6bfc0*/  SEL R34, R34, RZ, P1 ;  /* 0x000000ff22227207 */ /* 0x000fe40000800000 */
[----:B------:R-:W-:Y:S02]  /*6bfd0*/  ISETP.GE.AND P4, PT, R249, UR4, PT ;  /* 0x00000004f9007c0c */ /* 0x000fe4000bf86270 */
[----:B------:R-:W-:-:S02]  /*6bfe0*/  SEL R35, R35, RZ, P1 ;  /* 0x000000ff23237207 */ /* 0x000fc40000800000 */
[----:B------:R-:W-:Y:S02]  /*6bff0*/  SEL R24, R24, RZ, P1 ;  /* 0x000000ff18187207 */ /* 0x000fe40000800000 */
[----:B------:R-:W-:Y:S02]  /*6c000*/  ISETP.NE.U32.AND P2, PT, R34, RZ, PT ;  /* 0x000000ff2200720c */ /* 0x000fe40003f45070 */
[----:B------:R-:W-:Y:S01]  /*6c010*/  SEL R25, RZ, 0x4, P4 ;  /* 0x00000004ff197807 */ /* 0x000fe20002000000 */
[----:B------:R1:W-:Y:S01]  /*6c020*/  LDGSTS.E [R23+0x30000], desc[UR22][R12.64], P5 ;  /* 0x300000000c177fae */ /* 0x0003e2000a9a1016 */
[----:B------:R-:W-:Y:S02]  /*6c030*/  ISETP.NE.U32.AND P4, PT, R24, RZ, PT ;  /* 0x000000ff1800720c */ /* 0x000fe40003f85070 */
[----:B------:R-:W-:Y:S01]  /*6c040*/  ISETP.NE.U32.AND P5, PT, R35, RZ, PT ;  /* 0x000000ff2300720c */ /* 0x000fe20003fa5070 */
[----:B------:R-:W2:Y:S01]  /*6c050*/  LDL.LU.64 R248, [R1+0x1630] ;  /* 0x0016300001f87983 */ /* 0x000ea20000300a00 */
[----:B---3--:R-:W-:-:S04]  /*6c060*/  IMAD.WIDE R250, R2, 0x4, R250 ;  /* 0x0000000402fa7825 */ /* 0x008fc800078e02fa */
[C---:B------:R-:W-:Y:S01]  /*6c070*/  IMAD.WIDE R68, R2.reuse, 0x4, R48 ;  /* 0x0000000402447825 */ /* 0x040fe200078e0230 */
[----:B------:R-:W-:Y:S04]  /*6c080*/  LDGSTS.E [R23+0x30008], desc[UR22][R250.64], P2 ;  /* 0x30008000fa177fae */ /* 0x000fe800091a1016 */
[----:B------:R-:W-:Y:S01]  /*6c090*/  LDGSTS.E [R23+0x32000], desc[UR22][R68.64], P4 ;  /* 0x3200000044177fae */ /* 0x000fe2000a1a1016 */
[----:B----4-:R-:W-:Y:S01]  /*6c0a0*/  IMAD.WIDE R66, R2, 0x4, R246 ;  /* 0x0000000402427825 */ /* 0x010fe200078e02f6 */
[----:B------:R-:W-:-:S04]  /*6c0b0*/  LOP3.LUT R247, R3, 0x70, RZ, 0xfc, !PT ;  /* 0x0000007003f77812 */ /* 0x000fc800078efcff */
[----:B------:R-:W-:Y:S01]  /*6c0c0*/  LDGSTS.E [R23+0x32008], desc[UR22][R66.64], P5 ;  /* 0x3200800042177fae */ /* 0x000fe2000a9a1016 */
[----:B------:R-:W-:-:S03]  /*6c0d0*/  ISETP.GE.AND P5, PT, R247, UR4, PT ;  /* 0x00000004f7007c0c */ /* 0x000fc6000bfa6270 */
[----:B------:R-:W3:Y:S04]  /*6c0e0*/  LDL.LU.64 R246, [R1+0x1628] ;  /* 0x0016280001f67983 */ /* 0x000ee80000300a00 */
[----:B------:R-:W4:Y:S01]  /*6c0f0*/  LDL.LU.64 R52, [R1+0x1620] ;  /* 0x0016200001347983 */ /* 0x000f220000300a00 */
[----:B------:R-:W-:-:S03]  /*6c100*/  IMAD.WIDE R62, R2, 0x4, R238 ;  /* 0x00000004023e7825 */ /* 0x000fc600078e02ee */
[----:B------:R-:W4:Y:S01]  /*6c110*/  LDL.LU.64 R238, [R1+0x1618] ;  /* 0x0016180001ee7983 */ /* 0x000f220000300a00 */
[----:B------:R-:W-:Y:S02]  /*6c120*/  SEL R24, R25, RZ, P1 ;  /* 0x000000ff19187207 */ /* 0x000fe40000800000 */
[----:B------:R-:W-:Y:S02]  /*6c130*/  LOP3.LUT R45, R3, 0x14, RZ, 0xfc, !PT ;  /* 0x00000014032d7812 */ /* 0x000fe400078efcff */
[----:B------:R-:W-:Y:S01]  /*6c140*/  SEL R36, R36, RZ, P1 ;  /* 0x000000ff24247207 */ /* 0x000fe20000800000 */
[----:B------:R-:W-:Y:S01]  /*6c150*/  IMAD.WIDE R64, R2, 0x4, R46 ;  /* 0x0000000402407825 */ /* 0x000fe200078e022e */
[----:B------:R-:W-:Y:S02]  /*6c160*/  ISETP.NE.U32.AND P2, PT, R24, RZ, PT ;  /* 0x000000ff1800720c */ /* 0x000fe40003f45070 */
[----:B------:R-:W-:Y:S02]  /*6c170*/  SEL R24, RZ, 0x4, P5 ;  /* 0x00000004ff187807 */ /* 0x000fe40002800000 */
[----:B------:R-:W-:-:S02]  /*6c180*/  ISETP.GE.AND P5, PT, R45, UR4, PT ;  /* 0x000000042d007c0c */ /* 0x000fc4000bfa6270 */
[----:B------:R-:W-:Y:S01]  /*6c190*/  SEL R37, R37, RZ, P1 ;  /* 0x000000ff25257207 */ /* 0x000fe20000800000 */
[----:B------:R-:W4:Y:S01]  /*6c1a0*/  LDL.LU.64 R50, [R1+0x1610] ;  /* 0x0016100001327983 */ /* 0x000f220000300a00 */
[----:B------:R-:W-:Y:S02]  /*6c1b0*/  SEL R24, R24, RZ, P1 ;  /* 0x000000ff18187207 */ /* 0x000fe40000800000 */
[----:B------:R-:W-:Y:S02]  /*6c1c0*/  ISETP.NE.U32.AND P4, PT, R36, RZ, PT ;  /* 0x000000ff2400720c */ /* 0x000fe40003f85070 */
[----:B------:R-:W-:Y:S01]  /*6c1d0*/  SEL R25, RZ, 0x4, P5 ;  /* 0x00000004ff197807 */ /* 0x000fe20002800000 */
[----:B------:R-:W4:Y:S01]  /*6c1e0*/  LDL.LU.64 R48, [R1+0x1608] ;  /* 0x0016080001307983 */ /* 0x000f220000300a00 */
[----:B------:R-:W-:-:S03]  /*6c1f0*/  ISETP.NE.U32.AND P5, PT, R24, RZ, PT ;  /* 0x000000ff1800720c */ /* 0x000fc60003fa5070 */
[----:B------:R-:W4:Y:S04]  /*6c200*/  LDL.LU.64 R46, [R1+0x1600] ;  /* 0x00160000012e7983 */ /* 0x000f280000300a00 */
[----:B------:R-:W-:Y:S01]  /*6c210*/  LDGSTS.E [R23+0x34000], desc[UR22][R64.64], P2 ;  /* 0x3400000040177fae */ /* 0x000fe200091a1016 */
[----:B------:R-:W-:Y:S01]  /*6c220*/  ISETP.NE.U32.AND P2, PT, R37, RZ, PT ;  /* 0x000000ff2500720c */ /* 0x000fe20003f45070 */
[----:B--2---:R-:W-:-:S04]  /*6c230*/  IMAD.WIDE R60, R2, 0x4, R236 ;  /* 0x00000004023c7825 */ /* 0x004fc800078e02ec */
[----:B------:R-:W-:Y:S01]  /*6c240*/  IMAD.WIDE R58, R2, 0x4, R240 ;  /* 0x00000004023a7825 */ /* 0x000fe200078e02f0 */
[----:B------:R-:W-:Y:S02]  /*6c250*/  SEL R24, R25, RZ, P1 ;  /* 0x000000ff19187207 */ /* 0x000fe40000800000 */
[----:B------:R-:W-:Y:S01]  /*6c260*/  LOP3.LUT R241, R3, 0x34, RZ, 0xfc, !PT ;  /* 0x0000003403f17812 */ /* 0x000fe200078efcff */
[----:B------:R-:W-:Y:S04]  /*6c270*/  LDGSTS.E [R23+0x34008], desc[UR22][R62.64], P4 ;  /* 0x340080003e177fae */ /* 0x000fe8000a1a1016 */
[----:B------:R-:W-:Y:S01]  /*6c280*/  LDGSTS.E [R23+0x36000], desc[UR22][R60.64], P5 ;  /* 0x360000003c177fae */ /* 0x000fe2000a9a1016 */
[----:B------:R-:W-:-:S03]  /*6c290*/  ISETP.NE.U32.AND P4, PT, R24, RZ, PT ;  /* 0x000000ff1800720c */ /* 0x000fc60003f85070 */
[----:B------:R-:W2:Y:S04]  /*6c2a0*/  LDL.LU.64 R236, [R1+0x15f8] ;  /* 0x0015f80001ec7983 */ /* 0x000ea80000300a00 */
[----:B------:R-:W-:Y:S01]  /*6c2b0*/  LDGSTS.E [R23+0x36008], desc[UR22][R58.64], P2 ;  /* 0x360080003a177fae */ /* 0x000fe200091a1016 */
[----:B------:R-:W-:Y:S02]  /*6c2c0*/  ISETP.GE.AND P2, PT, R241, UR4, PT ;  /* 0x00000004f1007c0c */ /* 0x000fe4000bf46270 */
[----:B------:R-:W-:Y:S02]  /*6c2d0*/  LOP3.LUT R241, R3, 0x54, RZ, 0xfc, !PT ;  /* 0x0000005403f17812 */ /* 0x000fe400078efcff */
[----:B------:R-:W-:Y:S02]  /*6c2e0*/  SEL R24, RZ, 0x4, P2 ;  /* 0x00000004ff187807 */ /* 0x000fe40001000000 */
[----:B------:R-:W-:-:S02]  /*6c2f0*/  SEL R38, R38, RZ, P1 ;  /* 0x000000ff26267207 */ /* 0x000fc40000800000 */
[----:B------:R-:W-:Y:S02]  /*6c300*/  ISETP.GE.AND P2, PT, R241, UR4, PT ;  /* 0x00000004f1007c0c */ /* 0x000fe4000bf46270 */
[----:B------:R-:W-:Y:S02]  /*6c310*/  SEL R39, R39, RZ, P1 ;  /* 0x000000ff27277207 */ /* 0x000fe40000800000 */
[----:B------:R-:W-:Y:S01]  /*6c320*/  SEL R24, R24, RZ, P1 ;  /* 0x000000ff18187207 */ /* 0x000fe20000800000 */
[----:B------:R-:W-:Y:S01]  /*6c330*/  IMAD.WIDE R248, R2, 0x4, R248 ;  /* 0x0000000402f87825 */ /* 0x000fe200078e02f8 */
[----:B------:R-:W-:Y:S02]  /*6c340*/  ISETP.NE.U32.AND P5, PT, R38, RZ, PT ;  /* 0x000000ff2600720c */ /* 0x000fe40003fa5070 */
[----:B------:R-:W-:Y:S02]  /*6c350*/  SEL R25, RZ, 0x4, P2 ;  /* 0x00000004ff197807 */ /* 0x000fe40001000000 */
[----:B------:R-:W-:Y:S01]  /*6c360*/  ISETP.NE.U32.AND P2, PT, R24, RZ, PT ;  /* 0x000000ff1800720c */ /* 0x000fe20003f45070 */
[----:B------:R-:W2:Y:S04]  /*6c370*/  LDL.LU.64 R240, [R1+0x15f0] ;  /* 0x0015f00001f07983 */ /* 0x000ea80000300a00 */
[----:B------:R-:W-:Y:S01]  /*6c380*/  LDGSTS.E [R22+0x30000], desc[UR22][R248.64], P4 ;  /* 0x30000000f8167fae */ /* 0x000fe2000a1a1016 */
[----:B------:R-:W-:Y:S01]  /*6c390*/  ISETP.NE.U32.AND P4, PT, R39, RZ, PT ;  /* 0x000000ff2700720c */ /* 0x000fe20003f85070 */
[----:B---3--:R-:W-:-:S04]  /*6c3a0*/  IMAD.WIDE R246, R2, 0x4, R246 ;  /* 0x0000000402f67825 */ /* 0x008fc800078e02f6 */
[C---:B----4-:R-:W-:Y:S01]  /*6c3b0*/  IMAD.WIDE R56, R2.reuse, 0x4, R52 ;  /* 0x0000000402387825 */ /* 0x050fe200078e0234 */
[----:B------:R-:W-:Y:S04]  /*6c3c0*/  LDGSTS.E [R22+0x30008], desc[UR22][R246.64], P5 ;  /* 0x30008000f6167fae */ /* 0x000fe8000a9a1016 */
[----:B------:R-:W-:Y:S01]  /*6c3d0*/  LDGSTS.E [R22+0x32000], desc[UR22][R56.64], P2 ;  /* 0x3200000038167fae */ /* 0x000fe200091a1016 */
[----:B------:R-:W-:Y:S01]  /*6c3e0*/  IMAD.WIDE R54, R2, 0x4, R238 ;  /* 0x0000000402367825 */ /* 0x000fe200078e02ee */
[----:B------:R-:W-:-:S04]  /*6c3f0*/  LOP3.LUT R239, R3, 0x74, RZ, 0xfc, !PT ;  /* 0x0000007403ef7812 */ /* 0x000fc800078efcff */
[----:B------:R-:W-:Y:S01]  /*6c400*/  LDGSTS.E [R22+0x32008], desc[UR22][R54.64], P4 ;  /* 0x3200800036167fae */ /* 0x000fe2000a1a1016 */
[----:B------:R-:W-:-:S03]  /*6c410*/  ISETP.GE.AND P4, PT, R239, UR4, PT ;  /* 0x00000004ef007c0c */ /* 0x000fc6000bf86270 */
[----:B------:R-:W3:Y:S04]  /*6c420*/  LDL.LU.64 R238, [R1+0x15e8] ;  /* 0x0015e80001ee7983 */ /* 0x000ee80000300a00 */
[----:B------:R-:W4:Y:S04]  /*6c430*/  LDL.LU.64 R218, [R1+0x15e0] ;  /* 0x0015e00001da7983 */ /* 0x000f280000300a00 */
[----:B------:R-:W4:Y:S04]  /*6c440*/  LDL.LU.64 R16, [R1+0x15d8] ;  /* 0x0015d80001107983 */ /* 0x000f280000300a00 */
[----:B------:R-:W4:Y:S01]  /*6c450*/  LDL.LU.64 R14, [R1+0x15d0] ;  /* 0x0015d000010e7983 */ /* 0x000f220000300a00 */
[----:B------:R-:W-:-:S02]  /*6c460*/  SEL R24, R25, RZ, P1 ;  /* 0x000000ff19187207 */ /* 0x000fc40000800000 */
[----:B------:R-:W-:Y:S02]  /*6c470*/  LOP3.LUT R45, R3, 0x18, RZ, 0xfc, !PT ;  /* 0x00000018032d7812 */ /* 0x000fe400078efcff */
[----:B------:R-:W-:Y:S01]  /*6c480*/  SEL R40, R40, RZ, P1 ;  /* 0x000000ff28287207 */ /* 0x000fe20000800000 */
[----:B------:R-:W-:Y:S01]  /*6c490*/  IMAD.WIDE R52, R2, 0x4, R50 ;  /* 0x0000000402347825 */ /* 0x000fe200078e0232 */
[----:B------:R-:W-:Y:S02]  /*6c4a0*/  ISETP.NE.U32.AND P5, PT, R24, RZ, PT ;  /* 0x000000ff1800720c */ /* 0x000fe40003fa5070 */
[----:B------:R-:W-:Y:S02]  /*6c4b0*/  SEL R24, RZ, 0x4, P4 ;  /* 0x00000004ff187807 */ /* 0x000fe40002000000 */
[----:B------:R-:W-:Y:S02]  /*6c4c0*/  ISETP.GE.AND P4, PT, R45, UR4, PT ;  /* 0x000000042d007c0c */ /* 0x000fe4000bf86270 */
[----:B------:R-:W-:Y:S01]  /*6c4d0*/  SEL R41, R41, RZ, P1 ;  /* 0x000000ff29297207 */ /* 0x000fe20000800000 */
[----:B------:R-:W4:Y:S01]  /*6c4e0*/  LDL.LU.64 R112, [R1+0x15c8] ;  /* 0x0015c80001707983 */ /* 0x000f220000300a00 */
[----:B------:R-:W-:-:S02]  /*6c4f0*/  SEL R24, R24, RZ, P1 ;  /* 0x000000ff18187207 */ /* 0x000fc40000800000 */
[----:B------:R-:W-:Y:S02]  /*6c500*/  ISETP.NE.U32.AND P2, PT, R40, RZ, PT ;  /* 0x000000ff2800720c */ /* 0x000fe40003f45070 */
[----:B------:R-:W-:Y:S01]  /*6c510*/  SEL R25, RZ, 0x4, P4 ;  /* 0x00000004ff197807 */ /* 0x000fe20002000000 */
[----:B------:R-:W-:Y:S01]  /*6c520*/  IMAD.WIDE R50, R2, 0x4, R48 ;  /* 0x0000000402327825 */ /* 0x000fe200078e0230 */
[----:B------:R-:W-:Y:S01]  /*6c530*/  ISETP.NE.U32.AND P4, PT, R24, RZ, PT ;  /* 0x000000ff1800720c */ /* 0x000fe20003f85070 */
[----:B------:R-:W-:Y:S01]  /*6c540*/  LDGSTS.E [R22+0x34000], desc[UR22][R52.64], P5 ;  /* 0x3400000034167fae */ /* 0x000fe2000a9a1016 */
[----:B------:R-:W-:Y:S01]  /*6c550*/  ISETP.NE.U32.AND P5, PT, R41, RZ, PT ;  /* 0x000000ff2900720c */ /* 0x000fe20003fa5070 */
[----:B------:R-:W-:-:S04]  /*6c560*/  IMAD.WIDE R48, R2, 0x4, R46 ;  /* 0x0000000402307825 */ /* 0x000fc800078e022e */
[----:B--2---:R-:W-:Y:S01]  /*6c570*/  IMAD.WIDE R46, R2, 0x4, R236 ;  /* 0x00000004022e7825 */ /* 0x004fe200078e02ec */
[----:B------:R-:W-:Y:S02]  /*6c580*/  SEL R24, R25, RZ, P1 ;  /* 0x000000ff19187207 */ /* 0x000fe40000800000 */
[----:B------:R-:W-:Y:S01]  /*6c590*/  LOP3.LUT R237, R3, 0x38, RZ, 0xfc, !PT ;  /* 0x0000003803ed7812 */ /* 0x000fe200078efcff */
[----:B------:R-:W-:Y:S04]  /*6c5a0*/  LDGSTS.E [R22+0x34008], desc[UR22][R50.64], P2 ;  /* 0x3400800032167fae */ /* 0x000fe800091a1016 */
[----:B------:R-:W-:Y:S01]  /*6c5b0*/  LDGSTS.E [R22+0x36000], desc[UR22][R48.64], P4 ;  /* 0x3600000030167fae */ /* 0x000fe2000a1a1016 */
[----:B------:R-:W-:-:S03]  /*6c5c0*/  ISETP.NE.U32.AND P2, PT, R24, RZ, PT ;  /* 0x000000ff1800720c */ /* 0x000fc60003f45070 */
[----:B------:R-:W2:Y:S01]  /*6c5d0*/  LDL.LU.64 R114, [R1+0x15c0] ;  /* 0x0015c00001727983 */ /* 0x000ea20000300a00 */
[----:B------:R-:W-:-:S03]  /*6c5e0*/  SEL R42, R42, RZ, P1 ;  /* 0x000000ff2a2a7207 */ /* 0x000fc60000800000 */
[----:B-1----:R-:W2:Y:S04]  /*6c5f0*/  LDL.LU.64 R12, [R1+0x15b8] ;  /* 0x0015b800010c7983 */ /* 0x002ea80000300a00 */
[----:B------:R-:W-:Y:S01]  /*6c600*/  LDGSTS.E [R22+0x36008], desc[UR22][R46.64], P5 ;  /* 0x360080002e167fae */ /* 0x000fe2000a9a1016 */
[----:B------:R-:W-:Y:S02]  /*6c610*/  ISETP.GE.AND P5, PT, R237, UR4, PT ;  /* 0x00000004ed007c0c */ /* 0x000fe4000bfa6270 */
[----:B------:R-:W-:Y:S02]  /*6c620*/  LOP3.LUT R237, R3, 0x58, RZ, 0xfc, !PT ;  /* 0x0000005803ed7812 */ /* 0x000fe400078efcff */
[----:B------:R-:W-:Y:S02]  /*6c630*/  SEL R24, RZ, 0x4, P5 ;  /* 0x00000004ff187807 */ /* 0x000fe40002800000 */
[----:B------:R-:W-:Y:S01]  /*6c640*/  ISETP.GE.AND P5, PT, R237, UR4, PT ;  /* 0x00000004ed007c0c */ /* 0x000fe2000bfa6270 */
[----:B------:R-:W-:Y:S01]  /*6c650*/  IMAD.WIDE R240, R2, 0x4, R240 ;  /* 0x0000000402f07825 */ /* 0x000fe200078e02f0 */
[----:B------:R-:W-:-:S02]  /*6c660*/  SEL R43, R43, RZ, P1 ;  /* 0x000000ff2b2b7207 */ /* 0x000fc40000800000 */
[----:B------:R-:W-:Y:S02]  /*6c670*/  SEL R24, R24, RZ, P1 ;  /* 0x000000ff18187207 */ /* 0x000fe40000800000 */
[----:B------:R-:W-:Y:S02]  /*6c680*/  ISETP.NE.U32.AND P4, PT, R42, RZ, PT ;  /* 0x000000ff2a00720c */ /* 0x000fe40003f85070 */
[----:B------:R-:W-:Y:S01]  /*6c690*/  SEL R25, RZ, 0x4, P5 ;  /* 0x00000004ff197807 */ /* 0x000fe20002800000 */
[----:B------:R-:W-:Y:S01]  /*6c6a0*/  LDGSTS.E [R21+0x30000], desc[UR22][R240.64], P2 ;  /* 0x30000000f0157fae */ /* 0x000fe200091a1016 */
[----:B------:R-:W-:Y:S02]  /*6c6b0*/  ISETP.NE.U32.AND P5, PT, R24, RZ, PT ;  /* 0x000000ff1800720c */ /* 0x000fe40003fa5070 */
[----:B------:R-:W-:Y:S01]  /*6c6c0*/  ISETP.NE.U32.AND P2, PT, R43, RZ, PT ;  /* 0x000000ff2b00720c */ /* 0x000fe20003f45070 */
[----:B------:R-:W2:Y:S01]  /*6c6d0*/  LDL.LU.64 R236, [R1+0x15b0] ;  /* 0x0015b00001ec7983 */ /* 0x000ea20000300a00 */
[----:B------:R-:W-:Y:S01]  /*6c6e0*/  SEL R24, R25, RZ, P1 ;  /* 0x000000ff19187207 */ /* 0x000fe20000800000 */
[----:B---3--:R-:W-:-:S04]  /*6c6f0*/  IMAD.WIDE R238, R2, 0x4, R238 ;  /* 0x0000000402ee7825 */ /* 0x008fc800078e02ee */
[----:B----4-:R-:W-:-:S04]  /*6c700*/  IMAD.WIDE R44, R2, 0x4, R218 ;  /* 0x00000004022c7825 */ /* 0x010fc800078e02da */
[----:B------:R-:W-:Y:S01]  /*6c710*/  IMAD.WIDE R42, R2, 0x4, R16 ;  /* 0x00000004022a7825 */ /* 0x000fe200078e0210 */
[----:B------:R-:W-:Y:S01]  /*6c720*/  LOP3.LUT R17, R3, 0x78, RZ, 0xfc, !PT ;  /* 0x0000007803117812 */ /* 0x000fe200078efcff */
[----:B------:R-:W-:Y:S04]  /*6c730*/  LDGSTS.E [R21+0x30008], desc[UR22][R238.64], P4 ;  /* 0x30008000ee157fae */ /* 0x000fe8000a1a1016 */
[----:B------:R-:W-:Y:S04]  /*6c740*/  LDGSTS.E [R21+0x32000], desc[UR22][R44.64], P5 ;  /* 0x320000002c157fae */ /* 0x000fe8000a9a1016 */
[----:B------:R-:W-:Y:S01]  /*6c750*/  LDGSTS.E [R21+0x32008], desc[UR22][R42.64], P2 ;  /* 0x320080002a157fae */ /* 0x000fe200091a1016 */
[----:B------:R-:W-:-:S02]  /*6c760*/  ISETP.GE.AND P2, PT, R17, UR4, PT ;  /* 0x0000000411007c0c */ /* 0x000fc4000bf46270 */
[----:B------:R-:W-:Y:S02]  /*6c770*/  LOP3.LUT R17, R3, 0x1c, RZ, 0xfc, !PT ;  /* 0x0000001c03117812 */ /* 0x000fe400078efcff */
[----:B------:R-:W-:Y:S01]  /*6c780*/  ISETP.NE.U32.AND P4, PT, R24, RZ, PT ;  /* 0x000000ff1800720c */ /* 0x000fe20003f85070 */
[----:B------:R-:W-:Y:S01]  /*6c790*/  IMAD.WIDE R40, R2, 0x4, R14 ;  /* 0x0000000402287825 */ /* 0x000fe200078e020e */
[----:B------:R-:W-:Y:S01]  /*6c7a0*/  SEL R24, RZ, 0x4, P2 ;  /* 0x00000004ff187807 */ /* 0x000fe20001000000 */
[----:B------:R-:W3:Y:S01]  /*6c7b0*/  LDL.LU.64 R14, [R1+0x15a8] ;  /* 0x0015a800010e7983 */ /* 0x000ee20000300a00 */
[----:B------:R-:W-:-:S03]  /*6c7c0*/  ISETP.GE.AND P2, PT, R17, UR4, PT ;  /* 0x0000000411007c0c */ /* 0x000fc6000bf46270 */
[----:B------:R-:W4:Y:S01]  /*6c7d0*/  LDL.LU.64 R16, [R1+0x15a0] ;  /* 0x0015a00001107983 */ /* 0x000f220000300a00 */
[----:B------:R-:W-:Y:S02]  /*6c7e0*/  SEL R220, R220, RZ, P1 ;  /* 0x000000ffdcdc7207 */ /* 0x000fe40000800000 */
[----:B------:R-:W-:Y:S02]  /*6c7f0*/  SEL R24, R24, RZ, P1 ;  /* 0x000000ff18187207 */ /* 0x000fe40000800000 */
[----:B------:R-:W-:Y:S02]  /*6c800*/  SEL R221, R221, RZ, P1 ;  /* 0x000000ffdddd7207 */ /* 0x000fe40000800000 */
[----:B------:R-:W-:Y:S02]  /*6c810*/  SEL R25, RZ, 0x4, P2 ;  /* 0x00000004ff197807 */ /* 0x000fe40001000000 */
[----:B------:R-:W-:Y:S02]  /*6c820*/  ISETP.NE.U32.AND P5, PT, R220, RZ, PT ;  /* 0x000000ffdc00720c */ /* 0x000fe40003fa5070 */
[----:B------:R-:W-:Y:S01]  /*6c830*/  ISETP.NE.U32.AND P2, PT, R24, RZ, PT ;  /* 0x000000ff1800720c */ /* 0x000fe20003f45070 */
[----:B------:R-:W4:Y:S04]  /*6c840*/  LDL.LU.64 R218, [R1+0x1598] ;  /* 0x0015980001da7983 */ /* 0x000f280000300a00 */
[----:B------:R-:W-:Y:S01]  /*6c850*/  LDGSTS.E [R21+0x34000], desc[UR22][R40.64], P4 ;  /* 0x3400000028157fae */ /* 0x000fe2000a1a1016 */
[----:B------:R-:W-:Y:S01]  /*6c860*/  ISETP.NE.U32.AND P4, PT, R221, RZ, PT ;  /* 0x000000ffdd00720c */ /* 0x000fe20003f85070 */
[----:B------:R-:W-:-:S04]  /*6c870*/  IMAD.WIDE R38, R2, 0x4, R112 ;  /* 0x0000000402267825 */ /* 0x000fc800078e0270 */
[----:B--2---:R-:W-:-:S04]  /*6c880*/  IMAD.WIDE R36, R2, 0x4, R114 ;  /* 0x0000000402247825 */ /* 0x004fc800078e0272 */
[----:B------:R-:W-:Y:S01]  /*6c890*/  IMAD.WIDE R34, R2, 0x4, R12 ;  /* 0x0000000402227825 */ /* 0x000fe200078e020c */
[----:B------:R-:W2:Y:S01]  /*6c8a0*/  LDL.LU.64 R114, [R1+0x1590] ;  /* 0x0015900001727983 */ /* 0x000ea20000300a00 */
[----:B------:R-:W-:-:S03]  /*6c8b0*/  LOP3.LUT R13, R3, 0x3c, RZ, 0xfc, !PT ;  /* 0x0000003c030d7812 */ /* 0x000fc600078efcff */
[----:B------:R-:W-:Y:S04]  /*6c8c0*/  LDGSTS.E [R21+0x34008], desc[UR22][R38.64], P5 ;  /* 0x3400800026157fae */ /* 0x000fe8000a9a1016 */
[----:B------:R-:W-:Y:S01]  /*6c8d0*/  LDGSTS.E [R21+0x36000], desc[UR22][R36.64], P2 ;  /* 0x3600000024157fae */ /* 0x000fe200091a1016 */
[----:B------:R-:W-:-:S03]  /*6c8e0*/  SEL R24, R25, RZ, P1 ;  /* 0x000000ff19187207 */ /* 0x000fc60000800000 */
[----:B------:R-:W-:Y:S01]  /*6c8f0*/  LDGSTS.E [R21+0x36008], desc[UR22][R34.64], P4 ;  /* 0x3600800022157fae */ /* 0x000fe2000a1a1016 */
[----:B------:R-:W-:Y:S02]  /*6c900*/  ISETP.GE.AND P4, PT, R13, UR4, PT ;  /* 0x000000040d007c0c */ /* 0x000fe4000bf86270 */
[----:B------:R-:W-:Y:S02]  /*6c910*/  LOP3.LUT R13, R3, 0x5c, RZ, 0xfc, !PT ;  /* 0x0000005c030d7812 */ /* 0x000fe400078efcff */
[----:B------:R-:W-:Y:S02]  /*6c920*/  ISETP.NE.U32.AND P5, PT, R24, RZ, PT ;  /* 0x000000ff1800720c */ /* 0x000fe40003fa5070 */
[----:B------:R-:W-:Y:S02]  /*6c930*/  SEL R226, R226, RZ, P1 ;  /* 0x000000ffe2e27207 */ /* 0x000fe40000800000 */
[----:B------:R-:W-:Y:S02]  /*6c940*/  SEL R24, RZ, 0x4, P4 ;  /* 0x00000004ff187807 */ /* 0x000fe40002000000 */
[----:B------:R-:W-:-:S02]  /*6c950*/  ISETP.GE.AND P4, PT, R13, UR4, PT ;  /* 0x000000040d007c0c */ /* 0x000fc4000bf86270 */
[----:B------:R-:W-:Y:S01]  /*6c960*/  SEL R227, R227, RZ, P1 ;  /* 0x000000ffe3e37207 */ /* 0x000fe20000800000 */
[----:B------:R-:W2:Y:S01]  /*6c970*/  LDL.LU.64 R108, [R1+0x1588] ;  /* 0x00158800016c7983 */ /* 0x000ea20000300a00 */
[----:B------:R-:W-:Y:S02]  /*6c980*/  SEL R24, R24, RZ, P1 ;  /* 0x000000ff18187207 */ /* 0x000fe40000800000 */
[----:B------:R-:W-:Y:S02]  /*6c990*/  ISETP.NE.U32.AND P2, PT, R226, RZ, PT ;  /* 0x000000ffe200720c */ /* 0x000fe40003f45070 */
[----:B------:R-:W-:Y:S01]  /*6c9a0*/  SEL R25, RZ, 0x4, P4 ;  /* 0x00000004ff197807 */ /* 0x000fe20002000000 */
[----:B------:R-:W2:Y:S01]  /*6c9b0*/  LDL.LU.64 R12, [R1+0x1580] ;  /* 0x00158000010c7983 */ /* 0x000ea20000300a00 */
[----:B------:R-:W-:Y:S01]  /*6c9c0*/  IMAD.WIDE R236, R2, 0x4, R236 ;  /* 0x0000000402ec7825 */ /* 0x000fe200078e02ec */
[----:B------:R-:W-:-:S04]  /*6c9d0*/  ISETP.NE.U32.AND P4, PT, R24, RZ, PT ;  /* 0x000000ff1800720c */ /* 0x000fc80003f85070 */
[----:B------:R-:W-:Y:S01]  /*6c9e0*/  LDGSTS.E [R20+0x30000], desc[UR22][R236.64], P5 ;  /* 0x30000000ec147fae */ /* 0x000fe2000a9a1016 */
[----:B------:R-:W-:Y:S02]  /*6c9f0*/  ISETP.NE.U32.AND P5, PT, R227, RZ, PT ;  /* 0x000000ffe300720c */ /* 0x000fe40003fa5070 */
[----:B------:R-:W-:Y:S01]  /*6ca00*/  SEL R24, R25, RZ, P1 ;  /* 0x000000ff19187207 */ /* 0x000fe20000800000 */
[----:B---3--:R-:W-:-:S04]  /*6ca10*/  IMAD.WIDE R226, R2, 0x4, R14 ;  /* 0x0000000402e27825 */ /* 0x008fc800078e020e */
[----:B----4-:R-:W-:Y:S01]  /*6ca20*/  IMAD.WIDE R32, R2, 0x4, R16 ;  /* 0x0000000402207825 */ /* 0x010fe200078e0210 */
[----:B------:R-:W-:Y:S01]  /*6ca30*/  LOP3.LUT R17, R3, 0x7c, RZ, 0xfc, !PT ;  /* 0x0000007c03117812 */ /* 0x000fe200078efcff */
[----:B------:R-:W3:Y:S04]  /*6ca40*/  LDL.LU.64 R14, [R1+0x1578] ;  /* 0x00157800010e7983 */ /* 0x000ee80000300a00 */
[----:B------:R-:W-:Y:S04]  /*6ca50*/  LDGSTS.E [R20+0x30008], desc[UR22][R226.64], P2 ;  /* 0x30008000e2147fae */ /* 0x000fe800091a1016 */
[----:B------:R-:W-:Y:S01]  /*6ca60*/  LDGSTS.E [R20+0x32000], desc[UR22][R32.64], P4 ;  /* 0x3200000020147fae */ /* 0x000fe2000a1a1016 */
[----:B------:R-:W-:-:S02]  /*6ca70*/  ISETP.GE.AND P4, PT, R17, UR4, PT ;  /* 0x0000000411007c0c */ /* 0x000fc4000bf86270 */
[----:B------:R-:W-:Y:S02]  /*6ca80*/  LOP3.LUT R17, R3, 0x7e, RZ, 0xfc, !PT ;  /* 0x0000007e03117812 */ /* 0x000fe400078efcff */
[----:B------:R-:W-:Y:S01]  /*6ca90*/  ISETP.NE.U32.AND P2, PT, R24, RZ, PT ;  /* 0x000000ff1800720c */ /* 0x000fe20003f45070 */
[----:B------:R-:W-:Y:S01]  /*6caa0*/  IMAD.WIDE R30, R2, 0x4, R218 ;  /* 0x00000004021e7825 */ /* 0x000fe200078e02da */
[----:B------:R-:W-:Y:S02]  /*6cab0*/  SEL R24, RZ, 0x4, P4 ;  /* 0x00000004ff187807 */ /* 0x000fe40002000000 */
[----:B------:R-:W-:Y:S02]  /*6cac0*/  ISETP.GE.AND P4, PT, R17, UR4, PT ;  /* 0x0000000411007c0c */ /* 0x000fe4000bf86270 */
[----:B------:R-:W-:Y:S01]  /*6cad0*/  SEL R252, R252, RZ, P1 ;  /* 0x000000fffcfc7207 */ /* 0x000fe20000800000 */
[----:B------:R-:W4:Y:S01]  /*6cae0*/  LDL.64 R16, [R1+0xb68] ;  /* 0x000b680001107983 */ /* 0x000f220000100a00 */
[----:B--2---:R-:W-:-:S03]  /*6caf0*/  IMAD.WIDE R28, R2, 0x4, R114 ;  /* 0x00000004021c7825 */ /* 0x004fc600078e0272 */
[----:B------:R-:W-:Y:S01]  /*6cb00*/  LDGSTS.E [R20+0x32008], desc[UR22][R30.64], P5 ;  /* 0x320080001e147fae */ /* 0x000fe2000a9a1016 */
[----:B------:R-:W1:Y:S01]  /*6cb10*/  LDC R115, c[0x0][0x3a0] ;  /* 0x0000e800ff737b82 */ /* 0x000e620000000800 */
[----:B------:R-:W-:Y:S02]  /*6cb20*/  SEL R25, R24, RZ, P1 ;  /* 0x000000ff18197207 */ /* 0x000fe40000800000 */
[----:B------:R-:W-:Y:S02]  /*6cb30*/  SEL R24, RZ, 0x4, P4 ;  /* 0x00000004ff187807 */ /* 0x000fe40002000000 */
[----:B------:R-:W-:Y:S01]  /*6cb40*/  ISETP.NE.U32.AND P5, PT, R252, RZ, PT ;  /* 0x000000fffc00720c */ /* 0x000fe20003fa5070 */
[----:B------:R-:W-:Y:S04]  /*6cb50*/  LDGSTS.E [R20+0x34000], desc[UR22][R28.64], P2 ;  /* 0x340000001c147fae */ /* 0x000fe800091a1016 */
[----:B------:R-:W2:Y:S01]  /*6cb60*/  LDL.64 R110, [R1+0xb00] ;  /* 0x000b0000016e7983 */ /* 0x000ea20000100a00 */
[----:B------:R-:W-:-:S02]  /*6cb70*/  SEL R24, R24, RZ, P1 ;  /* 0x000000ff18187207 */ /* 0x000fc40000800000 */
[----:B------:R-:W-:Y:S02]  /*6cb80*/  ISETP.NE.U32.AND P4, PT, R25, RZ, PT ;  /* 0x000000ff1900720c */ /* 0x000fe40003f85070 */
[----:B------:R-:W-:Y:S01]  /*6cb90*/  ISETP.GE.AND P1, PT, R3, UR9, PT ;  /* 0x0000000903007c0c */ /* 0x000fe2000bf26270 */
[----:B------:R-:W2:Y:S01]  /*6cba0*/  LDL.64 R112, [R1+0x540] ;  /* 0x0005400001707983 */ /* 0x000ea20000100a00 */
[----:B------:R-:W-:Y:S01]  /*6cbb0*/  ISETP.NE.U32.AND P2, PT, R24, RZ, PT ;  /* 0x000000ff1800720c */ /* 0x000fe20003f45070 */
[C---:B------:R-:W-:Y:S01]  /*6cbc0*/  IMAD.WIDE R26, R2.reuse, 0x4, R108 ;  /* 0x00000004021a7825 */ /* 0x040fe200078e026c */
[----:B------:R-:W-:Y:S01]  /*6cbd0*/  SEL R252, RZ, 0x4, P1 ;  /* 0x00000004fffc7807 */ /* 0x000fe20000800000 */
[----:B------:R-:W2:Y:S04]  /*6cbe0*/  LDL.64 R102, [R1+0x690] ;  /* 0x0006900001667983 */ /* 0x000ea80000100a00 */
[----:B------:R-:W2:Y:S01]  /*6cbf0*/  LDL.64 R218, [R1+0x788] ;  /* 0x0007880001da7983 */ /* 0x000ea20000100a00 */
[----:B------:R-:W-:-:S03]  /*6cc00*/  IMAD.WIDE R24, R2, 0x4, R12 ;  /* 0x0000000402187825 */ /* 0x000fc600078e020c */
[----:B------:R-:W-:Y:S04]  /*6cc10*/  LDGSTS.E [R20+0x34008], desc[UR22][R26.64], P5 ;  /* 0x340080001a147fae */ /* 0x000fe8000a9a1016 */
[----:B------:R-:W2:Y:S04]  /*6cc20*/  LDL.64 R12, [R1+0x900] ;  /* 0x00090000010c7983 */ /* 0x000ea80000100a00 */
[----:B------:R-:W2:Y:S04]  /*6cc30*/  LDL.64 R104, [R1+0x8a0] ;  /* 0x0008a00001687983 */ /* 0x000ea80000100a00 */
[----:B------:R-:W-:Y:S04]  /*6cc40*/  LDGSTS.E [R20+0x36000], desc[UR22][R24.64], P4 ;  /* 0x3600000018147fae */ /* 0x000fe8000a1a1016 */
[----:B------:R-:W2:Y:S04]  /*6cc50*/  LDL.64 R106, [R1+0x860] ;  /* 0x00086000016a7983 */ /* 0x000ea80000100a00 */
[----:B------:R-:W2:Y:S04]  /*6cc60*/  LDL.64 R108, [R1+0x810] ;  /* 0x00081000016c7983 */ /* 0x000ea80000100a00 */
[----:B------:R-:W2:Y:S04]  /*6cc70*/  LDL.64 R234, [R1+0x780] ;  /* 0x0007800001ea7983 */ /* 0x000ea80000100a00 */
[----:B------:R-:W2:Y:S01]  /*6cc80*/  LDL.64 R100, [R1+0x3d8] ;  /* 0x0003d80001647983 */ /* 0x000ea20000100a00 */
[----:B-1----:R-:W-:-:S03]  /*6cc90*/  VIADD R115, R115, 0x7f ;  /* 0x0000007f73737836 */ /* 0x002fc60000000000 */
[----:B------:R-:W2:Y:S04]  /*6cca0*/  LDL.64 R222, [R1+0x2f0] ;  /* 0x0002f00001de7983 */ /* 0x000ea80000100a00 */
[----:B------:R-:W2:Y:S04]  /*6ccb0*/  LDL.64 R224, [R1+0x2c0] ;  /* 0x0002c00001e07983 */ /* 0x000ea80000100a00 */
[----:B------:R-:W2:Y:S01]  /*6ccc0*/  LDL.64 R228, [R1+0x290] ;  /* 0x0002900001e47983 */ /* 0x000ea20000100a00 */
[----:B------:R-:W-:-:S03]  /*6ccd0*/  ISETP.GT.AND P1, PT, R115, 0x3ff, PT ;  /* 0x000003ff7300780c */ /* 0x000fc60003f24270 */
[----:B------:R-:W2:Y:S01]  /*6cce0*/  LDL.64 R114, [R1+0x878] ;  /* 0x0008780001727983 */ /* 0x000ea20000100a00 */
[----:B---3--:R-:W-:Y:S01]  /*6ccf0*/  IMAD.WIDE R220, R2, 0x4, R14 ;  /* 0x0000000402dc7825 */ /* 0x008fe200078e020e */
[----:B------:R-:W-:-:S03]  /*6cd00*/  SEL R2, R252, RZ, P1 ;  /* 0x000000fffc027207 */ /* 0x000fc60000800000 */
[C---:B------:R-:W-:Y:S01]  /*6cd10*/  VIADD R252, R19.reuse, 0x200000 ;  /* 0x0020000013fc7836 */ /* 0x040fe20000000000 */
[----:B------:R-:W3:Y:S04]  /*6cd20*/  LDL.64 R14, [R1+0x8c8] ;  /* 0x0008c800010e7983 */ /* 0x000ee80000100a00 */
[----:B------:R-:W-:Y:S04]  /*6cd30*/  LDGSTS.E [R20+0x36008], desc[UR22][R220.64], P2 ;  /* 0x36008000dc147fae */ /* 0x000fe800091a1016 */
[----:B------:R-:W0:Y:S04]  /*6cd40*/  LDGDEPBAR ;  /* 0x00000000000079af */ /* 0x000e280000000000 */
[----:B----4-:R-:W-:Y:S04]  /*6cd50*/  LDGSTS.E [R252+-0x80000], desc[UR22][R16.64], P3 ;  /* 0x8000000010fc7fae */ /* 0x010fe800099a1016 */
[----:B------:R-:W4:Y:S01]  /*6cd60*/  LDL.64 R16, [R1+0x828] ;  /* 0x0008280001107983 */ /* 0x000f220000100a00 */
[----:B------:R-:W-:Y:S01]  /*6cd70*/  ISETP.NE.U32.AND P5, PT, R2, RZ, PT ;  /* 0x000000ff0200720c */ /* 0x000fe20003fa5070 */
[----:B------:R-:W-:-:S05]  /*6cd80*/  VIADD R2, R19, 0x200000 ;  /* 0x0020000013027836 */ /* 0x000fca0000000000 */
[----:B--2---:R-:W-:Y:S04]  /*6cd90*/  LDGSTS.E [R2+-0x7fc00], desc[UR22][R110.64], P3 ;  /* 0x804000006e027fae */ /* 0x004fe800099a1016 */
[----:B------:R-:W-:Y:S04]  /*6cda0*/  LDGSTS.E [R252+-0x7f800], desc[UR22][R112.64], P3 ;  /* 0x8080000070fc7fae */ /* 0x000fe800099a1016 */
[----:B------:R-:W-:Y:S04]  /*6cdb0*/  LDGSTS.E [R2+-0x7f400], desc[UR22][R102.64], P3 ;  /* 0x80c0000066027fae */ /* 0x000fe800099a1016 */
[----:B------:R-:W-:Y:S04]  /*6cdc0*/  LDGSTS.E [R252+-0x7f000], desc[UR22][R218.64], P3 ;  /* 0x81000000dafc7fae */ /* 0x000fe800099a1016 */
[----:B------:R-:W2:Y:S04]  /*6cdd0*/  LDL.64 R110, [R1+0x7d8] ;  /* 0x0007d800016e7983 */ /* 0x000ea80000100a00 */
[----:B------:R-:W2:Y:S04]  /*6cde0*/  LDL.64 R112, [R1+0x7a0] ;  /* 0x0007a00001707983 */ /* 0x000ea80000100a00 */
[----:B------:R-:W2:Y:S04]  /*6cdf0*/  LDL.64 R218, [R1+0x748] ;  /* 0x0007480001da7983 */ /* 0x000ea80000100a00 */
[----:B------:R-:W2:Y:S04]  /*6ce00*/  LDL.64 R102, [R1+0x6e0] ;  /* 0x0006e00001667983 */ /* 0x000ea80000100a00 */
[----:B------:R-:W-:Y:S04]  /*6ce10*/  LDGSTS.E [R2+-0x7ec00], desc[UR22][R114.64], P3 ;  /* 0x8140000072027fae */ /* 0x000fe800099a1016 */
[----:B------:R-:W-:Y:S04]  /*6ce20*/  LDGSTS.E [R252+-0x7e800], desc[UR22][R12.64], P3 ;  /* 0x818000000cfc7fae */ /* 0x000fe800099a1016 */
[----:B------:R-:W2:Y:S04]  /*6ce30*/  LDL.64 R114, [R1+0x708] ;  /* 0x0007080001727983 */ /* 0x000ea80000100a00 */
[----:B------:R-:W2:Y:S04]  /*6ce40*/  LDL.64 R12, [R1+0x6a0] ;  /* 0x0006a000010c7983 */ /* 0x000ea80000100a00 */
[----:B---3--:R-:W-:Y:S04]  /*6ce50*/  LDGSTS.E [R2+-0x7e400], desc[UR22][R14.64], P3 ;  /* 0x81c000000e027fae */ /* 0x008fe800099a1016 */
[----:B------:R-:W-:Y:S04]  /*6ce60*/  LDGSTS.E [R252+-0x7e000], desc[UR22][R104.64], P3 ;  /* 0x8200000068fc7fae */ /* 0x000fe800099a1016 */
[----:B------:R-:W-:Y:S04]  /*6ce70*/  LDGSTS.E [R2+-0x7dc00], desc[UR22][R106.64], P3 ;  /* 0x824000006a027fae */ /* 0x000fe800099a1016 */
[----:B------:R-:W3:Y:S04]  /*6ce80*/  LDL.64 R14, [R1+0x5d8] ;  /* 0x0005d800010e7983 */ /* 0x000ee80000100a00 */
[----:B------:R-:W3:Y:S04]  /*6ce90*/  LDL.64 R104, [R1+0x5a8] ;  /* 0x0005a80001687983 */ /* 0x000ee80000100a00 */
[----:B------:R-:W3:Y:S04]  /*6cea0*/  LDL.64 R106, [R1+0x588] ;  /* 0x00058800016a7983 */ /* 0x000ee80000100a00 */
[----:B----4-:R-:W-:Y:S04]  /*6ceb0*/  LDGSTS.E [R252+-0x7d800], desc[UR22][R16.64], P3 ;  /* 0x8280000010fc7fae */ /* 0x010fe800099a1016 */
[----:B------:R-:W-:Y:S04]  /*6cec0*/  LDGSTS.E [R2+-0x7d400], desc[UR22][R108.64], P3 ;  /* 0x82c000006c027fae */ /* 0x000fe800099a1016 */
[----:B------:R-:W4:Y:S04]  /*6ced0*/  LDL.64 R16, [R1+0x538] ;  /* 0x0005380001107983 */ /* 0x000f280000100a00 */
[----:B------:R-:W4:Y:S04]  /*6cee0*/  LDL.64 R108, [R1+0x510] ;  /* 0x00051000016c7983 */ /* 0x000f280000100a00 */
        /* <DEDUP_REMOVED lines=10> */
[----:B------:R-:W-:Y:S04]  /*6cf90*/  LDGSTS.E [R252+-0x7b800], desc[UR22][R12.64], P3 ;  /* 0x848000000cfc7fae */ /* 0x000fe800099a1016 */
[----:B------:R-:W2:Y:S04]  /*6cfa0*/  LDL.64 R114, [R1+0x448] ;  /* 0x0004480001727983 */ /* 0x000ea80000100a00 */
        /* <DEDUP_REMOVED lines=24> */
[----:B------:R-:W3:Y:S04]  /*6d130*/  LDL.64 R14, [R1+0x28] ;  /* 0x00002800010e7983 */ /* 0x000ee80000100a00 */
[----:B------:R-:W3:Y:S04]  /*6d140*/  LDL.64 R100, [R1+0x3f0] ;  /* 0x0003f00001647983 */ /* 0x000ee80000100a00 */
[----:B----4-:R-:W-:Y:S04]  /*6d150*/  LDGSTS.E [R2+-0x78400], desc[UR22][R16.64], P3 ;  /* 0x87c0000010027fae */ /* 0x010fe800099a1016 */
        /* <DEDUP_REMOVED lines=8> */
[----:B------:R-:W4:Y:S04]  /*6d1e0*/  LDL.64 R16, [R1+0x18] ;  /* 0x0000180001107983 */ /* 0x000f280000100a00 */
[----:B------:R-:W4:Y:S04]  /*6d1f0*/  LDL.64 R222, [R1+0x3d0] ;  /* 0x0003d00001de7983 */ /* 0x000f280000100a00 */
[----:B------:R-:W4:Y:S04]  /*6d200*/  LDL.64 R234, [R1+0x838] ;  /* 0x0008380001ea7983 */ /* 0x000f280000100a00 */
[----:B------:R-:W4:Y:S04]  /*6d210*/  LDL.64 R102, [R1+0x798] ;  /* 0x0007980001667983 */ /* 0x000f280000100a00 */
[----:B------:R-:W4:Y:S04]  /*6d220*/  LDL.64 R104, [R1+0x940] ;  /* 0x0009400001687983 */ /* 0x000f280000100a00 */
[----:B--2---:R-:W-:Y:S04]  /*6d230*/  LDGSTS.E [R252+-0x5e000], desc[UR22][R110.64], P3 ;  /* 0xa20000006efc7fae */ /* 0x004fe800099a1016 */
[----:B------:R-:W2:Y:S04]  /*6d240*/  LDL.64 R108, [R1+0xc00] ;  /* 0x000c0000016c7983 */ /* 0x000ea80000100a00 */
[----:B------:R-:W-:Y:S04]  /*6d250*/  LDGSTS.E [R2+-0x5dc00], desc[UR22][R112.64], P3 ;  /* 0xa240000070027fae */ /* 0x000fe800099a1016 */
[----:B------:R-:W-:Y:S04]  /*6d260*/  LDGSTS.E [R252+-0x5d800], desc[UR22][R218.64], P3 ;  /* 0xa2800000dafc7fae */ /* 0x000fe800099a1016 */
[----:B------:R-:W2:Y:S04]  /*6d270*/  LDL.64 R106, [R1+0x8f8] ;  /* 0x0008f800016a7983 */ /* 0x000ea80000100a00 */
[----:B------:R-:W2:Y:S04]  /*6d280*/  LDL.64 R224, [R1+0x318] ;  /* 0x0003180001e07983 */ /* 0x000ea80000100a00 */
        /* <DEDUP_REMOVED lines=23> */
[----:B------:R-:W-:Y:S04]  /*6d400*/  LDGSTS.E [R252+-0x59800], desc[UR22][R190.64], P3 ;  /* 0xa6800000befc7fae */ /* 0x000fe800099a1016 */
[----:B------:R-:W-:Y:S04]  /*6d410*/  LDGSTS.E [R2+-0x59400], desc[UR22][R188.64], P3 ;  /* 0xa6c00000bc027fae */ /* 0x000fe800099a1016 */
[----:B------:R-:W-:Y:S04]  /*6d420*/  LDGSTS.E [R252+-0x59000], desc[UR22][R186.64], P3 ;  /* 0xa7000000bafc7fae */ /* 0x000fe800099a1016 */
[----:B------:R-:W-:Y:S04]  /*6d430*/  LDGSTS.E [R2+-0x58c00], desc[UR22][R184.64], P3 ;  /* 0xa7400000b8027fae */ /* 0x000fe800099a1016 */
[----:B------:R1:W-:Y:S04]  /*6d440*/  LDGSTS.E [R252+-0x58800], desc[UR22][R182.64], P3 ;  /* 0xa7800000b6fc7fae */ /* 0x0003e800099a1016 */
[----:B------:R2:W-:Y:S01]  /*6d450*/  LDGSTS.E [R2+-0x58400], desc[UR22][R180.64], P3 ;  /* 0xa7c00000b4027fae */ /* 0x0005e200099a1016 */
[----:B-1----:R-:W-:-:S02]  /*6d460*/  VIADD R252, R10, 0x200000 ;  /* 0x002000000afc7836 */ /* 0x002fc40000000000 */
[----:B--2---:R-:W-:-:S03]  /*6d470*/  VIADD R2, R10, 0x200000 ;  /* 0x002000000a027836 */ /* 0x004fc60000000000 */
[----:B------:R-:W-:Y:S04]  /*6d480*/  LDGSTS.E [R252+-0x7ff80], desc[UR22][R108.64], P3 ;  /* 0x800800006cfc7fae */ /* 0x000fe800099a1016 */
[----:B------:R-:W-:Y:S04]  /*6d490*/  LDGSTS.E [R2+-0x7fb80], desc[UR22][R110.64], P3 ;  /* 0x804800006e027fae */ /* 0x000fe800099a1016 */
[----:B------:R-:W-:Y:S04]  /*6d4a0*/  LDGSTS.E [R252+-0x7f780], desc[UR22][R112.64], P3 ;  /* 0x8088000070fc7fae */ /* 0x000fe800099a1016 */
[----:B------:R-:W-:Y:S04]  /*6d4b0*/  LDGSTS.E [R2+-0x7f380], desc[UR22][R218.64], P3 ;  /* 0x80c80000da027fae */ /* 0x000fe800099a1016 */
[----:B------:R-:W-:Y:S04]  /*6d4c0*/  LDGSTS.E [R252+-0x7ef80], desc[UR22][R114.64], P3 ;  /* 0x8108000072fc7fae */ /* 0x000fe800099a1016 */
        /* <DEDUP_REMOVED lines=8> */
[----:B------:R-:W2:Y:S04]  /*6d550*/  LDL.64 R104, [R1+0x6e8] ;  /* 0x0006e80001687983 */ /* 0x000ea80000100a00 */
[----:B---3--:R-:W-:Y:S04]  /*6d560*/  LDGSTS.E [R2+-0x7e380], desc[UR22][R14.64], P3 ;  /* 0x81c800000e027fae */ /* 0x008fe800099a1016 */
[----:B------:R-:W-:Y:S04]  /*6d570*/  LDGSTS.E [R252+-0x7df80], desc[UR22][R106.64], P3 ;  /* 0x820800006afc7fae */ /* 0x000fe800099a1016 */
[----:B------:R-:W3:Y:S04]  /*6d580*/  LDL.64 R14, [R1+0x6c0] ;  /* 0x0006c000010e7983 */ /* 0x000ee80000100a00 */
[----:B------:R-:W3:Y:S04]  /*6d590*/  LDL.64 R106, [R1+0x5c8] ;  /* 0x0005c800016a7983 */ /* 0x000ee80000100a00 */
[----:B----4-:R-:W-:Y:S04]  /*6d5a0*/  LDGSTS.E [R2+-0x7db80], desc[UR22][R16.64], P3 ;  /* 0x8248000010027fae */ /* 0x010fe800099a1016 */
[----:B------:R-:W4:Y:S04]  /*6d5b0*/  LDL.64 R16, [R1+0x640] ;  /* 0x0006400001107983 */ /* 0x000f280000100a00 */
[----:B--2---:R-:W-:Y:S04]  /*6d5c0*/  LDGSTS.E [R252+-0x7d780], desc[UR22][R108.64], P3 ;  /* 0x828800006cfc7fae */ /* 0x004fe800099a1016 */
        /* <DEDUP_REMOVED lines=86> */
[----:B------:R-:W-:Y:S04]  /*6db30*/  LDGSTS.E [R2+-0x58b80], desc[UR22][R152.64], P3 ;  /* 0xa748000098027fae */ /* 0x000fe800099a1016 */
[----:B------:R1:W-:Y:S04]  /*6db40*/  LDGSTS.E [R252+-0x58780], desc[UR22][R150.64], P3 ;  /* 0xa788000096fc7fae */ /* 0x0003e800099a1016 */
[----:B------:R1:W-:Y:S02]  /*6db50*/  LDGSTS.E [R2+-0x58380], desc[UR22][R148.64], P3 ;  /* 0xa7c8000094027fae */ /* 0x0003e400099a1016 */
[----:B-1----:R-:W-:-:S02]  /*6db60*/  VIADD R252, R9, 0x200000 ;  /* 0x0020000009fc7836 */ /* 0x002fc40000000000 */
[----:B------:R-:W-:-:S03]  /*6db70*/  VIADD R2, R9, 0x200000 ;  /* 0x0020000009027836 */ /* 0x000fc60000000000 */
[----:B----4-:R-:W-:Y:S04]  /*6db80*/  LDGSTS.E [R252+-0x7ff00], desc[UR22][R16.64], P3 ;  /* 0x8010000010fc7fae */ /* 0x010fe800099a1016 */
[----:B------:R-:W-:Y:S04]  /*6db90*/  LDGSTS.E [R2+-0x7fb00], desc[UR22][R102.64], P3 ;  /* 0x8050000066027fae */ /* 0x000fe800099a1016 */
[----:B--2---:R-:W-:Y:S04]  /*6dba0*/  LDGSTS.E [R252+-0x7f700], desc[UR22][R108.64], P3 ;  /* 0x809000006cfc7fae */ /* 0x004fe800099a1016 */
[----:B------:R-:W-:Y:S04]  /*6dbb0*/  LDGSTS.E [R2+-0x7f300], desc[UR22][R110.64], P3 ;  /* 0x80d000006e027fae */ /* 0x000fe800099a1016 */
[----:B------:R-:W-:Y:S04]  /*6dbc0*/  LDGSTS.E [R252+-0x7ef00], desc[UR22][R112.64], P3 ;  /* 0x8110000070fc7fae */ /* 0x000fe800099a1016 */
[----:B------:R-:W-:Y:S04]  /*6dbd0*/  LDGSTS.E [R2+-0x7eb00], desc[UR22][R218.64], P3 ;  /* 0x81500000da027fae */ /* 0x000fe800099a1016 */
[----:B------:R-:W-:Y:S04]  /*6dbe0*/  LDGSTS.E [R252+-0x7e700], desc[UR22][R114.64], P3 ;  /* 0x8190000072fc7fae */ /* 0x000fe800099a1016 */
[----:B------:R-:W-:Y:S04]  /*6dbf0*/  LDGSTS.E [R2+-0x7e300], desc[UR22][R12.64], P3 ;  /* 0x81d000000c027fae */ /* 0x000fe800099a1016 */
[----:B------:R-:W-:Y:S04]  /*6dc00*/  LDGSTS.E [R252+-0x7df00], desc[UR22][R104.64], P3 ;  /* 0x8210000068fc7fae */ /* 0x000fe800099a1016 */
[----:B---3--:R-:W-:Y:S04]  /*6dc10*/  LDGSTS.E [R2+-0x7db00], desc[UR22][R14.64], P3 ;  /* 0x825000000e027fae */ /* 0x008fe800099a1016 */
[----:B------:R-:W-:Y:S04]  /*6dc20*/  LDGSTS.E [R252+-0x7d700], desc[UR22][R106.64], P3 ;  /* 0x829000006afc7fae */ /* 0x000fe800099a1016 */
[----:B------:R-:W2:Y:S04]  /*6dc30*/  LDL.64 R16, [R1+0x908] ;  /* 0x0009080001107983 */ /* 0x000ea80000100a00 */
        /* <DEDUP_REMOVED lines=11> */
[----:B---3--:R-:W-:Y:S04]  /*6dcf0*/  LDGSTS.E [R252+-0x7cf00], desc[UR22][R108.64], P3 ;  /* 0x831000006cfc7fae */ /* 0x008fe800099a1016 */
        /* <DEDUP_REMOVED lines=22> */
[----:B---3--:R-:W-:Y:S04]  /*6de60*/  LDGSTS.E [R252+-0x79f00], desc[UR22][R108.64], P3 ;  /* 0x861000006cfc7fae */ /* 0x008fe800099a1016 */
[----:B----4-:R-:W-:Y:S04]  /*6de70*/  LDGSTS.E [R2+-0x79b00], desc[UR22][R110.64], P3 ;  /* 0x865000006e027fae */ /* 0x010fe800099a1016 */
        /* <DEDUP_REMOVED lines=8> */
[----:B------:R-:W3:Y:S04]  /*6df00*/  LDL.64 R110, [R1+0x1b8] ;  /* 0x0001b800016e7983 */ /* 0x000ee80000100a00 */
[----:B------:R-:W3:Y:S04]  /*6df10*/  LDL.64 R112, [R1+0x130] ;  /* 0x0001300001707983 */ /* 0x000ee80000100a00 */
[----:B------:R-:W3:Y:S04]  /*6df20*/  LDL.64 R218, [R1+0x110] ;  /* 0x0001100001da7983 */ /* 0x000ee80000100a00 */
[----:B------:R-:W3:Y:S04]  /*6df30*/  LDL.64 R114, [R1+0x68] ;  /* 0x0000680001727983 */ /* 0x000ee80000100a00 */
[----:B------:R-:W3:Y:S04]  /*6df40*/  LDL.64 R12, [R1+0x60] ;  /* 0x00006000010c7983 */ /* 0x000ee80000100a00 */
[----:B------:R-:W3:Y:S04]  /*6df50*/  LDL.64 R14, [R1+0x58] ;  /* 0x00005800010e7983 */ /* 0x000ee80000100a00 */
        /* <DEDUP_REMOVED lines=8> */
[----:B---3--:R-:W-:Y:S04]  /*6dfe0*/  LDGSTS.E [R2+-0x5e300], desc[UR22][R106.64], P3 ;  /* 0xa1d000006a027fae */ /* 0x008fe800099a1016 */
[----:B----4-:R-:W-:Y:S04]  /*6dff0*/  LDGSTS.E [R252+-0x5df00], desc[UR22][R108.64], P3 ;  /* 0xa21000006cfc7fae */ /* 0x010fe800099a1016 */
[----:B------:R-:W-:Y:S04]  /*6e000*/  LDGSTS.E [R2+-0x5db00], desc[UR22][R110.64], P3 ;  /* 0xa25000006e027fae */ /* 0x000fe800099a1016 */
[----:B------:R-:W-:Y:S04]  /*6e010*/  LDGSTS.E [R252+-0x5d700], desc[UR22][R112.64], P3 ;  /* 0xa290000070fc7fae */ /* 0x000fe800099a1016 */
[----:B------:R-:W2:Y:S04]  /*6e020*/  LDL.64 R16, [R1+0x50] ;  /* 0x0000500001107983 */ /* 0x000ea80000100a00 */
[----:B------:R-:W-:Y:S04]  /*6e030*/  LDGSTS.E [R2+-0x5d300], desc[UR22][R218.64], P3 ;  /* 0xa2d00000da027fae */ /* 0x000fe800099a1016 */
[----:B------:R-:W-:Y:S04]  /*6e040*/  LDGSTS.E [R252+-0x5cf00], desc[UR22][R114.64], P3 ;  /* 0xa310000072fc7fae */ /* 0x000fe800099a1016 */
[----:B------:R-:W-:Y:S04]  /*6e050*/  LDGSTS.E [R2+-0x5cb00], desc[UR22][R12.64], P3 ;  /* 0xa35000000c027fae */ /* 0x000fe800099a1016 */
[----:B------:R-:W-:Y:S04]  /*6e060*/  LDGSTS.E [R252+-0x5c700], desc[UR22][R14.64], P3 ;  /* 0xa39000000efc7fae */ /* 0x000fe800099a1016 */
        /* <DEDUP_REMOVED lines=28> */
[----:B------:R-:W-:Y:S04]  /*6e230*/  LDGSTS.E [R2+-0x59300], desc[UR22][R124.64], P3 ;  /* 0xa6d000007c027fae */ /* 0x000fe800099a1016 */
[----:B------:R-:W-:Y:S04]  /*6e240*/  LDGSTS.E [R252+-0x58f00], desc[UR22][R122.64], P3 ;  /* 0xa71000007afc7fae */ /* 0x000fe800099a1016 */
[----:B------:R-:W-:Y:S04]  /*6e250*/  LDGSTS.E [R2+-0x58b00], desc[UR22][R120.64], P3 ;  /* 0xa750000078027fae */ /* 0x000fe800099a1016 */
[----:B------:R1:W-:Y:S04]  /*6e260*/  LDGSTS.E [R252+-0x58700], desc[UR22][R118.64], P3 ;  /* 0xa790000076fc7fae */ /* 0x0003e800099a1016 */
[----:B------:R3:W-:Y:S01]  /*6e270*/  LDGSTS.E [R2+-0x58300], desc[UR22][R116.64], P3 ;  /* 0xa7d0000074027fae */ /* 0x0007e200099a1016 */
[C---:B-1----:R-:W-:Y:S01]  /*6e280*/  IADD3 R252, PT, PT, R8.reuse, 0x200000, RZ ;  /* 0x0020000008fc7810 */ /* 0x042fe20007ffe0ff */
[----:B---3--:R-:W-:-:S04]  /*6e290*/  VIADD R2, R8, 0x200000 ;  /* 0x0020000008027836 */ /* 0x008fc80000000000 */
[----:B----4-:R-:W-:Y:S04]  /*6e2a0*/  LDGSTS.E [R252+-0x7fe80], desc[UR22][R102.64], P3 ;  /* 0x8018000066fc7fae */ /* 0x010fe800099a1016 */
[----:B------:R-:W-:Y:S04]  /*6e2b0*/  LDGSTS.E [R2+-0x7fa80], desc[UR22][R112.64], P3 ;  /* 0x8058000070027fae */ /* 0x000fe800099a1016 */
[----:B------:R-:W-:Y:S04]  /*6e2c0*/  LDGSTS.E [R252+-0x7f680], desc[UR22][R218.64], P3 ;  /* 0x80980000dafc7fae */ /* 0x000fe800099a1016 */
[----:B------:R-:W-:Y:S04]  /*6e2d0*/  LDGSTS.E [R2+-0x7f280], desc[UR22][R114.64], P3 ;  /* 0x80d8000072027fae */ /* 0x000fe800099a1016 */
[----:B------:R-:W-:Y:S04]  /*6e2e0*/  LDGSTS.E [R252+-0x7ee80], desc[UR22][R12.64], P3 ;  /* 0x811800000cfc7fae */ /* 0x000fe800099a1016 */
[----:B------:R-:W-:Y:S04]  /*6e2f0*/  LDGSTS.E [R2+-0x7ea80], desc[UR22][R104.64], P3 ;  /* 0x8158000068027fae */ /* 0x000fe800099a1016 */
[----:B------:R-:W3:Y:S04]  /*6e300*/  LDL.64 R102, [R1+0x9b0] ;  /* 0x0009b00001667983 */ /* 0x000ee80000100a00 */
        /* <DEDUP_REMOVED lines=15> */
[----:B---3--:R-:W-:Y:S04]  /*6e400*/  LDGSTS.E [R2+-0x7d280], desc[UR22][R102.64], P3 ;  /* 0x82d8000066027fae */ /* 0x008fe800099a1016 */
[----:B----4-:R-:W-:Y:S04]  /*6e410*/  LDGSTS.E [R252+-0x7ce80], desc[UR22][R112.64], P3 ;  /* 0x8318000070fc7fae */ /* 0x010fe800099a1016 */
        /* <DEDUP_REMOVED lines=99> */
[----:B------:R1:W-:Y:S04]  /*6ea50*/  LDGSTS.E [R252+-0x58680], desc[UR22][R106.64], P3 ;  /* 0xa79800006afc7fae */ /* 0x0003e800099a1016 */
[----:B------:R2:W-:Y:S04]  /*6ea60*/  LDGSTS.E [R2+-0x58280], desc[UR22][R14.64], P3 ;  /* 0xa7d800000e027fae */ /* 0x0005e800099a1016 */
[----:B------:R-:W4:Y:S04]  /*6ea70*/  LDL.64 R16, [R1+0xbd8] ;  /* 0x000bd80001107983 */ /* 0x000f280000100a00 */
[----:B------:R-:W4:Y:S04]  /*6ea80*/  LDL.64 R106, [R1+0xb78] ;  /* 0x000b7800016a7983 */ /* 0x000f280000100a00 */
[----:B------:R-:W4:Y:S01]  /*6ea90*/  LDL.64 R14, [R1+0xb58] ;  /* 0x000b5800010e7983 */ /* 0x000f220000100a00 */
[----:B-1----:R-:W-:-:S02]  /*6eaa0*/  VIADD R252, R7, 0x200000 ;  /* 0x0020000007fc7836 */ /* 0x002fc40000000000 */
[----:B--2---:R-:W-:-:S03]  /*6eab0*/  VIADD R2, R7, 0x200000 ;  /* 0x0020000007027836 */ /* 0x004fc60000000000 */
[----:B------:R-:W-:Y:S04]  /*6eac0*/  LDGSTS.E [R252+-0x7fe00], desc[UR22][R108.64], P3 ;  /* 0x802000006cfc7fae */ /* 0x000fe800099a1016 */
[----:B------:R-:W-:Y:S04]  /*6ead0*/  LDGSTS.E [R2+-0x7fa00], desc[UR22][R110.64], P3 ;  /* 0x806000006e027fae */ /* 0x000fe800099a1016 */
        /* <DEDUP_REMOVED lines=14> */
[----:B------:R-:W-:Y:S04]  /*6ebc0*/  LDGSTS.E [R252+-0x7de00], desc[UR22][R16.64], P3 ;  /* 0x8220000010fc7fae */ /* 0x000fe800099a1016 */
[----:B------:R-:W-:Y:S04]  /*6ebd0*/  LDGSTS.E [R2+-0x7da00], desc[UR22][R106.64], P3 ;  /* 0x826000006a027fae */ /* 0x000fe800099a1016 */
[----:B------:R-:W-:Y:S04]  /*6ebe0*/  LDGSTS.E [R252+-0x7d600], desc[UR22][R14.64], P3 ;  /* 0x82a000000efc7fae */ /* 0x000fe800099a1016 */
[----:B------:R-:W4:Y:S04]  /*6ebf0*/  LDL.64 R16, [R1+0x950] ;  /* 0x0009500001107983 */ /* 0x000f280000100a00 */
[----:B------:R-:W4:Y:S04]  /*6ec00*/  LDL.64 R106, [R1+0x928] ;  /* 0x00092800016a7983 */ /* 0x000f280000100a00 */
[----:B------:R-:W4:Y:S04]  /*6ec10*/  LDL.64 R14, [R1+0x8d0] ;  /* 0x0008d000010e7983 */ /* 0x000f280000100a00 */
[----:B--2---:R-:W-:Y:S04]  /*6ec20*/  LDGSTS.E [R2+-0x7d200], desc[UR22][R108.64], P3 ;  /* 0x82e000006c027fae */ /* 0x004fe800099a1016 */
        /* <DEDUP_REMOVED lines=96> */
[----:B------:R1:W-:Y:S04]  /*6f230*/  LDGSTS.E [R252+-0x58600], desc[UR22][R104.64], P3 ;  /* 0xa7a0000068fc7fae */ /* 0x0003e800099a1016 */
[----:B------:R-:W3:Y:S04]  /*6f240*/  LDL.64 R102, [R1+0xdd8] ;  /* 0x000dd80001667983 */ /* 0x000ee80000100a00 */
[----:B------:R-:W4:Y:S04]  /*6f250*/  LDL.64 R112, [R1+0xdb8] ;  /* 0x000db80001707983 */ /* 0x000f280000100a00 */
[----:B------:R-:W4:Y:S04]  /*6f260*/  LDL.64 R218, [R1+0xd90] ;  /* 0x000d900001da7983 */ /* 0x000f280000100a00 */
[----:B------:R-:W4:Y:S04]  /*6f270*/  LDL.64 R114, [R1+0xd78] ;  /* 0x000d780001727983 */ /* 0x000f280000100a00 */
[----:B------:R-:W4:Y:S01]  /*6f280*/  LDL.64 R12, [R1+0xd48] ;  /* 0x000d4800010c7983 */ /* 0x000f220000100a00 */
[----:B-1----:R-:W-:-:S03]  /*6f290*/  VIADD R252, R6, 0x200000 ;  /* 0x0020000006fc7836 */ /* 0x002fc60000000000 */
[----:B------:R-:W4:Y:S04]  /*6f2a0*/  LDL.64 R104, [R1+0xd10] ;  /* 0x000d100001687983 */ /* 0x000f280000100a00 */
[----:B------:R1:W-:Y:S04]  /*6f2b0*/  LDGSTS.E [R2+-0x58200], desc[UR22][R16.64], P3 ;  /* 0xa7e0000010027fae */ /* 0x0003e800099a1016 */
[----:B------:R-:W-:Y:S01]  /*6f2c0*/  LDGSTS.E [R252+-0x7fd80], desc[UR22][R106.64], P3 ;  /* 0x802800006afc7fae */ /* 0x000fe200099a1016 */
[----:B-1----:R-:W-:-:S03]  /*6f2d0*/  VIADD R2, R6, 0x200000 ;  /* 0x0020000006027836 */ /* 0x002fc60000000000 */
[----:B------:R-:W4:Y:S04]  /*6f2e0*/  LDL.64 R16, [R1+0xcc8] ;  /* 0x000cc80001107983 */ /* 0x000f280000100a00 */
[----:B------:R-:W4:Y:S04]  /*6f2f0*/  LDL.64 R106, [R1+0xc78] ;  /* 0x000c7800016a7983 */ /* 0x000f280000100a00 */
[----:B------:R-:W-:Y:S04]  /*6f300*/  LDGSTS.E [R2+-0x7f980], desc[UR22][R14.64], P3 ;  /* 0x806800000e027fae */ /* 0x000fe800099a1016 */
[----:B--2---:R-:W-:Y:S04]  /*6f310*/  LDGSTS.E [R252+-0x7f580], desc[UR22][R108.64], P3 ;  /* 0x80a800006cfc7fae */ /* 0x004fe800099a1016 */
[----:B------:R-:W-:Y:S04]  /*6f320*/  LDGSTS.E [R2+-0x7f180], desc[UR22][R110.64], P3 ;  /* 0x80e800006e027fae */ /* 0x000fe800099a1016 */
        /* <DEDUP_REMOVED lines=116> */
[----:B------:R1:W-:Y:S04]  /*6fa70*/  LDGSTS.E [R252+-0x58580], desc[UR22][R114.64], P3 ;  /* 0xa7a8000072fc7fae */ /* 0x0003e800099a1016 */
[----:B------:R3:W-:Y:S04]  /*6fa80*/  LDGSTS.E [R2+-0x58180], desc[UR22][R12.64], P3 ;  /* 0xa7e800000c027fae */ /* 0x0007e800099a1016 */
[----:B------:R-:W4:Y:S04]  /*6fa90*/  LDL.64 R102, [R1+0xea0] ;  /* 0x000ea00001667983 */ /* 0x000f280000100a00 */
[----:B------:R-:W4:Y:S04]  /*6faa0*/  LDL.64 R112, [R1+0xe78] ;  /* 0x000e780001707983 */ /* 0x000f280000100a00 */
[----:B------:R-:W4:Y:S04]  /*6fab0*/  LDL.64 R218, [R1+0xe00] ;  /* 0x000e000001da7983 */ /* 0x000f280000100a00 */
[----:B------:R-:W4:Y:S01]  /*6fac0*/  LDL.64 R114, [R1+0xde8] ;  /* 0x000de80001727983 */ /* 0x000f220000100a00 */
[----:B-1----:R-:W-:-:S02]  /*6fad0*/  VIADD R252, R5, 0x200000 ;  /* 0x0020000005fc7836 */ /* 0x002fc40000000000 */
[----:B---3--:R-:W-:Y:S01]  /*6fae0*/  VIADD R2, R5, 0x200000 ;  /* 0x0020000005027836 */ /* 0x008fe20000000000 */
[----:B------:R-:W3:Y:S04]  /*6faf0*/  LDL.64 R12, [R1+0xdc8] ;  /* 0x000dc800010c7983 */ /* 0x000ee80000100a00 */
[----:B------:R-:W-:Y:S04]  /*6fb00*/  LDGSTS.E [R252+-0x7fd00], desc[UR22][R104.64], P3 ;  /* 0x8030000068fc7fae */ /* 0x000fe800099a1016 */
[----:B------:R-:W3:Y:S04]  /*6fb10*/  LDL.64 R104, [R1+0xda0] ;  /* 0x000da00001687983 */ /* 0x000ee80000100a00 */
[----:B------:R-:W-:Y:S04]  /*6fb20*/  LDGSTS.E [R2+-0x7f900], desc[UR22][R16.64], P3 ;  /* 0x8070000010027fae */ /* 0x000fe800099a1016 */
[----:B------:R-:W-:Y:S04]  /*6fb30*/  LDGSTS.E [R252+-0x7f500], desc[UR22][R106.64], P3 ;  /* 0x80b000006afc7fae */ /* 0x000fe800099a1016 */
[----:B------:R-:W3:Y:S04]  /*6fb40*/  LDL.64 R16, [R1+0xd70] ;  /* 0x000d700001107983 */ /* 0x000ee80000100a00 */
[----:B------:R-:W3:Y:S04]  /*6fb50*/  LDL.64 R106, [R1+0xd58] ;  /* 0x000d5800016a7983 */ /* 0x000ee80000100a00 */
[----:B--2---:R-:W-:Y:S04]  /*6fb60*/  LDGSTS.E [R2+-0x7f100], desc[UR22][R14.64], P3 ;  /* 0x80f000000e027fae */ /* 0x004fe800099a1016 */
[----:B------:R-:W-:Y:S04]  /*6fb70*/  LDGSTS.E [R252+-0x7ed00], desc[UR22][R108.64], P3 ;  /* 0x813000006cfc7fae */ /* 0x000fe800099a1016 */
[----:B------:R-:W-:Y:S04]  /*6fb80*/  LDGSTS.E [R2+-0x7e900], desc[UR22][R110.64], P3 ;  /* 0x817000006e027fae */ /* 0x000fe800099a1016 */
[----:B------:R-:W2:Y:S04]  /*6fb90*/  LDL.64 R14, [R1+0xd28] ;  /* 0x000d2800010e7983 */ /* 0x000ea80000100a00 */
[----:B------:R-:W2:Y:S04]  /*6fba0*/  LDL.64 R108, [R1+0xd08] ;  /* 0x000d0800016c7983 */ /* 0x000ea80000100a00 */
[----:B------:R-:W2:Y:S04]  /*6fbb0*/  LDL.64 R110, [R1+0xce8] ;  /* 0x000ce800016e7983 */ /* 0x000ea80000100a00 */
[----:B----4-:R-:W-:Y:S04]  /*6fbc0*/  LDGSTS.E [R252+-0x7e500], desc[UR22][R102.64], P3 ;  /* 0x81b0000066fc7fae */ /* 0x010fe800099a1016 */
[----:B------:R-:W-:Y:S04]  /*6fbd0*/  LDGSTS.E [R2+-0x7e100], desc[UR22][R112.64], P3 ;  /* 0x81f0000070027fae */ /* 0x000fe800099a1016 */
[----:B------:R-:W-:Y:S04]  /*6fbe0*/  LDGSTS.E [R252+-0x7dd00], desc[UR22][R218.64], P3 ;  /* 0x82300000dafc7fae */ /* 0x000fe800099a1016 */
[----:B------:R-:W-:Y:S04]  /*6fbf0*/  LDGSTS.E [R2+-0x7d900], desc[UR22][R114.64], P3 ;  /* 0x8270000072027fae */ /* 0x000fe800099a1016 */
[----:B---3--:R-:W-:Y:S04]  /*6fc00*/  LDGSTS.E [R252+-0x7d500], desc[UR22][R12.64], P3 ;  /* 0x82b000000cfc7fae */ /* 0x008fe800099a1016 */
[----:B------:R-:W3:Y:S04]  /*6fc10*/  LDL.64 R102, [R1+0xcd0] ;  /* 0x000cd00001667983 */ /* 0x000ee80000100a00 */
[----:B------:R-:W4:Y:S04]  /*6fc20*/  LDL.64 R112, [R1+0xc98] ;  /* 0x000c980001707983 */ /* 0x000f280000100a00 */
[----:B------:R-:W4:Y:S04]  /*6fc30*/  LDL.64 R218, [R1+0xc88] ;  /* 0x000c880001da7983 */ /* 0x000f280000100a00 */
[----:B------:R-:W4:Y:S04]  /*6fc40*/  LDL.64 R114, [R1+0xc68] ;  /* 0x000c680001727983 */ /* 0x000f280000100a00 */
[----:B------:R-:W4:Y:S04]  /*6fc50*/  LDL.64 R12, [R1+0xc38] ;  /* 0x000c3800010c7983 */ /* 0x000f280000100a00 */
[----:B------:R-:W-:Y:S04]  /*6fc60*/  LDGSTS.E [R2+-0x7d100], desc[UR22][R104.64], P3 ;  /* 0x82f0000068027fae */ /* 0x000fe800099a1016 */
        /* <DEDUP_REMOVED lines=98> */
[----:B---3--:R-:W-:Y:S04]  /*70290*/  LDGSTS.E [R2+-0x58900], desc[UR22][R102.64], P3 ;  /* 0xa770000066027fae */ /* 0x008fe800099a1016 */
[----:B----4-:R1:W-:Y:S04]  /*702a0*/  LDGSTS.E [R252+-0x58500], desc[UR22][R112.64], P3 ;  /* 0xa7b0000070fc7fae */ /* 0x0103e800099a1016 */
[----:B------:R-:W3:Y:S04]  /*702b0*/  LDL.64 R110, [R1+0xf98] ;  /* 0x000f9800016e7983 */ /* 0x000ee80000100a00 */
[----:B------:R4:W-:Y:S04]  /*702c0*/  LDGSTS.E [R2+-0x58100], desc[UR22][R218.64], P3 ;  /* 0xa7f00000da027fae */ /* 0x0009e800099a1016 */
[----:B------:R-:W3:Y:S01]  /*702d0*/  LDL.64 R102, [R1+0xde0] ;  /* 0x000de00001667983 */ /* 0x000ee20000100a00 */
[----:B-1----:R-:W-:-:S03]  /*702e0*/  VIADD R252, R4, 0x200000 ;  /* 0x0020000004fc7836 */ /* 0x002fc60000000000 */
[----:B------:R-:W3:Y:S04]  /*702f0*/  LDL.64 R112, [R1+0xf08] ;  /* 0x000f080001707983 */ /* 0x000ee80000100a00 */
[----:B------:R-:W3:Y:S04]  /*70300*/  LDL.64 R218, [R1+0xee8] ;  /* 0x000ee80001da7983 */ /* 0x000ee80000100a00 */
[----:B------:R-:W-:Y:S04]  /*70310*/  LDGSTS.E [R252+-0x7fc80], desc[UR22][R114.64], P3 ;  /* 0x8038000072fc7fae */ /* 0x000fe800099a1016 */
[----:B------:R-:W3:Y:S01]  /*70320*/  LDL.64 R114, [R1+0xec8] ;  /* 0x000ec80001727983 */ /* 0x000ee20000100a00 */
[----:B----4-:R-:W-:-:S05]  /*70330*/  VIADD R2, R4, 0x200000 ;  /* 0x0020000004027836 */ /* 0x010fca0000000000 */
[----:B------:R-:W-:Y:S04]  /*70340*/  LDGSTS.E [R2+-0x7f880], desc[UR22][R12.64], P3 ;  /* 0x807800000c027fae */ /* 0x000fe800099a1016 */
[----:B------:R-:W-:Y:S04]  /*70350*/  LDGSTS.E [R252+-0x7f480], desc[UR22][R104.64], P3 ;  /* 0x80b8000068fc7fae */ /* 0x000fe800099a1016 */
        /* <DEDUP_REMOVED lines=8> */
[----:B---3--:R-:W-:Y:S04]  /*703e0*/  LDGSTS.E [R2+-0x7e080], desc[UR22][R110.64], P3 ;  /* 0x81f800006e027fae */ /* 0x008fe800099a1016 */
[----:B------:R-:W-:Y:S04]  /*703f0*/  LDGSTS.E [R252+-0x7dc80], desc[UR22][R234.64], P3 ;  /* 0x82380000eafc7fae */ /* 0x000fe800099a1016 */
[----:B------:R-:W2:Y:S04]  /*70400*/  LDL.64 R14, [R1+0xdf0] ;  /* 0x000df000010e7983 */ /* 0x000ea80000100a00 */
[----:B------:R-:W3:Y:S04]  /*70410*/  LDL.64 R108, [R1+0xdd0] ;  /* 0x000dd000016c7983 */ /* 0x000ee80000100a00 */
[----:B------:R-:W3:Y:S04]  /*70420*/  LDL.64 R110, [R1+0xdb0] ;  /* 0x000db000016e7983 */ /* 0x000ee80000100a00 */
[----:B------:R-:W-:Y:S04]  /*70430*/  LDGSTS.E [R2+-0x7d880], desc[UR22][R112.64], P3 ;  /* 0x8278000070027fae */ /* 0x000fe800099a1016 */
[----:B------:R-:W-:Y:S04]  /*70440*/  LDGSTS.E [R252+-0x7d480], desc[UR22][R218.64], P3 ;  /* 0x82b80000dafc7fae */ /* 0x000fe800099a1016 */
[----:B------:R-:W3:Y:S04]  /*70450*/  LDL.64 R234, [R1+0xcb0] ;  /* 0x000cb00001ea7983 */ /* 0x000ee80000100a00 */
[----:B------:R-:W3:Y:S04]  /*70460*/  LDL.64 R112, [R1+0xd98] ;  /* 0x000d980001707983 */ /* 0x000ee80000100a00 */
[----:B------:R-:W3:Y:S04]  /*70470*/  LDL.64 R218, [R1+0xd88] ;  /* 0x000d880001da7983 */ /* 0x000ee80000100a00 */
[----:B------:R-:W-:Y:S04]  /*70480*/  LDGSTS.E [R2+-0x7d080], desc[UR22][R114.64], P3 ;  /* 0x82f8000072027fae */ /* 0x000fe800099a1016 */
[----:B------:R-:W3:Y:S04]  /*70490*/  LDL.64 R114, [R1+0xd68] ;  /* 0x000d680001727983 */ /* 0x000ee80000100a00 */
[----:B----4-:R-:W-:Y:S04]  /*704a0*/  LDGSTS.E [R252+-0x7cc80], desc[UR22][R12.64], P3 ;  /* 0x833800000cfc7fae */ /* 0x010fe800099a1016 */
[----:B------:R-:W-:Y:S04]  /*704b0*/  LDGSTS.E [R2+-0x7c880], desc[UR22][R104.64], P3 ;  /* 0x8378000068027fae */ /* 0x000fe800099a1016 */
[----:B------:R-:W4:Y:S04]  /*704c0*/  LDL.64 R12, [R1+0xd50] ;  /* 0x000d5000010c7983 */ /* 0x000f280000100a00 */
[----:B------:R-:W4:Y:S04]  /*704d0*/  LDL.64 R104, [R1+0xd40] ;  /* 0x000d400001687983 */ /* 0x000f280000100a00 */
[----:B------:R-:W-:Y:S04]  /*704e0*/  LDGSTS.E [R252+-0x7c480], desc[UR22][R16.64], P3 ;  /* 0x83b8000010fc7fae */ /* 0x000fe800099a1016 */
[----:B------:R-:W-:Y:S04]  /*704f0*/  LDGSTS.E [R2+-0x7c080], desc[UR22][R106.64], P3 ;  /* 0x83f800006a027fae */ /* 0x000fe800099a1016 */
[----:B------:R-:W4:Y:S04]  /*70500*/  LDL.64 R16, [R1+0xd20] ;  /* 0x000d200001107983 */ /* 0x000f280000100a00 */
[----:B--2---:R-:W-:Y:S04]  /*70510*/  LDGSTS.E [R252+-0x7bc80], desc[UR22][R14.64], P3 ;  /* 0x843800000efc7fae */ /* 0x004fe800099a1016 */
[----:B------:R-:W2:Y:S04]  /*70520*/  LDL.64 R106, [R1+0xd00] ;  /* 0x000d0000016a7983 */ /* 0x000ea80000100a00 */
[----:B------:R-:W-:Y:S04]  /*70530*/  LDGSTS.E [R2+-0x7b880], desc[UR22][R102.64], P3 ;  /* 0x8478000066027fae */ /* 0x000fe800099a1016 */
[----:B---3--:R-:W-:Y:S04]  /*70540*/  LDGSTS.E [R252+-0x7b480], desc[UR22][R108.64], P3 ;  /* 0x84b800006cfc7fae */ /* 0x008fe800099a1016 */
[----:B------:R-:W-:Y:S04]  /*70550*/  LDGSTS.E [R2+-0x7b080], desc[UR22][R110.64], P3 ;  /* 0x84f800006e027fae */ /* 0x000fe800099a1016 */
[----:B------:R-:W3:Y:S04]  /*70560*/  LDL.64 R14, [R1+0xcf0] ;  /* 0x000cf000010e7983 */ /* 0x000ee80000100a00 */
[----:B------:R-:W3:Y:S04]  /*70570*/  LDL.64 R102, [R1+0xc70] ;  /* 0x000c700001667983 */ /* 0x000ee80000100a00 */
[----:B------:R-:W3:Y:S04]  /*70580*/  LDL.64 R108, [R1+0xce0] ;  /* 0x000ce000016c7983 */ /* 0x000ee80000100a00 */
[----:B------:R-:W3:Y:S04]  /*70590*/  LDL.64 R110, [R1+0xcc0] ;  /* 0x000cc000016e7983 */ /* 0x000ee80000100a00 */
[----:B------:R-:W-:Y:S04]  /*705a0*/  LDGSTS.E [R252+-0x7ac80], desc[UR22][R112.64], P3 ;  /* 0x8538000070fc7fae */ /* 0x000fe800099a1016 */
[----:B------:R-:W-:Y:S04]  /*705b0*/  LDGSTS.E [R2+-0x7a880], desc[UR22][R218.64], P3 ;  /* 0x85780000da027fae */ /* 0x000fe800099a1016 */
        /* <DEDUP_REMOVED lines=9> */
[----:B--2---:R-:W-:Y:S04]  /*70650*/  LDGSTS.E [R252+-0x79480], desc[UR22][R106.64], P3 ;  /* 0x86b800006afc7fae */ /* 0x004fe800099a1016 */
[----:B------:R-:W2:Y:S04]  /*70660*/  LDL.64 R16, [R1+0xc08] ;  /* 0x000c080001107983 */ /* 0x000ea80000100a00 */
[----:B---3--:R-:W-:Y:S04]  /*70670*/  LDGSTS.E [R2+-0x79080], desc[UR22][R14.64], P3 ;  /* 0x86f800000e027fae */ /* 0x008fe800099a1016 */
[----:B------:R-:W3:Y:S04]  /*70680*/  LDL.64 R106, [R1+0xbc0] ;  /* 0x000bc000016a7983 */ /* 0x000ee80000100a00 */
[----:B------:R-:W-:Y:S04]  /*70690*/  LDGSTS.E [R252+-0x78c80], desc[UR22][R108.64], P3 ;  /* 0x873800006cfc7fae */ /* 0x000fe800099a1016 */
[----:B------:R-:W-:Y:S04]  /*706a0*/  LDGSTS.E [R2+-0x78880], desc[UR22][R110.64], P3 ;  /* 0x877800006e027fae */ /* 0x000fe800099a1016 */
[----:B------:R-:W-:Y:S04]  /*706b0*/  LDGSTS.E [R252+-0x78480], desc[UR22][R234.64], P3 ;  /* 0x87b80000eafc7fae */ /* 0x000fe800099a1016 */
[----:B------:R-:W3:Y:S04]  /*706c0*/  LDL.64 R14, [R1+0xbe0] ;  /* 0x000be000010e7983 */ /* 0x000ee80000100a00 */
[----:B------:R-:W3:Y:S04]  /*706d0*/  LDL.64 R108, [R1+0xba0] ;  /* 0x000ba000016c7983 */ /* 0x000ee80000100a00 */
[----:B------:R-:W-:Y:S04]  /*706e0*/  LDGSTS.E [R2+-0x78080], desc[UR22][R112.64], P3 ;  /* 0x87f8000070027fae */ /* 0x000fe800099a1016 */
        /* <DEDUP_REMOVED lines=8> */
[----:B------:R-:W3:Y:S04]  /*70770*/  LDL.64 R114, [R1+0xae0] ;  /* 0x000ae00001727983 */ /* 0x000ee80000100a00 */
[----:B----4-:R-:W-:Y:S04]  /*70780*/  LDGSTS.E [R2+-0x5f080], desc[UR22][R12.64], P3 ;  /* 0xa0f800000c027fae */ /* 0x010fe800099a1016 */
[----:B------:R-:W-:Y:S04]  /*70790*/  LDGSTS.E [R252+-0x5ec80], desc[UR22][R104.64], P3 ;  /* 0xa138000068fc7fae */ /* 0x000fe800099a1016 */
[----:B------:R-:W4:Y:S04]  /*707a0*/  LDL.64 R12, [R1+0xad0] ;  /* 0x000ad000010c7983 */ /* 0x000f280000100a00 */
[----:B------:R-:W4:Y:S04]  /*707b0*/  LDL.64 R104, [R1+0xa68] ;  /* 0x000a680001687983 */ /* 0x000f280000100a00 */
[----:B--2---:R-:W-:Y:S04]  /*707c0*/  LDGSTS.E [R2+-0x5e880], desc[UR22][R16.64], P3 ;  /* 0xa178000010027fae */ /* 0x004fe800099a1016 */
[----:B------:R-:W2:Y:S04]  /*707d0*/  LDL.64 R16, [R1+0xaa8] ;  /* 0x000aa80001107983 */ /* 0x000ea80000100a00 */
[----:B---3--:R-:W-:Y:S04]  /*707e0*/  LDGSTS.E [R252+-0x5e480], desc[UR22][R14.64], P3 ;  /* 0xa1b800000efc7fae */ /* 0x008fe800099a1016 */
[----:B------:R-:W-:Y:S04]  /*707f0*/  LDGSTS.E [R2+-0x5e080], desc[UR22][R106.64], P3 ;  /* 0xa1f800006a027fae */ /* 0x000fe800099a1016 */
[----:B------:R-:W-:Y:S04]  /*70800*/  LDGSTS.E [R252+-0x5dc80], desc[UR22][R108.64], P3 ;  /* 0xa23800006cfc7fae */ /* 0x000fe800099a1016 */
[----:B------:R-:W-:Y:S04]  /*70810*/  LDGSTS.E [R2+-0x5d880], desc[UR22][R110.64], P3 ;  /* 0xa27800006e027fae */ /* 0x000fe800099a1016 */
[----:B------:R-:W3:Y:S04]  /*70820*/  LDL.64 R14, [R1+0xaa0] ;  /* 0x000aa000010e7983 */ /* 0x000ee80000100a00 */
[----:B------:R-:W3:Y:S04]  /*70830*/  LDL.64 R106, [R1+0xa60] ;  /* 0x000a6000016a7983 */ /* 0x000ee80000100a00 */
[----:B------:R-:W3:Y:S04]  /*70840*/  LDL.64 R108, [R1+0xa58] ;  /* 0x000a5800016c7983 */ /* 0x000ee80000100a00 */
[----:B------:R-:W-:Y:S04]  /*70850*/  LDGSTS.E [R252+-0x5d480], desc[UR22][R112.64], P3 ;  /* 0xa2b8000070fc7fae */ /* 0x000fe800099a1016 */
[----:B------:R-:W3:Y:S04]  /*70860*/  LDL.64 R110, [R1+0xa50] ;  /* 0x000a5000016e7983 */ /* 0x000ee80000100a00 */
[----:B------:R-:W-:Y:S04]  /*70870*/  LDGSTS.E [R2+-0x5d080], desc[UR22][R218.64], P3 ;  /* 0xa2f80000da027fae */ /* 0x000fe800099a1016 */
[----:B------:R-:W3:Y:S04]  /*70880*/  LDL.64 R112, [R1+0xa48] ;  /* 0x000a480001707983 */ /* 0x000ee80000100a00 */
[----:B------:R-:W-:Y:S04]  /*70890*/  LDGSTS.E [R252+-0x5cc80], desc[UR22][R114.64], P3 ;  /* 0xa338000072fc7fae */ /* 0x000fe800099a1016 */
[----:B------:R-:W3:Y:S04]  /*708a0*/  LDL.64 R218, [R1+0xa40] ;  /* 0x000a400001da7983 */ /* 0x000ee80000100a00 */
[----:B------:R-:W3:Y:S04]  /*708b0*/  LDL.64 R114, [R1+0xa38] ;  /* 0x000a380001727983 */ /* 0x000ee80000100a00 */
[----:B----4-:R-:W-:Y:S04]  /*708c0*/  LDGSTS.E [R2+-0x5c880], desc[UR22][R12.64], P3 ;  /* 0xa37800000c027fae */ /* 0x010fe800099a1016 */
[----:B------:R-:W4:Y:S04]  /*708d0*/  LDL.64 R12, [R1+0xa20] ;  /* 0x000a2000010c7983 */ /* 0x000f280000100a00 */
[----:B--2---:R-:W-:Y:S04]  /*708e0*/  LDGSTS.E [R252+-0x5c480], desc[UR22][R16.64], P3 ;  /* 0xa3b8000010fc7fae */ /* 0x004fe800099a1016 */
[----:B------:R-:W2:Y:S04]  /*708f0*/  LDL.64 R16, [R1+0xa30] ;  /* 0x000a300001107983 */ /* 0x000ea80000100a00 */
[----:B---3--:R-:W-:Y:S04]  /*70900*/  LDGSTS.E [R2+-0x5c080], desc[UR22][R14.64], P3 ;  /* 0xa3f800000e027fae */ /* 0x008fe800099a1016 */
        /* <DEDUP_REMOVED lines=10> */
[----:B------:R-:W3:Y:S04]  /*709b0*/  LDL.64 R14, [R1+0xa28] ;  /* 0x000a2800010e7983 */ /* 0x000ee80000100a00 */
[----:B------:R-:W5:Y:S04]  /*709c0*/  LDL.LU.64 R100, [R1+0x1910] ;  /* 0x0019100001647983 */ /* 0x000f680000300a00 */
        /* <DEDUP_REMOVED lines=9> */
[----:B------:R-:W-:Y:S04]  /*70a60*/  LDGSTS.E [R252+-0x59480], desc[UR22][R112.64], P3 ;  /* 0xa6b8000070fc7fae */ /* 0x000fe800099a1016 */
[----:B------:R-:W-:Y:S04]  /*70a70*/  LDGSTS.E [R2+-0x59080], desc[UR22][R218.64], P3 ;  /* 0xa6f80000da027fae */ /* 0x000fe800099a1016 */
[----:B------:R-:W-:Y:S04]  /*70a80*/  LDGSTS.E [R252+-0x58c80], desc[UR22][R114.64], P3 ;  /* 0xa738000072fc7fae */ /* 0x000fe800099a1016 */
[----:B------:R-:W5:Y:S04]  /*70a90*/  LDL.LU.64 R112, [R1+0x18c0] ;  /* 0x0018c00001707983 */ /* 0x000f680000300a00 */
[----:B------:R-:W4:Y:S04]  /*70aa0*/  LDL.LU.64 R218, [R1+0x18b8] ;  /* 0x0018b80001da7983 */ /* 0x000f280000300a00 */
[----:B------:R-:W4:Y:S04]  /*70ab0*/  LDL.LU.64 R114, [R1+0x18b0] ;  /* 0x0018b00001727983 */ /* 0x000f280000300a00 */
[----:B--2---:R-:W-:Y:S04]  /*70ac0*/  LDGSTS.E [R2+-0x58880], desc[UR22][R16.64], P3 ;  /* 0xa778000010027fae */ /* 0x004fe800099a1016 */
[----:B------:R-:W5:Y:S04]  /*70ad0*/  LDL.LU.64 R16, [R1+0x18a8] ;  /* 0x0018a80001107983 */ /* 0x000f680000300a00 */
[----:B---3--:R1:W-:Y:S04]  /*70ae0*/  LDGSTS.E [R252+-0x58480], desc[UR22][R14.64], P3 ;  /* 0xa7b800000efc7fae */ /* 0x0083e800099a1016 */
[----:B----4-:R2:W-:Y:S04]  /*70af0*/  LDGSTS.E [R2+-0x58080], desc[UR22][R12.64], P3 ;  /* 0xa7f800000c027fae */ /* 0x0105e800099a1016 */
[----:B------:R-:W0:Y:S04]  /*70b00*/  LDGDEPBAR ;  /* 0x00000000000079af */ /* 0x000e280000000000 */
[----:B------:R3:W5:Y:S04]  /*70b10*/  LDL.LU.64 R14, [R1+0x18a0] ;  /* 0x0018a000010e7983 */ /* 0x0007680000300a00 */
[----:B------:R3:W5:Y:S01]  /*70b20*/  LDL.LU.64 R12, [R1+0x1898] ;  /* 0x00189800010c7983 */ /* 0x0007620000300a00 */
[----:B-1----:R-:W1:Y:S01]  /*70b30*/  LDC R252, c[0x0][0x3a0] ;  /* 0x0000e800fffc7b82 */ /* 0x002e620000000800 */
[----:B------:R-:W-:-:S02]  /*70b40*/  USHF.R.S32.HI UR4, URZ, 0x1f, UR13 ;  /* 0x0000001fff047899 */ /* 0x000fc4000801140d */
[----:B------:R-:W-:Y:S02]  /*70b50*/  USHF.L.U32 UR12, UR13, 0x2, URZ ;  /* 0x000000020d0c7899 */ /* 0x000fe400080006ff */
[----:B------:R-:W-:Y:S01]  /*70b60*/  USHF.L.U64.HI UR13, UR13, 0x2, UR4 ;  /* 0x000000020d0d7899 */ /* 0x000fe20008010204 */
[----:B------:R-:W-:Y:S02]  /*70b70*/  ISETP.NE.U32.AND P2, PT, RZ, UR20, PT ;  /* 0x00000014ff007c0c */ /* 0x000fe4000bf45070 */
[----:B--2---:R-:W-:Y:S01]  /*70b80*/  SEL R2, RZ, 0x4, P6 ;  /* 0x00000004ff027807 */ /* 0x004fe20003000000 */
[----:B------:R-:W-:-:S04]  /*70b90*/  DEPBAR.LE SB0, 0xc ;  /* 0x000083000000791a */ /* 0x000fc80000000000 */
[----:B------:R-:W-:Y:S01]  /*70ba0*/  BAR.SYNC.DEFER_BLOCKING 0x0 ;  /* 0x0000000000007b1d */ /* 0x000fe20000010000 */
[----:B------:R-:W-:Y:S01]  /*70bb0*/  IADD3 R114, P4, PT, R114, UR12, RZ ;  /* 0x0000000c72727c10 */ /* 0x000fe2000ff9e0ff */
[----:B-1----:R-:W-:-:S03]  /*70bc0*/  VIADD R252, R252, 0x7f ;  /* 0x0000007ffcfc7836 */ /* 0x002fc60000000000 */
[----:B------:R-:W-:Y:S02]  /*70bd0*/  IADD3.X R115, PT, PT, R115, UR13, RZ, P4, !PT ;  /* 0x0000000d73737c10 */ /* 0x000fe4000a7fe4ff */
[----:B------:R-:W-:Y:S02]  /*70be0*/  ISETP.LT.OR P4, PT, R252, 0x80, P2 ;  /* 0x00000080fc00780c */ /* 0x000fe40001781670 */
[----:B------:R-:W-:Y:S02]  /*70bf0*/  IADD3 R218, P6, PT, R218, UR12, RZ ;  /* 0x0000000cdada7c10 */ /* 0x000fe4000ffde0ff */
[----:B------:R-:W-:Y:S02]  /*70c00*/  SEL R2, R2, RZ, P1 ;  /* 0x000000ff02027207 */ /* 0x000fe40000800000 */
[----:B------:R-:W-:Y:S02]  /*70c10*/  IADD3.X R219, PT, PT, R219, UR13, RZ, P6, !PT ;  /* 0x0000000ddbdb7c10 */ /* 0x000fe4000b7fe4ff */
[----:B------:R-:W-:-:S05]  /*70c20*/  ISETP.NE.U32.AND P3, PT, R2, RZ, PT ;  /* 0x000000ff0200720c */ /* 0x000fca0003f65070 */
[----:B---3--:R-:W-:Y:S08]  /*70c30*/  @P4 BRA `(.L_x_6) ;  /* 0x0000000800704947 */ /* 0x008ff00003800000 */
[----:B------:R-:W-:Y:S02]  /*70c40*/  USHF.R.U32.HI UR32, URZ, 0x4, UR7 ;  /* 0x00000004ff207899 */ /* 0x000fe40008011607 */
[----:B------:R-:W-:Y:S02]  /*70c50*/  UIADD3 UR14, UPT, UPT, UR7, 0x200000, URZ ;  /* 0x00200000070e7890 */ /* 0x000fe4000fffe0ff */
[----:B------:R-:W-:Y:S02]  /*70c60*/  USGXT.U32 UR32, UR32, 0xe ;  /* 0x0000000e2020789a */ /* 0x000fe40008000000 */
[----:B------:R-:W-:Y:S02]  /*70c70*/  USHF.R.U32.HI UR14, URZ, 0x4, UR14 ;  /* 0x00000004ff0e7899 */ /* 0x000fe4000801160e */
[----:B------:R-:W-:Y:S02]  /*70c80*/  UIADD3 UR24, UP1, UPT, UR32, 0x2, URZ ;  /* 0x0000000220187890 */ /* 0x000fe4000ff3e0ff */
[----:B------:R-:W-:Y:S01]  /*70c90*/  USGXT.U32 UR56, UR14, 0xe ;  /* 0x0000000e0e38789a */ /* 0x000fe20008000000 */
[----:B------:R-:W-:Y:S01]  /*70ca0*/  UMOV UR5, URZ ;  /* 0x000000ff00057c82 */ /* 0x000fe20008000000 */
[----:B------:R-:W-:Y:S01]  /*70cb0*/  UMOV UR4, URZ ;  /* 0x000000ff00047c82 */ /* 0x000fe20008000000 */
[----:B------:R-:W-:-:S02]  /*70cc0*/  UIADD3.X UR25, UPT, UPT, UR5, 0x40004040, URZ, UP1, !UPT ;  /* 0x4000404005197890 */ /* 0x000fc40008ffe4ff */
[----:B------:R-:W-:Y:S02]  /*70cd0*/  UIADD3 UR42, UP1, UPT, UR56, 0x2, URZ ;  /* 0x00000002382a7890 */ /* 0x000fe4000ff3e0ff */
[----:B------:R-:W-:Y:S02]  /*70ce0*/  UIADD3.64 UR18, UPT, UPT, UR24, 0x2, URZ ;  /* 0x0000000218127897 */ /* 0x000fe4000fffe0ff */
[----:B------:R-:W-:Y:S02]  /*70cf0*/  UIADD3.X UR43, UPT, UPT, UR4, 0x40004040, URZ, UP1, !UPT ;  /* 0x40004040042b7890 */ /* 0x000fe40008ffe4ff */
[----:B------:R-:W-:Y:S02]  /*70d00*/  UIADD3.64 UR76, UPT, UPT, UR24, 0x4, URZ ;  /* 0x00000004184c7897 */ /* 0x000fe4000fffe0ff */
[----:B------:R-:W-:Y:S02]  /*70d10*/  UIADD3.64 UR44, UPT, UPT, UR42, 0x2, URZ ;  /* 0x000000022a2c7897 */ /* 0x000fe4000fffe0ff */
[----:B------:R-:W-:-:S02]  /*70d20*/  UIADD3.64 UR48, UPT, UPT, UR42, 0x4, URZ ;  /* 0x000000042a307897 */ /* 0x000fc4000fffe0ff */
[----:B------:R-:W-:Y:S02]  /*70d30*/  UIADD3.64 UR4, UPT, UPT, UR24, 0x7fe, URZ ;  /* 0x000007fe18047897 */ /* 0x000fe4000fffe0ff */
[----:B------:R-:W-:Y:S01]  /*70d40*/  UIADD3.64 UR54, UPT, UPT, UR42, 0x1fe, URZ ;  /* 0x000001fe2a367897 */ /* 0x000fe2000fffe0ff */
[----:B------:R-:W-:Y:S01]  /*70d50*/  UMOV UR28, 0x0 ;  /* 0x00000000001c7882 */ /* 0x000fe20000000000 */
[----:B------:R-:W-:Y:S01]  /*70d60*/  UMOV UR29, 0x4400910 ;  /* 0x04400910001d7882 */ /* 0x000fe20000000000 */
[----:B------:R-:W-:Y:S01]  /*70d70*/  UMOV UR33, 0x40004040 ;  /* 0x4000404000217882 */ /* 0x000fe20000000000 */
[----:B------:R-:W-:Y:S01]  /*70d80*/  UMOV UR57, 0x40004040 ;  /* 0x4000404000397882 */ /* 0x000fe20000000000 */
[----:B------:R-:W-:Y:S01]  /*70d90*/  UMOV UR26, 0x0 ;  /* 0x00000000001a7882 */ /* 0x000fe20000000000 */
[----:B------:R-:W-:Y:S01]  /*70da0*/  UMOV UR27, 0x4400910 ;  /* 0x04400910001b7882 */ /* 0x000fe20000000000 */
[----:B------:R-:W-:Y:S01]  /*70db0*/  UMOV UR70, 0x0 ;  /* 0x0000000000467882 */ /* 0x000fe20000000000 */
[----:B------:R-:W-:Y:S01]  /*70dc0*/  UMOV UR71, 0x4400910 ;  /* 0x0440091000477882 */ /* 0x000fe20000000000 */
[----:B------:R1:W-:Y:S01]  /*70dd0*/  UTCHMMA gdesc[UR56], gdesc[UR32], tmem[UR10], tmem[UR28], idesc[UR29], !UPT ;  /* 0x00ff1c20380075ea */ /* 0x0003e2000f80000a */
[----:B------:R-:W-:Y:S01]  /*70de0*/  UMOV UR30, 0x0 ;  /* 0x00000000001e7882 */ /* 0x000fe20000000000 */
[----:B------:R-:W-:Y:S01]  /*70df0*/  UMOV UR31, 0x4400910 ;  /* 0x04400910001f7882 */ /* 0x000fe20000000000 */
[----:B------:R2:W-:Y:S01]  /*70e00*/  UTCHMMA gdesc[UR42], gdesc[UR24], tmem[UR10], tmem[UR26], idesc[UR27], UPT ;  /* 0x00ff1a182a0075ea */ /* 0x0005e2000b80000a */
[----:B------:R-:W-:Y:S01]  /*70e10*/  UMOV UR68, 0x0 ;  /* 0x0000000000447882 */ /* 0x000fe20000000000 */
[----:B------:R-:W-:Y:S01]  /*70e20*/  UMOV UR69, 0x4400910 ;  /* 0x0440091000457882 */ /* 0x000fe20000000000 */
[----:B------:R-:W-:Y:S01]  /*70e30*/  UTCHMMA gdesc[UR44], gdesc[UR18], tmem[UR10], tmem[UR70], idesc[UR71], UPT ;  /* 0x00ff46122c0075ea */ /* 0x000fe2000b80000a */
[----:B------:R-:W-:Y:S01]  /*70e40*/  UIADD3.64 UR58, UPT, UPT, UR24, 0x800, URZ ;  /* 0x00000800183a7897 */ /* 0x000fe2000fffe0ff */
[----:B------:R-:W-:Y:S01]  /*70e50*/  UTCHMMA gdesc[UR48], gdesc[UR76], tmem[UR10], tmem[UR30], idesc[UR31], UPT ;  /* 0x00ff1e4c300075ea */ /* 0x000fe2000b80000a */
[----:B------:R-:W-:Y:S01]  /*70e60*/  UIADD3.64 UR72, UPT, UPT, UR42, 0x200, URZ ;  /* 0x000002002a487897 */ /* 0x000fe2000fffe0ff */
[----:B------:R3:W-:Y:S01]  /*70e70*/  UTCHMMA gdesc[UR54], gdesc[UR4], tmem[UR10], tmem[UR68], idesc[UR69], UPT ;  /* 0x00ff4404360075ea */ /* 0x0007e2000b80000a */
[----:B-1----:R-:W-:-:S02]  /*70e80*/  UIADD3.64 UR28, UPT, UPT, UR24, 0x802, URZ ;  /* 0x00000802181c7897 */ /* 0x002fc4000fffe0ff */
[----:B------:R-:W-:Y:S02]  /*70e90*/  UIADD3.64 UR66, UPT, UPT, UR42, 0x202, URZ ;  /* 0x000002022a427897 */ /* 0x000fe4000fffe0ff */
[----:B------:R-:W-:Y:S02]  /*70ea0*/  UIADD3.64 UR50, UPT, UPT, UR24, 0x804, URZ ;  /* 0x0000080418327897 */ /* 0x000fe4000fffe0ff */
[----:B------:R-:W-:Y:S02]  /*70eb0*/  UIADD3.64 UR32, UPT, UPT, UR24, 0xffe, URZ ;  /* 0x00000ffe18207897 */ /* 0x000fe4000fffe0ff */
[----:B--2---:R-:W-:Y:S02]  /*70ec0*/  UIADD3.64 UR26, UPT, UPT, UR42, 0x3fe, URZ ;  /* 0x000003fe2a1a7897 */ /* 0x004fe4000fffe0ff */
[----:B---3--:R-:W-:Y:S01]  /*70ed0*/  UIADD3.64 UR4, UPT, UPT, UR42, 0x204, URZ ;  /* 0x000002042a047897 */ /* 0x008fe2000fffe0ff */
[----:B------:R-:W-:Y:S01]  /*70ee0*/  UMOV UR34, 0x0 ;  /* 0x0000000000227882 */ /* 0x000fe20000000000 */
[----:B------:R-:W-:Y:S01]  /*70ef0*/  UMOV UR35, 0x4400910 ;  /* 0x0440091000237882 */ /* 0x000fe20000000000 */
[----:B------:R-:W-:Y:S01]  /*70f00*/  UMOV UR46, 0x0 ;  /* 0x00000000002e7882 */ /* 0x000fe20000000000 */
[----:B------:R-:W-:Y:S01]  /*70f10*/  UMOV UR47, 0x4400910 ;  /* 0x04400910002f7882 */ /* 0x000fe20000000000 */
[----:B------:R-:W-:Y:S01]  /*70f20*/  UMOV UR36, 0x0 ;  /* 0x0000000000247882 */ /* 0x000fe20000000000 */
[----:B------:R-:W-:Y:S01]  /*70f30*/  UMOV UR37, 0x4400910 ;  /* 0x0440091000257882 */ /* 0x000fe20000000000 */
[----:B------:R-:W-:Y:S01]  /*70f40*/  UTCHMMA gdesc[UR72], gdesc[UR58], tmem[UR10], tmem[UR34], idesc[UR35], UPT ;  /* 0x00ff223a480075ea */ /* 0x000fe2000b80000a */
[----:B------:R-:W-:Y:S01]  /*70f50*/  UMOV UR38, 0x0 ;  /* 0x0000000000267882 */ /* 0x000fe20000000000 */
[----:B------:R-:W-:Y:S01]  /*70f60*/  UMOV UR39, 0x4400910 ;  /* 0x0440091000277882 */ /* 0x000fe20000000000 */
[----:B------:R1:W-:Y:S01]  /*70f70*/  UTCHMMA gdesc[UR66], gdesc[UR28], tmem[UR10], tmem[UR46], idesc[UR47], UPT ;  /* 0x00ff2e1c420075ea */ /* 0x0003e2000b80000a */
[----:B------:R-:W-:Y:S01]  /*70f80*/  UIADD3.64 UR18, UPT, UPT, UR24, 0x1000, URZ ;  /* 0x0000100018127897 */ /* 0x000fe2000fffe0ff */
[----:B------:R-:W-:Y:S01]  /*70f90*/  UTCHMMA gdesc[UR4], gdesc[UR50], tmem[UR10], tmem[UR36], idesc[UR37], UPT ;  /* 0x00ff2432040075ea */ /* 0x000fe2000b80000a */
[----:B------:R-:W-:Y:S01]  /*70fa0*/  UIADD3.64 UR70, UPT, UPT, UR24, 0x1002, URZ ;  /* 0x0000100218467897 */ /* 0x000fe2000fffe0ff */
[----:B------:R2:W-:Y:S01]  /*70fb0*/  UTCHMMA gdesc[UR26], gdesc[UR32], tmem[UR10], tmem[UR38], idesc[UR39], UPT ;  /* 0x00ff26201a0075ea */ /* 0x0005e2000b80000a */
[----:B------:R-:W-:-:S02]  /*70fc0*/  UIADD3.64 UR30, UPT, UPT, UR42, 0x402, URZ ;  /* 0x000004022a1e7897 */ /* 0x000fc4000fffe0ff */
[----:B------:R-:W-:Y:S02]  /*70fd0*/  UIADD3.64 UR76, UPT, UPT, UR24, 0x1004, URZ ;  /* 0x00001004184c7897 */ /* 0x000fe4000fffe0ff */
[----:B------:R-:W-:Y:S02]  /*70fe0*/  UIADD3.64 UR68, UPT, UPT, UR24, 0x17fe, URZ ;  /* 0x000017fe18447897 */ /* 0x000fe4000fffe0ff */
[----:B-1----:R-:W-:Y:S02]  /*70ff0*/  UIADD3.64 UR28, UPT, UPT, UR42, 0x400, URZ ;  /* 0x000004002a1c7897 */ /* 0x002fe4000fffe0ff */
[----:B------:R-:W-:Y:S02]  /*71000*/  UIADD3.64 UR34, UPT, UPT, UR42, 0x5fe, URZ ;  /* 0x000005fe2a227897 */ /* 0x000fe4000fffe0ff */
[----:B--2---:R-:W-:Y:S02]  /*71010*/  UIADD3.64 UR32, UPT, UPT, UR42, 0x404, URZ ;  /* 0x000004042a207897 */ /* 0x004fe4000fffe0ff */
[----:B------:R-:W-:-:S02]  /*71020*/  UIADD3.64 UR46, UPT, UPT, UR24, 0x1800, URZ ;  /* 0x00001800182e7897 */ /* 0x000fc4000fffe0ff */
[----:B------:R-:W-:Y:S01]  /*71030*/  UIADD3.64 UR36, UPT, UPT, UR42, 0x600, URZ ;  /* 0x000006002a247897 */ /* 0x000fe2000fffe0ff */
[----:B------:R-:W-:Y:S01]  /*71040*/  UMOV UR40, 0x0 ;  /* 0x0000000000287882 */ /* 0x000fe20000000000 */
[----:B------:R-:W-:Y:S01]  /*71050*/  UMOV UR41, 0x4400910 ;  /* 0x0440091000297882 */ /* 0x000fe20000000000 */
[----:B------:R-:W-:Y:S01]  /*71060*/  UMOV UR64, 0x0 ;  /* 0x0000000000407882 */ /* 0x000fe20000000000 */
[----:B------:R-:W-:Y:S01]  /*71070*/  UMOV UR65, 0x4400910 ;  /* 0x0440091000417882 */ /* 0x000fe20000000000 */
[----:B------:R-:W-:Y:S01]  /*71080*/  UMOV UR74, 0x0 ;  /* 0x00000000004a7882 */ /* 0x000fe20000000000 */
[----:B------:R-:W-:Y:S01]  /*71090*/  UMOV UR75, 0x4400910 ;  /* 0x04400910004b7882 */ /* 0x000fe20000000000 */
[----:B------:R1:W-:Y:S01]  /*710a0*/  UTCHMMA gdesc[UR28], gdesc[UR18], tmem[UR10], tmem[UR40], idesc[UR41], UPT ;  /* 0x00ff28121c0075ea */ /* 0x0003e2000b80000a */
[----:B------:R-:W-:Y:S01]  /*710b0*/  UMOV UR62, 0x0 ;  /* 0x00000000003e7882 */ /* 0x000fe20000000000 */
[----:B------:R-:W-:Y:S01]  /*710c0*/  UMOV UR63, 0x4400910 ;  /* 0x04400910003f7882 */ /* 0x000fe20000000000 */
[----:B------:R-:W-:Y:S01]  /*710d0*/  UTCHMMA gdesc[UR30], gdesc[UR70], tmem[UR10], tmem[UR64], idesc[UR65], UPT ;  /* 0x00ff40461e0075ea */ /* 0x000fe2000b80000a */
[----:B------:R2:W-:Y:S01]  /*710e0*/  UTCHMMA gdesc[UR32], gdesc[UR76], tmem[UR10], tmem[UR74], idesc[UR75], UPT ;  /* 0x00ff4a4c200075ea */ /* 0x0005e2000b80000a */
[----:B------:R-:W-:Y:S01]  /*710f0*/  UIADD3.64 UR50, UPT, UPT, UR24, 0x1802, URZ ;  /* 0x0000180218327897 */ /* 0x000fe2000fffe0ff */
[----:B------:R-:W-:Y:S01]  /*71100*/  UTCHMMA gdesc[UR34], gdesc[UR68], tmem[UR10], tmem[UR62], idesc[UR63], UPT ;  /* 0x00ff3e44220075ea */ /* 0x000fe2000b80000a */
[----:B------:R-:W-:Y:S01]  /*71110*/  UIADD3.64 UR38, UPT, UPT, UR42, 0x602, URZ ;  /* 0x000006022a267897 */ /* 0x000fe2000fffe0ff */
[----:B------:R3:W-:Y:S01]  /*71120*/  UTCHMMA gdesc[UR36], gdesc[UR46], tmem[UR10], tmem[UR64], idesc[UR65], UPT ;  /* 0x00ff402e240075ea */ /* 0x0007e2000b80000a */
[----:B------:R-:W-:-:S02]  /*71130*/  UIADD3 UR17, UPT, UPT, UR10, 0x100000, URZ ;  /* 0x001000000a117890 */ /* 0x000fc4000fffe0ff */
[----:B-1----:R-:W-:Y:S02]  /*71140*/  UIADD3.64 UR18, UPT, UPT, UR24, 0x1804, URZ ;  /* 0x0000180418127897 */ /* 0x002fe4000fffe0ff */
[----:B------:R-:W-:Y:S01]  /*71150*/  UIADD3.64 UR40, UPT, UPT, UR42, 0x604, URZ ;  /* 0x000006042a287897 */ /* 0x000fe2000fffe0ff */
[----:B--2---:R-:W-:Y:S01]  /*71160*/  UMOV UR76, 0x0 ;  /* 0x00000000004c7882 */ /* 0x004fe20000000000 */
[----:B------:R-:W-:Y:S01]  /*71170*/  UMOV UR77, 0x4400910 ;  /* 0x04400910004d7882 */ /* 0x000fe20000000000 */
[----:B------:R-:W-:Y:S02]  /*71180*/  UIADD3 UR21, UPT, UPT, UR10, 0x100000, URZ ;  /* 0x001000000a157890 */ /* 0x000fe4000fffe0ff */
[----:B------:R1:W-:Y:S01]  /*71190*/  UTCHMMA gdesc[UR38], gdesc[UR50], tmem[UR10], tmem[UR76], idesc[UR77], UPT ;  /* 0x00ff4c32260075ea */ /* 0x0003e2000b80000a */
[----:B---3--:R-:W-:Y:S02]  /*711a0*/  UIADD3.64 UR64, UPT, UPT, UR24, 0x1ffe, URZ ;  /* 0x00001ffe18407897 */ /* 0x008fe4000fffe0ff */
[----:B------:R-:W-:Y:S01]  /*711b0*/  UIADD3.64 UR62, UPT, UPT, UR24, 0x2000, URZ ;  /* 0x00002000183e7897 */ /* 0x000fe2000fffe0ff */
[----:B------:R-:W-:Y:S01]  /*711c0*/  UTCHMMA gdesc[UR40], gdesc[UR18], tmem[UR10], tmem[UR74], idesc[UR75], UPT ;  /* 0x00ff4a12280075ea */ /* 0x000fe2000b80000a */
[----:B------:R-:W-:-:S02]  /*711d0*/  UIADD3 UR61, UPT, UPT, UR10, 0x100000, URZ ;  /* 0x001000000a3d7890 */ /* 0x000fc4000fffe0ff */
[----:B------:R-:W-:Y:S02]  /*711e0*/  UIADD3.64 UR46, UPT, UPT, UR24, 0x2002, URZ ;  /* 0x00002002182e7897 */ /* 0x000fe4000fffe0ff */
[----:B------:R-:W-:Y:S01]  /*711f0*/  UIADD3 UR53, UPT, UPT, UR10, 0x100000, URZ ;  /* 0x001000000a357890 */ /* 0x000fe2000fffe0ff */
[----:B------:R2:W-:Y:S01]  /*71200*/  UTCHMMA gdesc[UR56], gdesc[UR64], tmem[UR17], tmem[UR74], idesc[UR75], !UPT ;  /* 0x00ff4a40380075ea */ /* 0x0005e2000f800011 */
[----:B-1----:R-:W-:Y:S01]  /*71210*/  UIADD3.64 UR50, UPT, UPT, UR24, 0x2004, URZ ;  /* 0x0000200418327897 */ /* 0x002fe2000fffe0ff */
[----:B------:R1:W-:Y:S01]  /*71220*/  UTCHMMA gdesc[UR42], gdesc[UR62], tmem[UR21], tmem[UR74], idesc[UR75], UPT ;  /* 0x00ff4a3e2a0075ea */ /* 0x0003e2000b800015 */
[----:B------:R-:W-:Y:S01]  /*71230*/  UIADD3 UR59, UPT, UPT, UR10, 0x100000, URZ ;  /* 0x001000000a3b7890 */ /* 0x000fe2000fffe0ff */
[----:B------:R-:W-:Y:S02]  /*71240*/  UMOV UR68, 0x0 ;  /* 0x0000000000447882 */ /* 0x000fe40000000000 */
[----:B------:R-:W-:Y:S01]  /*71250*/  UTCHMMA gdesc[UR44], gdesc[UR46], tmem[UR61], tmem[UR74], idesc[UR75], UPT ;  /* 0x00ff4a2e2c0075ea */ /* 0x000fe2000b80003d */
[----:B------:R-:W-:Y:S01]  /*71260*/  UMOV UR69, 0x4400910 ;  /* 0x0440091000457882 */ /* 0x000fe20000000000 */
[----:B------:R-:W-:-:S02]  /*71270*/  UIADD3 UR52, UPT, UPT, UR10, 0x100000, URZ ;  /* 0x001000000a347890 */ /* 0x000fc4000fffe0ff */
[----:B--2---:R-:W-:Y:S01]  /*71280*/  UIADD3.64 UR56, UPT, UPT, UR24, 0x27fe, URZ ;  /* 0x000027fe18387897 */ /* 0x004fe2000fffe0ff */
[----:B------:R2:W-:Y:S01]  /*71290*/  UTCHMMA gdesc[UR48], gdesc[UR50], tmem[UR53], tmem[UR74], idesc[UR75], UPT ;  /* 0x00ff4a32300075ea */ /* 0x0005e2000b800035 */
[----:B------:R-:W-:Y:S02]  /*712a0*/  UIADD3 UR58, UPT, UPT, UR10, 0x100000, URZ ;  /* 0x001000000a3a7890 */ /* 0x000fe4000fffe0ff */
[----:B------:R-:W-:Y:S02]  /*712b0*/  UIADD3 UR60, UPT, UPT, UR10, 0x100000, URZ ;  /* 0x001000000a3c7890 */ /* 0x000fe4000fffe0ff */
[----:B-1----:R-:W-:Y:S01]  /*712c0*/  UIADD3.64 UR62, UPT, UPT, UR24, 0x2804, URZ ;  /* 0x00002804183e7897 */ /* 0x002fe2000fffe0ff */
[----:B------:R-:W-:Y:S02]  /*712d0*/  UMOV UR70, 0x0 ;  /* 0x0000000000467882 */ /* 0x000fe40000000000 */
[----:B------:R1:W-:Y:S01]  /*712e0*/  UTCHMMA gdesc[UR54], gdesc[UR56], tmem[UR59], tmem[UR68], idesc[UR69], UPT ;  /* 0x00ff4438360075ea */ /* 0x0003e2000b80003b */
[----:B------:R-:W-:Y:S01]  /*712f0*/  UMOV UR71, 0x4400910 ;  /* 0x0440091000477882 */ /* 0x000fe20000000000 */
[----:B--2---:R-:W-:-:S02]  /*71300*/  UIADD3.64 UR74, UPT, UPT, UR24, 0x2800, URZ ;  /* 0x00002800184a7897 */ /* 0x004fc4000fffe0ff */
[----:B------:R-:W-:Y:S02]  /*71310*/  UIADD3 UR14, UPT, UPT, UR10, 0x100000, URZ ;  /* 0x001000000a0e7890 */ /* 0x000fe4000fffe0ff */
[----:B------:R-:W-:Y:S02]  /*71320*/  UIADD3.64 UR48, UPT, UPT, UR24, 0x2ffe, URZ ;  /* 0x00002ffe18307897 */ /* 0x000fe4000fffe0ff */
[----:B------:R-:W-:Y:S02]  /*71330*/  UIADD3 UR20, UPT, UPT, UR10, 0x100000, URZ ;  /* 0x001000000a147890 */ /* 0x000fe4000fffe0ff */
[----:B-1----:R-:W-:Y:S01]  /*71340*/  UIADD3.64 UR68, UPT, UPT, UR24, 0x2802, URZ ;  /* 0x0000280218447897 */ /* 0x002fe2000fffe0ff */
[----:B------:R1:W-:Y:S01]  /*71350*/  UTCHMMA gdesc[UR72], gdesc[UR74], tmem[UR52], tmem[UR70], idesc[UR71], UPT ;  /* 0x00ff464a480075ea */ /* 0x0003e2000b800034 */
[----:B------:R-:W-:Y:S01]  /*71360*/  UMOV UR56, 0x0 ;  /* 0x0000000000387882 */ /* 0x000fe20000000000 */
[----:B------:R-:W-:Y:S01]  /*71370*/  UMOV UR57, 0x4400910 ;  /* 0x0440091000397882 */ /* 0x000fe20000000000 */
[----:B------:R-:W-:-:S02]  /*71380*/  UIADD3.64 UR50, UPT, UPT, UR24, 0x3000, URZ ;  /* 0x0000300018327897 */ /* 0x000fc4000fffe0ff */
[----:B------:R-:W-:Y:S02]  /*71390*/  UIADD3 UR19, UPT, UPT, UR10, 0x100000, URZ ;  /* 0x001000000a137890 */ /* 0x000fe4000fffe0ff */
[----:B------:R-:W-:Y:S01]  /*713a0*/  UIADD3 UR18, UPT, UPT, UR10, 0x100000, URZ ;  /* 0x001000000a127890 */ /* 0x000fe2000fffe0ff */
[----:B------:R2:W-:Y:S01]  /*713b0*/  UTCHMMA gdesc[UR66], gdesc[UR68], tmem[UR58], tmem[UR56], idesc[UR57], UPT ;  /* 0x00ff3844420075ea */ /* 0x0005e2000b80003a */
[----:B------:R-:W-:Y:S01]  /*713c0*/  UIADD3.64 UR54, UPT, UPT, UR24, 0x3004, URZ ;  /* 0x0000300418367897 */ /* 0x000fe2000fffe0ff */
[----:B------:R3:W-:Y:S01]  /*713d0*/  UTCHMMA gdesc[UR4], gdesc[UR62], tmem[UR60], tmem[UR70], idesc[UR71], UPT ;  /* 0x00ff463e040075ea */ /* 0x0007e2000b80003c */
[----:B-1----:R-:W-:Y:S02]  /*713e0*/  UIADD3.64 UR52, UPT, UPT, UR24, 0x3002, URZ ;  /* 0x0000300218347897 */ /* 0x002fe4000fffe0ff */
[----:B------:R-:W-:Y:S02]  /*713f0*/  UIADD3 UR64, UPT, UPT, UR10, 0x100000, URZ ;  /* 0x001000000a407890 */ /* 0x000fe4000fffe0ff */
[----:B------:R-:W-:Y:S01]  /*71400*/  UIADD3 UR65, UPT, UPT, UR10, 0x100000, URZ ;  /* 0x001000000a417890 */ /* 0x000fe2000fffe0ff */
[----:B------:R-:W-:Y:S01]  /*71410*/  UMOV UR72, 0x0 ;  /* 0x0000000000487882 */ /* 0x000fe20000000000 */
[----:B--2---:R-:W-:-:S02]  /*71420*/  UIADD3.64 UR56, UPT, UPT, UR24, 0x37fe, URZ ;  /* 0x000037fe18387897 */ /* 0x004fc4000fffe0ff */
[----:B------:R-:W-:Y:S02]  /*71430*/  UIADD3.64 UR58, UPT, UPT, UR24, 0x3800, URZ ;  /* 0x00003800183a7897 */ /* 0x000fe4000fffe0ff */
[----:B---3--:R-:W-:Y:S02]  /*71440*/  UIADD3.64 UR60, UPT, UPT, UR24, 0x3802, URZ ;  /* 0x00003802183c7897 */ /* 0x008fe4000fffe0ff */
[----:B------:R-:W-:Y:S01]  /*71450*/  UIADD3.64 UR24, UPT, UPT, UR24, 0x3804, URZ ;  /* 0x0000380418187897 */ /* 0x000fe2000fffe0ff */
        /* <DEDUP_REMOVED lines=8> */
[----:B------:R1:W-:Y:S01]  /*714e0*/  UTCHMMA gdesc[UR28], gdesc[UR50], tmem[UR20], tmem[UR68], idesc[UR69], UPT ;  /* 0x00ff44321c0075ea */ /* 0x0003e2000b800014 */
[----:B------:R1:W-:Y:S01]  /*714f0*/  UTCHMMA gdesc[UR30], gdesc[UR52], tmem[UR19], tmem[UR72], idesc[UR73], UPT ;  /* 0x00ff48341e0075ea */ /* 0x0003e2000b800013 */
[----:B------:R-:W-:Y:S01]  /*71500*/  UMOV UR42, 0x0 ;  /* 0x00000000002a7882 */ /* 0x000fe20000000000 */
[----:B------:R-:W-:Y:S01]  /*71510*/  UMOV UR43, 0x4400910 ;  /* 0x04400910002b7882 */ /* 0x000fe20000000000 */
[----:B------:R1:W-:Y:S01]  /*71520*/  UTCHMMA gdesc[UR32], gdesc[UR54], tmem[UR18], tmem[UR74], idesc[UR75], UPT ;  /* 0x00ff4a36200075ea */ /* 0x0003e2000b800012 */
[----:B------:R-:W-:Y:S01]  /*71530*/  UMOV UR44, 0x0 ;  /* 0x00000000002c7882 */ /* 0x000fe20000000000 */
[----:B------:R-:W-:Y:S01]  /*71540*/  UMOV UR45, 0x4400910 ;  /* 0x04400910002d7882 */ /* 0x000fe20000000000 */
[----:B------:R-:W-:Y:S01]  /*71550*/  UMOV UR4, UR16 ;  /* 0x0000001000047c82 */ /* 0x000fe20008000000 */
[----:B------:R-:W-:Y:S01]  /*71560*/  UMOV UR5, URZ ;  /* 0x000000ff00057c82 */ /* 0x000fe20008000000 */
[----:B------:R1:W-:Y:S01]  /*71570*/  UTCHMMA gdesc[UR34], gdesc[UR56], tmem[UR17], tmem[UR76], idesc[UR77], UPT ;  /* 0x00ff4c38220075ea */ /* 0x0003e2000b800011 */
[----:B------:R-:W-:Y:S01]  /*71580*/  UMOV UR46, 0x0 ;  /* 0x00000000002e7882 */ /* 0x000fe20000000000 */
[----:B------:R-:W-:Y:S01]  /*71590*/  UMOV UR47, 0x4400910 ;  /* 0x04400910002f7882 */ /* 0x000fe20000000000 */
[----:B------:R1:W-:Y:S01]  /*715a0*/  UTCHMMA gdesc[UR36], gdesc[UR58], tmem[UR21], tmem[UR42], idesc[UR43], UPT ;  /* 0x00ff2a3a240075ea */ /* 0x0003e2000b800015 */
[----:B------:R-:W-:Y:S01]  /*715b0*/  UMOV UR70, UR4 ;  /* 0x0000000400467c82 */ /* 0x000fe20008000000 */
[----:B------:R1:W-:Y:S01]  /*715c0*/  UTCHMMA gdesc[UR38], gdesc[UR60], tmem[UR64], tmem[UR44], idesc[UR45], UPT ;  /* 0x00ff2c3c260075ea */ /* 0x0003e2000b800040 */
[----:B------:R1:W-:Y:S01]  /*715d0*/  UTCHMMA gdesc[UR40], gdesc[UR24], tmem[UR65], tmem[UR46], idesc[UR47], UPT ;  /* 0x00ff2e18280075ea */ /* 0x0003e2000b800041 */
[----:B------:R1:W-:Y:S01]  /*715e0*/  UTCBAR [UR70], URZ ;  /* 0x000000ff460073e9 */ /* 0x0003e200080000ff */
[----:B------:R-:W-:Y:S01]  /*715f0*/  NOP ;  /* 0x0000000000007918 */ /* 0x000fe20000000000 */
.L_x_6:
[----:B------:R-:W-:Y:S01]  /*71600*/  BAR.SYNC.DEFER_BLOCKING 0x0 ;  /* 0x0000000000007b1d */ /* 0x000fe20000010000 */
[C---:B------:R-:W-:Y:S02]  /*71610*/  LOP3.LUT R2, R3.reuse, 0x20, RZ, 0xfc, !PT ;  /* 0x0000002003027812 */ /* 0x040fe400078efcff */
[----:B------:R-:W-:Y:S02]  /*71620*/  LOP3.LUT R252, R3, 0x40, RZ, 0xfc, !PT ;  /* 0x0000004003fc7812 */ /* 0x000fe400078efcff */
[----:B-----5:R-:W-:Y:S01]  /*71630*/  IADD3 R112, P6, PT, R112, UR12, RZ ;  /* 0x0000000c70707c10 */ /* 0x020fe2000ffde0ff */
[----:B------:R2:W-:Y:S03]  /*71640*/  STL.64 [R1+0x18a8], R16 ;  /* 0x0018a81001007387 */ /* 0x0005e60000100a00 */
[----:B------:R-:W-:Y:S02]  /*71650*/  IADD3.X R113, PT, PT, R113, UR13, RZ, P6, !PT ;  /* 0x0000000d71717c10 */ /* 0x000fe4000b7fe4ff */
[----:B------:R-:W-:Y:S01]  /*71660*/  IADD3 R110, P6, PT, R110, UR12, RZ ;  /* 0x0000000c6e6e7c10 */ /* 0x000fe2000ffde0ff */
[----:B------:R-:W-:Y:S03]  /*71670*/  STL.64 [R1+0x18a0], R14 ;  /* 0x0018a00e01007387 */ /* 0x000fe60000100a00 */
[----:B------:R-:W-:Y:S01]  /*71680*/  IADD3.X R111, PT, PT, R111, UR13, RZ, P6, !PT ;  /* 0x0000000d6f6f7c10 */ /* 0x000fe2000b7fe4ff */
[----:B------:R3:W-:Y:S01]  /*71690*/  STL.64 [R1+0x1898], R12 ;  /* 0x0018980c01007387 */ /* 0x0007e20000100a00 */
[----:B--2---:R-:W-:-:S03]  /*716a0*/  LOP3.LUT R17, R3, 0x22, RZ, 0xfc, !PT ;  /* 0x0000002203117812 */ /* 0x004fc600078efcff */
[----:B------:R-:W-:Y:S01]  /*716b0*/  STL.64 [R1+0x18b0], R114 ;  /* 0x0018b07201007387 */ /* 0x000fe20000100a00 */
[----:B------:R-:W-:Y:S02]  /*716c0*/  LOP3.LUT R16, R3, 0x60, RZ, 0xfc, !PT ;  /* 0x0000006003107812 */ /* 0x000fe400078efcff */
[----:B------:R-:W-:Y:S01]  /*716d0*/  ISETP.GE.AND P4, PT, R17, UR9, PT ;  /* 0x0000000911007c0c */ /* 0x000fe2000bf86270 */
[----:B------:R-:W-:Y:S01]  /*716e0*/  @!PT LDS RZ, [RZ] ;  /* 0x00000000fffff984 */ /* 0x000fe20000000800 */
[----:B------:R-:W-:Y:S01]  /*716f0*/  @!PT LDS RZ, [RZ] ;  /* 0x00000000fffff984 */ /* 0x000fe20000000800 */
[----:B------:R-:W-:Y:S01]  /*71700*/  @!PT LDS RZ, [RZ] ;  /* 0x00000000fffff984 */ /* 0x000fe20000000800 */
[----:B------:R-:W-:Y:S01]  /*71710*/  LDGSTS.E [R233+0x38000], desc[UR22][R114.64], P5 ;  /* 0x3800000072e97fae */ /* 0x000fe2000a9a1016 */
[----:B------:R-:W-:Y:S02]  /*71720*/  ISETP.GE.AND P5, PT, R252, UR9, PT ;  /* 0x00000009fc007c0c */ /* 0x000fe4000bfa6270 */
[----:B------:R-:W-:Y:S01]  /*71730*/  SEL R252, RZ, 0x4, P4 ;  /* 0x00000004fffc7807 */ /* 0x000fe20002000000 */
[----:B------:R-:W-:Y:S01]  /*71740*/  LDGSTS.E [R233+0x38008], desc[UR22][R218.64], P3 ;  /* 0x38008000dae97fae */ /* 0x000fe200099a1016 */
[----:B------:R-:W-:Y:S02]  /*71750*/  ISETP.GE.AND P3, PT, R2, UR9, PT ;  /* 0x0000000902007c0c */ /* 0x000fe4000bf66270 */
[----:B------:R-:W-:Y:S01]  /*71760*/  SEL R252, R252, RZ, P1 ;  /* 0x000000fffcfc7207 */ /* 0x000fe20000800000 */
[----:B------:R-:W-:Y:S01]  /*71770*/  STL.64 [R1+0x18b8], R218 ;  /* 0x0018b8da01007387 */ /* 0x000fe20000100a00 */
[----:B------:R-:W-:-:S02]  /*71780*/  SEL R2, RZ, 0x4, P3 ;  /* 0x00000004ff027807 */ /* 0x000fc40001800000 */
[----:B------:R-:W-:Y:S01]  /*71790*/  LOP3.LUT R17, R3, 0x42, RZ, 0xfc, !PT ;  /* 0x0000004203117812 */ /* 0x000fe200078efcff */
[----:B------:R-:W-:Y:S01]  /*717a0*/  STL.64 [R1+0x18c0], R112 ;  /* 0x0018c07001007387 */ /* 0x000fe20000100a00 */
[----:B------:R-:W-:Y:S02]  /*717b0*/  SEL R2, R2, RZ, P1 ;  /* 0x000000ff02027207 */ /* 0x000fe40000800000 */
[----:B---3--:R-:W-:Y:S02]  /*717c0*/  IADD3 R12, P6, PT, R108, UR12, RZ ;  /* 0x0000000c6c0c7c10 */ /* 0x008fe4000ffde0ff */
[----:B------:R-:W-:Y:S02]  /*717d0*/  ISETP.NE.U32.AND P3, PT, R2, RZ, PT ;  /* 0x000000ff0200720c */ /* 0x000fe40003f65070 */
[----:B------:R-:W-:Y:S02]  /*717e0*/  SEL R2, RZ, 0x4, P5 ;  /* 0x00000004ff027807 */ /* 0x000fe40002800000 */
[----:B------:R-:W-:-:S02]  /*717f0*/  ISETP.NE.U32.AND P5, PT, R252, RZ, PT ;  /* 0x000000fffc00720c */ /* 0x000fc40003fa5070 */
[----:B------:R-:W-:Y:S02]  /*71800*/  SEL R2, R2, RZ, P1 ;  /* 0x000000ff02027207 */ /* 0x000fe40000800000 */
[----:B------:R-:W-:Y:S02]  /*71810*/  IADD3.X R13, PT, PT, R109, UR13, RZ, P6, !PT ;  /* 0x0000000d6d0d7c10 */ /* 0x000fe4000b7fe4ff */
[----:B------:R-:W-:-:S03]  /*71820*/  ISETP.NE.U32.AND P4, PT, R2, RZ, PT ;  /* 0x000000ff0200720c */ /* 0x000fc60003f85070 */
[----:B------:R-:W-:Y:S01]  /*71830*/  LDGSTS.E [R233+0x3a000], desc[UR22][R112.64], P3 ;  /* 0x3a00000070e97fae */ /* 0x000fe200099a1016 */
[----:B------:R-:W-:Y:S02]  /*71840*/  ISETP.GE.AND P3, PT, R17, UR9, PT ;  /* 0x0000000911007c0c */ /* 0x000fe4000bf66270 */
[----:B------:R-:W-:Y:S01]  /*71850*/  LOP3.LUT R17, R3, 0x62, RZ, 0xfc, !PT ;  /* 0x0000006203117812 */ /* 0x000fe200078efcff */
[----:B------:R-:W-:Y:S01]  /*71860*/  LDGSTS.E [R233+0x3a008], desc[UR22][R110.64], P5 ;  /* 0x3a0080006ee97fae */ /* 0x000fe2000a9a1016 */
[----:B------:R-:W-:Y:S02]  /*71870*/  SEL R2, RZ, 0x4, P3 ;  /* 0x00000004ff027807 */ /* 0x000fe40001800000 */
[----:B------:R-:W-:Y:S01]  /*71880*/  ISETP.GE.AND P5, PT, R17, UR9, PT ;  /* 0x0000000911007c0c */ /* 0x000fe2000bfa6270 */
[----:B------:R2:W-:Y:S01]  /*71890*/  STL.64 [R1+0x2e8], R12 ;  /* 0x0002e80c01007387 */ /* 0x0005e20000100a00 */
[----:B------:R-:W-:-:S03]  /*718a0*/  SEL R2, R2, RZ, P1 ;  /* 0x000000ff02027207 */ /* 0x000fc60000800000 */
[----:B------:R2:W-:Y:S01]  /*718b0*/  LDGSTS.E [R233+0x3c000], desc[UR22][R12.64], P4 ;  /* 0x3c0000000ce97fae */ /* 0x0005e2000a1a1016 */
[----:B------:R-:W-:Y:S02]  /*718c0*/  ISETP.GE.AND P4, PT, R16, UR9, PT ;  /* 0x0000000910007c0c */ /* 0x000fe4000bf86270 */
[----:B------:R-:W-:Y:S02]  /*718d0*/  ISETP.NE.U32.AND P3, PT, R2, RZ, PT ;  /* 0x000000ff0200720c */ /* 0x000fe40003f65070 */
[----:B------:R-:W-:Y:S02]  /*718e0*/  SEL R108, RZ, 0x4, P4 ;  /* 0x00000004ff6c7807 */ /* 0x000fe40002000000 */
[----:B------:R-:W-:Y:S02]  /*718f0*/  SEL R2, RZ, 0x4, P5 ;  /* 0x00000004ff027807 */ /* 0x000fe40002800000 */
[----:B------:R-:W-:Y:S02]  /*71900*/  IADD3 R16, P6, PT, R106, UR12, RZ ;  /* 0x0000000c6a107c10 */ /* 0x000fe4000ffde0ff */
[----:B------:R-:W-:-:S02]  /*71910*/  SEL R108, R108, RZ, P1 ;  /* 0x000000ff6c6c7207 */ /* 0x000fc40000800000 */
[----:B------:R-:W-:Y:S02]  /*71920*/  SEL R2, R2, RZ, P1 ;  /* 0x000000ff02027207 */ /* 0x000fe40000800000 */
[----:B------:R-:W-:Y:S02]  /*71930*/  IADD3.X R17, PT, PT, R107, UR13, RZ, P6, !PT ;  /* 0x0000000d6b117c10 */ /* 0x000fe4000b7fe4ff */
[----:B------:R-:W-:Y:S02]  /*71940*/  ISETP.NE.U32.AND P5, PT, R108, RZ, PT ;  /* 0x000000ff6c00720c */ /* 0x000fe40003fa5070 */
[----:B------:R-:W-:Y:S01]  /*71950*/  IADD3 R14, P6, PT, R104, UR12, RZ ;  /* 0x0000000c680e7c10 */ /* 0x000fe2000ffde0ff */
[----:B------:R3:W-:Y:S01]  /*71960*/  STL.64 [R1+0x2f8], R16 ;  /* 0x0002f81001007387 */ /* 0x0007e20000100a00 */
[----:B------:R-:W-:Y:S02]  /*71970*/  ISETP.NE.U32.AND P4, PT, R2, RZ, PT ;  /* 0x000000ff0200720c */ /* 0x000fe40003f85070 */
[----:B------:R-:W-:Y:S01]  /*71980*/  IADD3.X R15, PT, PT, R105, UR13, RZ, P6, !PT ;  /* 0x0000000d690f7c10 */ /* 0x000fe2000b7fe4ff */
[----:B------:R3:W-:Y:S01]  /*71990*/  LDGSTS.E [R233+0x3c008], desc[UR22][R16.64], P3 ;  /* 0x3c00800010e97fae */ /* 0x0007e200099a1016 */
[----:B--2---:R-:W-:-:S03]  /*719a0*/  IADD3 R12, P6, PT, R102, UR12, RZ ;  /* 0x0000000c660c7c10 */ /* 0x004fc6000ffde0ff */
[----:B------:R-:W-:Y:S01]  /*719b0*/  STL.64 [R1+0x558], R14 ;  /* 0x0005580e01007387 */ /* 0x000fe20000100a00 */
[----:B------:R-:W-:-:S03]  /*719c0*/  IADD3.X R13, PT, PT, R103, UR13, RZ, P6, !PT ;  /* 0x0000000d670d7c10 */ /* 0x000fc6000b7fe4ff */
[----:B------:R-:W-:Y:S01]  /*719d0*/  LDGSTS.E [R233+0x3e000], desc[UR22][R14.64], P5 ;  /* 0x3e0000000ee97fae */ /* 0x000fe2000a9a1016 */
[----:B---3--:R-:W-:-:S03]  /*719e0*/  LOP3.LUT R16, R3, 0x4, RZ, 0xfc, !PT ;  /* 0x0000000403107812 */ /* 0x008fc600078efcff */
[----:B------:R2:W-:Y:S01]  /*719f0*/  LDGSTS.E [R233+0x3e008], desc[UR22][R12.64], P4 ;  /* 0x3e0080000ce97fae */ /* 0x0005e2000a1a1016 */
[----:B------:R-:W-:Y:S02]  /*71a00*/  LOP3.LUT R17, R3, 0x6, RZ, 0xfc, !PT ;  /* 0x0000000603117812 */ /* 0x000fe400078efcff */
[----:B------:R-:W-:Y:S01]  /*71a10*/  ISETP.GE.AND P3, PT, R16, UR9, PT ;  /* 0x0000000910007c0c */ /* 0x000fe2000bf66270 */
[----:B------:R2:W-:Y:S01]  /*71a20*/  STL.64 [R1+0x560], R12 ;  /* 0x0005600c01007387 */ /* 0x0005e20000100a00 */
[----:B------:R-:W-:Y:S02]  /*71a30*/  ISETP.GE.AND P4, PT, R17, UR9, PT ;  /* 0x0000000911007c0c */ /* 0x000fe4000bf86270 */
[----:B------:R-:W-:Y:S02]  /*71a40*/  SEL R102, RZ, 0x4, P3 ;  /* 0x00000004ff667807 */ /* 0x000fe40001800000 */
[----:B------:R-:W-:Y:S02]  /*71a50*/  SEL R2, RZ, 0x4, P4 ;  /* 0x00000004ff027807 */ /* 0x000fe40002000000 */
[----:B------:R-:W-:-:S02]  /*71a60*/  SEL R102, R102, RZ, P1 ;  /* 0x000000ff66667207 */ /* 0x000fc40000800000 */
[----:B------:R-:W-:Y:S02]  /*71a70*/  SEL R2, R2, RZ, P1 ;  /* 0x000000ff02027207 */ /* 0x000fe40000800000 */
[----:B------:R-:W-:Y:S02]  /*71a80*/  ISETP.NE.U32.AND P3, PT, R102, RZ, PT ;  /* 0x000000ff6600720c */ /* 0x000fe40003f65070 */
[----:B------:R-:W-:Y:S02]  /*71a90*/  IADD3 R102, P5, PT, R234, UR12, RZ ;  /* 0x0000000cea667c10 */ /* 0x000fe4000ffbe0ff */
[----:B------:R-:W-:Y:S02]  /*71aa0*/  ISETP.NE.U32.AND P4, PT, R2, RZ, PT ;  /* 0x000000ff0200720c */ /* 0x000fe40003f85070 */
[----:B------:R-:W-:Y:S02]  /*71ab0*/  IADD3.X R103, PT, PT, R235, UR13, RZ, P5, !PT ;  /* 0x0000000deb677c10 */ /* 0x000fe4000affe4ff */
[----:B------:R-:W-:-:S02]  /*71ac0*/  IADD3 R104, P5, PT, R228, UR12, RZ ;  /* 0x0000000ce4687c10 */ /* 0x000fc4000ffbe0ff */
[----:B------:R-:W-:Y:S02]  /*71ad0*/  LOP3.LUT R17, R3, 0x24, RZ, 0xfc, !PT ;  /* 0x0000002403117812 */ /* 0x000fe400078efcff */
[----:B------:R-:W-:Y:S01]  /*71ae0*/  IADD3.X R105, PT, PT, R229, UR13, RZ, P5, !PT ;  /* 0x0000000de5697c10 */ /* 0x000fe2000affe4ff */
[----:B------:R-:W-:Y:S01]  /*71af0*/  LDGSTS.E [R232+0x38000], desc[UR22][R102.64], P3 ;  /* 0x3800000066e87fae */ /* 0x000fe200099a1016 */
[----:B------:R-:W-:Y:S02]  /*71b00*/  LOP3.LUT R16, R3, 0x26, RZ, 0xfc, !PT ;  /* 0x0000002603107812 */ /* 0x000fe400078efcff */
[----:B------:R-:W-:Y:S01]  /*71b10*/  ISETP.GE.AND P3, PT, R17, UR9, PT ;  /* 0x0000000911007c0c */ /* 0x000fe2000bf66270 */
[----:B------:R-:W-:Y:S01]  /*71b20*/  LDGSTS.E [R232+0x38008], desc[UR22][R104.64], P4 ;  /* 0x3800800068e87fae */ /* 0x000fe2000a1a1016 */
[----:B------:R-:W-:Y:S02]  /*71b30*/  ISETP.GE.AND P4, PT, R16, UR9, PT ;  /* 0x0000000910007c0c */ /* 0x000fe4000bf86270 */
[----:B------:R-:W-:-:S02]  /*71b40*/  SEL R2, RZ, 0x4, P3 ;  /* 0x00000004ff027807 */ /* 0x000fc40001800000 */
[----:B------:R-:W-:Y:S02]  /*71b50*/  LOP3.LUT R17, R3, 0x44, RZ, 0xfc, !PT ;  /* 0x0000004403117812 */ /* 0x000fe400078efcff */
[----:B------:R-:W-:Y:S02]  /*71b60*/  SEL R106, RZ, 0x4, P4 ;  /* 0x00000004ff6a7807 */ /* 0x000fe40002000000 */
[----:B------:R-:W-:Y:S02]  /*71b70*/  SEL R2, R2, RZ, P1 ;  /* 0x000000ff02027207 */ /* 0x000fe40000800000 */
[----:B------:R-:W-:Y:S02]  /*71b80*/  ISETP.GE.AND P5, PT, R17, UR9, PT ;  /* 0x0000000911007c0c */ /* 0x000fe4000bfa6270 */
[----:B------:R-:W-:Y:S02]  /*71b90*/  SEL R106, R106, RZ, P1 ;  /* 0x000000ff6a6a7207 */ /* 0x000fe40000800000 */
[----:B------:R-:W-:-:S02]  /*71ba0*/  ISETP.NE.U32.AND P3, PT, R2, RZ, PT ;  /* 0x000000ff0200720c */ /* 0x000fc40003f65070 */
[----:B------:R-:W-:Y:S02]  /*71bb0*/  SEL R2, RZ, 0x4, P5 ;  /* 0x00000004ff027807 */ /* 0x000fe40002800000 */
[----:B------:R-:W-:Y:S02]  /*71bc0*/  ISETP.NE.U32.AND P5, PT, R106, RZ, PT ;  /* 0x000000ff6a00720c */ /* 0x000fe40003fa5070 */
[----:B------:R-:W-:Y:S02]  /*71bd0*/  IADD3 R106, P6, PT, R224, UR12, RZ ;  /* 0x0000000ce06a7c10 */ /* 0x000fe4000ffde0ff */
[----:B------:R-:W-:Y:S02]  /*71be0*/  LOP3.LUT R17, R3, 0x46, RZ, 0xfc, !PT ;  /* 0x0000004603117812 */ /* 0x000fe400078efcff */
[----:B------:R-:W-:Y:S02]  /*71bf0*/  IADD3.X R107, PT, PT, R225, UR13, RZ, P6, !PT ;  /* 0x0000000de16b7c10 */ /* 0x000fe4000b7fe4ff */
[----:B------:R-:W-:-:S02]  /*71c00*/  SEL R2, R2, RZ, P1 ;  /* 0x000000ff02027207 */ /* 0x000fc40000800000 */
[----:B------:R-:W-:Y:S01]  /*71c10*/  IADD3 R108, P6, PT, R222, UR12, RZ ;  /* 0x0000000cde6c7c10 */ /* 0x000fe2000ffde0ff */
[----:B------:R-:W-:Y:S01]  /*71c20*/  LDGSTS.E [R232+0x3a000], desc[UR22][R106.64], P3 ;  /* 0x3a0000006ae87fae */ /* 0x000fe200099a1016 */
[----:B------:R-:W-:Y:S02]  /*71c30*/  ISETP.GE.AND P3, PT, R17, UR9, PT ;  /* 0x0000000911007c0c */ /* 0x000fe4000bf66270 */
[----:B------:R-:W-:Y:S02]  /*71c40*/  ISETP.NE.U32.AND P4, PT, R2, RZ, PT ;  /* 0x000000ff0200720c */ /* 0x000fe40003f85070 */
[----:B------:R-:W-:Y:S02]  /*71c50*/  IADD3.X R109, PT, PT, R223, UR13, RZ, P6, !PT ;  /* 0x0000000ddf6d7c10 */ /* 0x000fe4000b7fe4ff */
[----:B------:R-:W-:Y:S02]  /*71c60*/  SEL R2, RZ, 0x4, P3 ;  /* 0x00000004ff027807 */ /* 0x000fe40001800000 */
[----:B--2---:R-:W-:Y:S01]  /*71c70*/  IADD3 R12, P6, PT, R100, UR12, RZ ;  /* 0x0000000c640c7c10 */ /* 0x004fe2000ffde0ff */
[----:B------:R-:W-:Y:S01]  /*71c80*/  LDGSTS.E [R232+0x3a008], desc[UR22][R108.64], P5 ;  /* 0x3a0080006ce87fae */ /* 0x000fe2000a9a1016 */
[----:B------:R-:W-:-:S02]  /*71c90*/  SEL R2, R2, RZ, P1 ;  /* 0x000000ff02027207 */ /* 0x000fc40000800000 */
[----:B------:R-:W-:Y:S02]  /*71ca0*/  IADD3.X R13, PT, PT, R101, UR13, RZ, P6, !PT ;  /* 0x0000000d650d7c10 */ /* 0x000fe4000b7fe4ff */
[C---:B------:R-:W-:Y:S02]  /*71cb0*/  LOP3.LUT R16, R3.reuse, 0x64, RZ, 0xfc, !PT ;  /* 0x0000006403107812 */ /* 0x040fe400078efcff */
[----:B------:R-:W-:Y:S01]  /*71cc0*/  ISETP.NE.U32.AND P3, PT, R2, RZ, PT ;  /* 0x000000ff0200720c */ /* 0x000fe20003f65070 */
[----:B------:R2:W-:Y:S01]  /*71cd0*/  LDGSTS.E [R232+0x3c000], desc[UR22][R12.64], P4 ;  /* 0x3c0000000ce87fae */ /* 0x0005e2000a1a1016 */
[----:B------:R-:W-:Y:S02]  /*71ce0*/  LOP3.LUT R17, R3, 0x66, RZ, 0xfc, !PT ;  /* 0x0000006603117812 */ /* 0x000fe400078efcff */
[----:B------:R-:W-:Y:S01]  /*71cf0*/  ISETP.GE.AND P4, PT, R16, UR9, PT ;  /* 0x0000000910007c0c */ /* 0x000fe2000bf86270 */
[----:B------:R2:W-:Y:S01]  /*71d00*/  STL.64 [R1+0x288], R12 ;  /* 0x0002880c01007387 */ /* 0x0005e20000100a00 */
[----:B------:R-:W-:-:S02]  /*71d10*/  IADD3 R16, P6, PT, R98, UR12, RZ ;  /* 0x0000000c62107c10 */ /* 0x000fc4000ffde0ff */
[----:B------:R-:W-:Y:S02]  /*71d20*/  ISETP.GE.AND P5, PT, R17, UR9, PT ;  /* 0x0000000911007c0c */ /* 0x000fe4000bfa6270 */
[----:B------:R-:W-:Y:S02]  /*71d30*/  IADD3.X R17, PT, PT, R99, UR13, RZ, P6, !PT ;  /* 0x0000000d63117c10 */ /* 0x000fe4000b7fe4ff */
[----:B------:R-:W-:Y:S02]  /*71d40*/  SEL R100, RZ, 0x4, P4 ;  /* 0x00000004ff647807 */ /* 0x000fe40002000000 */
[----:B------:R-:W-:Y:S01]  /*71d50*/  SEL R2, RZ, 0x4, P5 ;  /* 0x00000004ff027807 */ /* 0x000fe20002800000 */
[----:B------:R3:W-:Y:S01]  /*71d60*/  STL.64 [R1+0x298], R16 ;  /* 0x0002981001007387 */ /* 0x0007e20000100a00 */
[----:B------:R-:W-:Y:S02]  /*71d70*/  SEL R100, R100, RZ, P1 ;  /* 0x000000ff64647207 */ /* 0x000fe40000800000 */
[----:B------:R-:W-:Y:S01]  /*71d80*/  IADD3 R14, P6, PT, R96, UR12, RZ ;  /* 0x0000000c600e7c10 */ /* 0x000fe2000ffde0ff */
[----:B------:R3:W-:Y:S01]  /*71d90*/  LDGSTS.E [R232+0x3c008], desc[UR22][R16.64], P3 ;  /* 0x3c00800010e87fae */ /* 0x0007e200099a1016 */
[----:B------:R-:W-:-:S02]  /*71da0*/  SEL R2, R2, RZ, P1 ;  /* 0x000000ff02027207 */ /* 0x000fc40000800000 */
[----:B------:R-:W-:Y:S02]  /*71db0*/  ISETP.NE.U32.AND P5, PT, R100, RZ, PT ;  /* 0x000000ff6400720c */ /* 0x000fe40003fa5070 */
[----:B------:R-:W-:Y:S02]  /*71dc0*/  IADD3.X R15, PT, PT, R97, UR13, RZ, P6, !PT ;  /* 0x0000000d610f7c10 */ /* 0x000fe4000b7fe4ff */
[----:B------:R-:W-:Y:S02]  /*71dd0*/  ISETP.NE.U32.AND P4, PT, R2, RZ, PT ;  /* 0x000000ff0200720c */ /* 0x000fe40003f85070 */
[----:B--2---:R-:W-:Y:S01]  /*71de0*/  IADD3 R12, P6, PT, R94, UR12, RZ ;  /* 0x0000000c5e0c7c10 */ /* 0x004fe2000ffde0ff */
[----:B------:R2:W-:Y:S01]  /*71df0*/  STL.64 [R1+0x4f0], R14 ;  /* 0x0004f00e01007387 */ /* 0x0005e20000100a00 */
[----:B---3--:R-:W-:Y:S02]  /*71e00*/  LOP3.LUT R16, R3, 0x8, RZ, 0xfc, !PT ;  /* 0x0000000803107812 */ /* 0x008fe400078efcff */
[----:B------:R-:W-:-:S02]  /*71e10*/  IADD3.X R13, PT, PT, R95, UR13, RZ, P6, !PT ;  /* 0x0000000d5f0d7c10 */ /* 0x000fc4000b7fe4ff */
[----:B------:R-:W-:Y:S01]  /*71e20*/  ISETP.GE.AND P3, PT, R16, UR9, PT ;  /* 0x0000000910007c0c */ /* 0x000fe2000bf66270 */
[----:B------:R2:W-:Y:S01]  /*71e30*/  LDGSTS.E [R232+0x3e000], desc[UR22][R14.64], P5 ;  /* 0x3e0000000ee87fae */ /* 0x0005e2000a9a1016 */
[----:B------:R-:W-:Y:S02]  /*71e40*/  LOP3.LUT R17, R3, 0xa, RZ, 0xfc, !PT ;  /* 0x0000000a03117812 */ /* 0x000fe400078efcff */
[----:B------:R-:W-:Y:S01]  /*71e50*/  SEL R94, RZ, 0x4, P3 ;  /* 0x00000004ff5e7807 */ /* 0x000fe20001800000 */
[----:B------:R3:W-:Y:S01]  /*71e60*/  LDGSTS.E [R232+0x3e008], desc[UR22][R12.64], P4 ;  /* 0x3e0080000ce87fae */ /* 0x0007e2000a1a1016 */
[----:B------:R-:W-:Y:S02]  /*71e70*/  ISETP.GE.AND P4, PT, R17, UR9, PT ;  /* 0x0000000911007c0c */ /* 0x000fe4000bf86270 */
[----:B------:R-:W-:Y:S01]  /*71e80*/  SEL R94, R94, RZ, P1 ;  /* 0x000000ff5e5e7207 */ /* 0x000fe20000800000 */
[----:B------:R4:W-:Y:S01]  /*71e90*/  STL.64 [R1+0x518], R12 ;  /* 0x0005180c01007387 */ /* 0x0009e20000100a00 */
[----:B------:R-:W-:-:S02]  /*71ea0*/  SEL R2, RZ, 0x4, P4 ;  /* 0x00000004ff027807 */ /* 0x000fc40002000000 */
[----:B------:R-:W-:Y:S02]  /*71eb0*/  ISETP.NE.U32.AND P3, PT, R94, RZ, PT ;  /* 0x000000ff5e00720c */ /* 0x000fe40003f65070 */
[----:B------:R-:W-:Y:S02]  /*71ec0*/  IADD3 R94, P5, PT, R244, UR12, RZ ;  /* 0x0000000cf45e7c10 */ /* 0x000fe4000ffbe0ff */
[----:B------:R-:W-:Y:S02]  /*71ed0*/  LOP3.LUT R17, R3, 0x28, RZ, 0xfc, !PT ;  /* 0x0000002803117812 */ /* 0x000fe400078efcff */
[----:B------:R-:W-:Y:S02]  /*71ee0*/  IADD3.X R95, PT, PT, R245, UR13, RZ, P5, !PT ;  /* 0x0000000df55f7c10 */ /* 0x000fe4000affe4ff */
[----:B------:R-:W-:Y:S02]  /*71ef0*/  SEL R2, R2, RZ, P1 ;  /* 0x000000ff02027207 */ /* 0x000fe40000800000 */
[----:B------:R-:W-:-:S02]  /*71f00*/  IADD3 R96, P5, PT, R242, UR12, RZ ;  /* 0x0000000cf2607c10 */ /* 0x000fc4000ffbe0ff */
[----:B------:R-:W-:Y:S01]  /*71f10*/  ISETP.NE.U32.AND P4, PT, R2, RZ, PT ;  /* 0x000000ff0200720c */ /* 0x000fe20003f85070 */
[----:B------:R-:W-:Y:S01]  /*71f20*/  LDGSTS.E [R231+0x38000], desc[UR22][R94.64], P3 ;  /* 0x380000005ee77fae */ /* 0x000fe200099a1016 */
[----:B------:R-:W-:Y:S02]  /*71f30*/  ISETP.GE.AND P3, PT, R17, UR9, PT ;  /* 0x0000000911007c0c */ /* 0x000fe4000bf66270 */
[----:B------:R-:W-:Y:S02]  /*71f40*/  IADD3.X R97, PT, PT, R243, UR13, RZ, P5, !PT ;  /* 0x0000000df3617c10 */ /* 0x000fe4000affe4ff */
[----:B------:R-:W-:Y:S02]  /*71f50*/  SEL R2, RZ, 0x4, P3 ;  /* 0x00000004ff027807 */ /* 0x000fe40001800000 */
[----:B------:R-:W-:Y:S02]  /*71f60*/  LOP3.LUT R16, R3, 0x2a, RZ, 0xfc, !PT ;  /* 0x0000002a03107812 */ /* 0x000fe400078efcff */
[----:B------:R-:W-:-:S02]  /*71f70*/  SEL R2, R2, RZ, P1 ;  /* 0x000000ff02027207 */ /* 0x000fc40000800000 */
[----:B------:R-:W-:Y:S01]  /*71f80*/  LOP3.LUT R17, R3, 0x48, RZ, 0xfc, !PT ;  /* 0x0000004803117812 */ /* 0x000fe200078efcff */
[----:B------:R-:W-:Y:S01]  /*71f90*/  LDGSTS.E [R231+0x38008], desc[UR22][R96.64], P4 ;  /* 0x3800800060e77fae */ /* 0x000fe2000a1a1016 */
[----:B------:R-:W-:Y:S02]  /*71fa0*/  ISETP.NE.U32.AND P3, PT, R2, RZ, PT ;  /* 0x000000ff0200720c */ /* 0x000fe40003f65070 */
[----:B------:R-:W-:Y:S02]  /*71fb0*/  IADD3 R92, P6, PT, R92, UR12, RZ ;  /* 0x0000000c5c5c7c10 */ /* 0x000fe4000ffde0ff */
[----:B------:R-:W-:Y:S02]  /*71fc0*/  ISETP.GE.AND P4, PT, R16, UR9, PT ;  /* 0x0000000910007c0c */ /* 0x000fe4000bf86270 */
[----:B------:R-:W-:Y:S02]  /*71fd0*/  ISETP.GE.AND P5, PT, R17, UR9, PT ;  /* 0x0000000911007c0c */ /* 0x000fe4000bfa6270 */
[----:B------:R-:W-:Y:S01]  /*71fe0*/  IADD3.X R93, PT, PT, R93, UR13, RZ, P6, !PT ;  /* 0x0000000d5d5d7c10 */ /* 0x000fe2000b7fe4ff */
[----:B------:R-:W4:Y:S01]  /*71ff0*/  LDL.LU.64 R16, [R1+0x8] ;  /* 0x0000080001107983 */ /* 0x000f220000300a00 */
[----:B--2---:R-:W-:-:S02]  /*72000*/  LOP3.LUT R15, R3, 0x4a, RZ, 0xfc, !PT ;  /* 0x0000004a030f7812 */ /* 0x004fc400078efcff */
[----:B------:R-:W-:Y:S01]  /*72010*/  SEL R98, RZ, 0x4, P4 ;  /* 0x00000004ff627807 */ /* 0x000fe20002000000 */
[----:B------:R-:W-:Y:S01]  /*72020*/  LDGSTS.E [R231+0x3a000], desc[UR22][R92.64], P3 ;  /* 0x3a0000005ce77fae */ /* 0x000fe200099a1016 */
[----:B------:R-:W-:Y:S02]  /*72030*/  ISETP.GE.AND P3, PT, R15, UR9, PT ;  /* 0x000000090f007c0c */ /* 0x000fe4000bf66270 */
[----:B------:R-:W-:Y:S01]  /*72040*/  SEL R2, RZ, 0x4, P5 ;  /* 0x00000004ff027807 */ /* 0x000fe20002800000 */
[----:B------:R-:W2:Y:S01]  /*72050*/  LDL.LU.64 R14, [R1] ;  /* 0x00000000010e7983 */ /* 0x000ea20000300a00 */
[----:B------:R-:W-:Y:S02]  /*72060*/  SEL R98, R98, RZ, P1 ;  /* 0x000000ff62627207 */ /* 0x000fe40000800000 */
[----:B------:R-:W-:Y:S02]  /*72070*/  SEL R2, R2, RZ, P1 ;  /* 0x000000ff02027207 */ /* 0x000fe40000800000 */
[----:B------:R-:W-:-:S02]  /*72080*/  ISETP.NE.U32.AND P5, PT, R98, RZ, PT ;  /* 0x000000ff6200720c */ /* 0x000fc40003fa5070 */
[----:B------:R-:W-:Y:S02]  /*72090*/  IADD3 R90, P6, PT, R90, UR12, RZ ;  /* 0x0000000c5a5a7c10 */ /* 0x000fe4000ffde0ff */
[----:B------:R-:W-:Y:S02]  /*720a0*/  ISETP.NE.U32.AND P4, PT, R2, RZ, PT ;  /* 0x000000ff0200720c */ /* 0x000fe40003f85070 */
[----:B------:R-:W-:Y:S02]  /*720b0*/  IADD3.X R91, PT, PT, R91, UR13, RZ, P6, !PT ;  /* 0x0000000d5b5b7c10 */ /* 0x000fe4000b7fe4ff */
[----:B---3--:R-:W-:Y:S02]  /*720c0*/  IADD3 R232, P6, PT, R88, UR12, RZ ;  /* 0x0000000c58e87c10 */ /* 0x008fe4000ffde0ff */
[----:B------:R-:W-:Y:S02]  /*720d0*/  SEL R2, RZ, 0x4, P3 ;  /* 0x00000004ff027807 */ /* 0x000fe40001800000 */
[----:B------:R-:W-:Y:S01]  /*720e0*/  IADD3.X R233, PT, PT, R89, UR13, RZ, P6, !PT ;  /* 0x0000000d59e97c10 */ /* 0x000fe2000b7fe4ff */
[----:B------:R-:W-:Y:S01]  /*720f0*/  LDGSTS.E [R231+0x3a008], desc[UR22][R90.64], P5 ;  /* 0x3a0080005ae77fae */ /* 0x000fe2000a9a1016 */
[----:B----4-:R-:W-:-:S02]  /*72100*/  LOP3.LUT R12, R3, 0x68, RZ, 0xfc, !PT ;  /* 0x00000068030c7812 */ /* 0x010fc400078efcff */
[----:B------:R-:W-:Y:S01]  /*72110*/  LOP3.LUT R13, R3, 0x6a, RZ, 0xfc, !PT ;  /* 0x0000006a030d7812 */ /* 0x000fe200078efcff */
[----:B------:R-:W-:Y:S01]  /*72120*/  LDGSTS.E [R231+0x3c000], desc[UR22][R232.64], P4 ;  /* 0x3c000000e8e77fae */ /* 0x000fe2000a1a1016 */
[----:B------:R-:W-:Y:S02]  /*72130*/  SEL R2, R2, RZ, P1 ;  /* 0x000000ff02027207 */ /* 0x000fe40000800000 */
[----:B------:R-:W-:Y:S02]  /*72140*/  ISETP.GE.AND P4, PT, R12, UR9, PT ;  /* 0x000000090c007c0c */ /* 0x000fe4000bf86270 */
[----:B------:R-:W-:Y:S02]  /*72150*/  ISETP.GE.AND P5, PT, R13, UR9, PT ;  /* 0x000000090d007c0c */ /* 0x000fe4000bfa6270 */
[----:B------:R-:W-:Y:S02]  /*72160*/  ISETP.NE.U32.AND P3, PT, R2, RZ, PT ;  /* 0x000000ff0200720c */ /* 0x000fe40003f65070 */
[----:B------:R-:W-:-:S02]  /*72170*/  SEL R88, RZ, 0x4, P4 ;  /* 0x00000004ff587807 */ /* 0x000fc40002000000 */
[----:B------:R-:W-:Y:S02]  /*72180*/  SEL R2, RZ, 0x4, P5 ;  /* 0x00000004ff027807 */ /* 0x000fe40002800000 */
[----:B------:R-:W-:Y:S02]  /*72190*/  IADD3 R234, P6, PT, R86, UR12, RZ ;  /* 0x0000000c56ea7c10 */ /* 0x000fe4000ffde0ff */
[----:B------:R-:W-:Y:S02]  /*721a0*/  SEL R88, R88, RZ, P1 ;  /* 0x000000ff58587207 */ /* 0x000fe40000800000 */
[----:B------:R-:W-:Y:S02]  /*721b0*/  SEL R2, R2, RZ, P1 ;  /* 0x000000ff02027207 */ /* 0x000fe40000800000 */
[----:B------:R-:W-:Y:S02]  /*721c0*/  IADD3.X R235, PT, PT, R87, UR13, RZ, P6, !PT ;  /* 0x0000000d57eb7c10 */ /* 0x000fe4000b7fe4ff */
[----:B------:R-:W-:-:S02]  /*721d0*/  ISETP.NE.U32.AND P5, PT, R88, RZ, PT ;  /* 0x000000ff5800720c */ /* 0x000fc40003fa5070 */
[----:B------:R-:W-:Y:S01]  /*721e0*/  IADD3 R100, P6, PT, R84, UR12, RZ ;  /* 0x0000000c54647c10 */ /* 0x000fe2000ffde0ff */
[----:B------:R-:W-:Y:S01]  /*721f0*/  LDGSTS.E [R231+0x3c008], desc[UR22][R234.64], P3 ;  /* 0x3c008000eae77fae */ /* 0x000fe200099a1016 */
[----:B------:R-:W-:Y:S02]  /*72200*/  ISETP.NE.U32.AND P4, PT, R2, RZ, PT ;  /* 0x000000ff0200720c */ /* 0x000fe40003f85070 */
[----:B------:R-:W-:Y:S02]  /*72210*/  IADD3.X R101, PT, PT, R85, UR13, RZ, P6, !PT ;  /* 0x0000000d55657c10 */ /* 0x000fe4000b7fe4ff */
[----:B------:R-:W-:Y:S02]  /*72220*/  IADD3 R98, P6, PT, R82, UR12, RZ ;  /* 0x0000000c52627c10 */ /* 0x000fe4000ffde0ff */
[----:B------:R-:W-:Y:S02]  /*72230*/  LOP3.LUT R12, R3, 0xc, RZ, 0xfc, !PT ;  /* 0x0000000c030c7812 */ /* 0x000fe400078efcff */
[----:B------:R-:W-:Y:S01]  /*72240*/  IADD3.X R99, PT, PT, R83, UR13, RZ, P6, !PT ;  /* 0x0000000d53637c10 */ /* 0x000fe2000b7fe4ff */
[----:B------:R-:W-:Y:S01]  /*72250*/  LDGSTS.E [R231+0x3e000], desc[UR22][R100.64], P5 ;  /* 0x3e00000064e77fae */ /* 0x000fe2000a9a1016 */
[----:B------:R-:W-:-:S02]  /*72260*/  ISETP.GE.AND P3, PT, R12, UR9, PT ;  /* 0x000000090c007c0c */ /* 0x000fc4000bf66270 */
[----:B------:R-:W-:Y:S01]  /*72270*/  LOP3.LUT R13, R3, 0xe, RZ, 0xfc, !PT ;  /* 0x0000000e030d7812 */ /* 0x000fe200078efcff */
[----:B------:R-:W-:Y:S01]  /*72280*/  LDGSTS.E [R231+0x3e008], desc[UR22][R98.64], P4 ;  /* 0x3e00800062e77fae */ /* 0x000fe2000a1a1016 */
[----:B------:R-:W-:Y:S02]  /*72290*/  SEL R82, RZ, 0x4, P3 ;  /* 0x00000004ff527807 */ /* 0x000fe40001800000 */
[----:B------:R-:W-:Y:S02]  /*722a0*/  ISETP.GE.AND P4, PT, R13, UR9, PT ;  /* 0x000000090d007c0c */ /* 0x000fe4000bf86270 */
[----:B------:R-:W-:Y:S02]  /*722b0*/  SEL R82, R82, RZ, P1 ;  /* 0x000000ff52527207 */ /* 0x000fe40000800000 */
[----:B------:R-:W-:Y:S02]  /*722c0*/  SEL R2, RZ, 0x4, P4 ;  /* 0x00000004ff027807 */ /* 0x000fe40002000000 */
[----:B------:R-:W-:-:S02]  /*722d0*/  ISETP.NE.U32.AND P3, PT, R82, RZ, PT ;  /* 0x000000ff5200720c */ /* 0x000fc40003f65070 */
[----:B------:R-:W-:-:S04]  /*722e0*/  SEL R2, R2, RZ, P1 ;  /* 0x000000ff02027207 */ /* 0x000fc80000800000 */
[----:B------:R-:W-:Y:S01]  /*722f0*/  ISETP.NE.U32.AND P4, PT, R2, RZ, PT ;  /* 0x000000ff0200720c */ /* 0x000fe20003f85070 */
[----:B------:R-:W-:Y:S04]  /*72300*/  STL.64 [R1+0x4b8], R100 ;  /* 0x0004b86401007387 */ /* 0x000fe80000100a00 */
[----:B------:R-:W-:Y:S01]  /*72310*/  STL.64 [R1+0x4c8], R98 ;  /* 0x0004c86201007387 */ /* 0x000fe20000100a00 */
[----:B------:R-:W-:-:S04]  /*72320*/  IADD3 R82, P5, PT, R16, UR12, RZ ;  /* 0x0000000c10527c10 */ /* 0x000fc8000ffbe0ff */
[----:B------:R-:W-:Y:S02]  /*72330*/  IADD3.X R83, PT, PT, R17, UR13, RZ, P5, !PT ;  /* 0x0000000d11537c10 */ /* 0x000fe4000affe4ff */
[----:B------:R-:W-:Y:S02]  /*72340*/  LOP3.LUT R17, R3, 0x2c, RZ, 0xfc, !PT ;  /* 0x0000002c03117812 */ /* 0x000fe400078efcff */
[----:B--2---:R-:W-:Y:S01]  /*72350*/  IADD3 R84, P5, PT, R14, UR12, RZ ;  /* 0x0000000c0e547c10 */ /* 0x004fe2000ffbe0ff */
[----:B------:R-:W-:Y:S01]  /*72360*/  LDGSTS.E [R230+0x38000], desc[UR22][R82.64], P3 ;  /* 0x3800000052e67fae */ /* 0x000fe200099a1016 */
[----:B------:R-:W-:Y:S02]  /*72370*/  ISETP.GE.AND P3, PT, R17, UR9, PT ;  /* 0x0000000911007c0c */ /* 0x000fe4000bf66270 */
[----:B------:R-:W-:Y:S02]  /*72380*/  IADD3.X R85, PT, PT, R15, UR13, RZ, P5, !PT ;  /* 0x0000000d0f557c10 */ /* 0x000fe4000affe4ff */
[----:B------:R-:W-:-:S02]  /*72390*/  LOP3.LUT R16, R3, 0x2e, RZ, 0xfc, !PT ;  /* 0x0000002e03107812 */ /* 0x000fc400078efcff */
[----:B------:R-:W-:Y:S01]  /*723a0*/  LOP3.LUT R17, R3, 0x4c, RZ, 0xfc, !PT ;  /* 0x0000004c03117812 */ /* 0x000fe200078efcff */
[----:B------:R-:W-:Y:S01]  /*723b0*/  LDGSTS.E [R230+0x38008], desc[UR22][R84.64], P4 ;  /* 0x3800800054e67fae */ /* 0x000fe2000a1a1016 */
[----:B------:R-:W-:Y:S02]  /*723c0*/  ISETP.GE.AND P4, PT, R16, UR9, PT ;  /* 0x0000000910007c0c */ /* 0x000fe4000bf86270 */
[----:B------:R-:W-:Y:S02]  /*723d0*/  ISETP.GE.AND P5, PT, R17, UR9, PT ;  /* 0x0000000911007c0c */ /* 0x000fe4000bfa6270 */
[----:B------:R-:W2:Y:S01]  /*723e0*/  LDL.LU.64 R16, [R1+0x10] ;  /* 0x0000100001107983 */ /* 0x000ea20000300a00 */
[----:B------:R-:W-:-:S04]  /*723f0*/  SEL R2, RZ, 0x4, P3 ;  /* 0x00000004ff027807 */ /* 0x000fc80001800000 */
[----:B------:R-:W-:Y:S02]  /*72400*/  SEL R2, R2, RZ, P1 ;  /* 0x000000ff02027207 */ /* 0x000fe40000800000 */
[----:B------:R-:W-:Y:S02]  /*72410*/  SEL R86, RZ, 0x4, P4 ;  /* 0x00000004ff567807 */ /* 0x000fe40002000000 */
[----:B------:R-:W-:Y:S02]  /*72420*/  ISETP.NE.U32.AND P3, PT, R2, RZ, PT ;  /* 0x000000ff0200720c */ /* 0x000fe40003f65070 */
[----:B------:R-:W-:Y:S02]  /*72430*/  SEL R2, RZ, 0x4, P5 ;  /* 0x00000004ff027807 */ /* 0x000fe40002800000 */
[----:B------:R-:W-:Y:S02]  /*72440*/  IADD3 R80, P6, PT, R80, UR12, RZ ;  /* 0x0000000c50507c10 */ /* 0x000fe4000ffde0ff */
[----:B------:R-:W-:-:S02]  /*72450*/  SEL R86, R86, RZ, P1 ;  /* 0x000000ff56567207 */ /* 0x000fc40000800000 */
[----:B------:R-:W-:Y:S02]  /*72460*/  SEL R2, R2, RZ, P1 ;  /* 0x000000ff02027207 */ /* 0x000fe40000800000 */
[----:B------:R-:W-:Y:S02]  /*72470*/  IADD3.X R81, PT, PT, R81, UR13, RZ, P6, !PT ;  /* 0x0000000d51517c10 */ /* 0x000fe4000b7fe4ff */
[----:B------:R-:W-:Y:S02]  /*72480*/  ISETP.NE.U32.AND P5, PT, R86, RZ, PT ;  /* 0x000000ff5600720c */ /* 0x000fe40003fa5070 */
[----:B------:R-:W-:Y:S01]  /*72490*/  IADD3 R78, P6, PT, R78, UR12, RZ ;  /* 0x0000000c4e4e7c10 */ /* 0x000fe2000ffde0ff */
[----:B------:R-:W-:Y:S01]  /*724a0*/  LDGSTS.E [R230+0x3a000], desc[UR22][R80.64], P3 ;  /* 0x3a00000050e67fae */ /* 0x000fe200099a1016 */
[----:B------:R-:W-:Y:S02]  /*724b0*/  ISETP.NE.U32.AND P4, PT, R2, RZ, PT ;  /* 0x000000ff0200720c */ /* 0x000fe40003f85070 */
[----:B------:R-:W-:-:S02]  /*724c0*/  LOP3.LUT R15, R3, 0x4e, RZ, 0xfc, !PT ;  /* 0x0000004e030f7812 */ /* 0x000fc400078efcff */
[----:B------:R-:W-:Y:S02]  /*724d0*/  IADD3.X R79, PT, PT, R79, UR13, RZ, P6, !PT ;  /* 0x0000000d4f4f7c10 */ /* 0x000fe4000b7fe4ff */
[----:B------:R-:W-:Y:S02]  /*724e0*/  IADD3 R224, P6, PT, R76, UR12, RZ ;  /* 0x0000000c4ce07c10 */ /* 0x000fe4000ffde0ff */
[----:B------:R-:W-:Y:S01]  /*724f0*/  ISETP.GE.AND P3, PT, R15, UR9, PT ;  /* 0x000000090f007c0c */ /* 0x000fe2000bf66270 */
[----:B------:R-:W-:Y:S01]  /*72500*/  LDGSTS.E [R230+0x3a008], desc[UR22][R78.64], P5 ;  /* 0x3a0080004ee67fae */ /* 0x000fe2000a9a1016 */
[----:B------:R-:W-:Y:S02]  /*72510*/  IADD3.X R225, PT, PT, R77, UR13, RZ, P6, !PT ;  /* 0x0000000d4de17c10 */ /* 0x000fe4000b7fe4ff */
[----:B------:R-:W-:Y:S02]  /*72520*/  SEL R2, RZ, 0x4, P3 ;  /* 0x00000004ff027807 */ /* 0x000fe40001800000 */
[C---:B------:R-:W-:Y:S01]  /*72530*/  LOP3.LUT R14, R3.reuse, 0x6c, RZ, 0xfc, !PT ;  /* 0x0000006c030e7812 */ /* 0x040fe200078efcff */
[----:B------:R-:W-:Y:S01]  /*72540*/  LDGSTS.E [R230+0x3c000], desc[UR22][R224.64], P4 ;  /* 0x3c000000e0e67fae */ /* 0x000fe2000a1a1016 */
[----:B------:R-:W-:-:S02]  /*72550*/  LOP3.LUT R15, R3, 0x6e, RZ, 0xfc, !PT ;  /* 0x0000006e030f7812 */ /* 0x000fc400078efcff */
[----:B------:R-:W-:Y:S02]  /*72560*/  SEL R2, R2, RZ, P1 ;  /* 0x000000ff02027207 */ /* 0x000fe40000800000 */
[----:B------:R-:W-:Y:S02]  /*72570*/  ISETP.GE.AND P4, PT, R14, UR9, PT ;  /* 0x000000090e007c0c */ /* 0x000fe4000bf86270 */
[----:B------:R-:W-:Y:S02]  /*72580*/  ISETP.GE.AND P5, PT, R15, UR9, PT ;  /* 0x000000090f007c0c */ /* 0x000fe4000bfa6270 */
[----:B------:R-:W-:Y:S02]  /*72590*/  ISETP.NE.U32.AND P3, PT, R2, RZ, PT ;  /* 0x000000ff0200720c */ /* 0x000fe40003f65070 */
[----:B------:R-:W-:Y:S02]  /*725a0*/  SEL R76, RZ, 0x4, P4 ;  /* 0x00000004ff4c7807 */ /* 0x000fe40002000000 */
[----:B------:R-:W-:-:S02]  /*725b0*/  SEL R2, RZ, 0x4, P5 ;  /* 0x00000004ff027807 */ /* 0x000fc40002800000 */
[----:B------:R-:W-:Y:S02]  /*725c0*/  IADD3 R228, P6, PT, R74, UR12, RZ ;  /* 0x0000000c4ae47c10 */ /* 0x000fe4000ffde0ff */
[----:B------:R-:W-:Y:S02]  /*725d0*/  SEL R76, R76, RZ, P1 ;  /* 0x000000ff4c4c7207 */ /* 0x000fe40000800000 */
[----:B------:R-:W-:Y:S02]  /*725e0*/  SEL R2, R2, RZ, P1 ;  /* 0x000000ff02027207 */ /* 0x000fe40000800000 */
[----:B------:R-:W-:Y:S02]  /*725f0*/  IADD3.X R229, PT, PT, R75, UR13, RZ, P6, !PT ;  /* 0x0000000d4be57c10 */ /* 0x000fe4000b7fe4ff */
[----:B------:R-:W-:Y:S02]  /*72600*/  ISETP.NE.U32.AND P5, PT, R76, RZ, PT ;  /* 0x000000ff4c00720c */ /* 0x000fe40003fa5070 */
[----:B------:R-:W-:Y:S01]  /*72610*/  IADD3 R86, P6, PT, R72, UR12, RZ ;  /* 0x0000000c48567c10 */ /* 0x000fe2000ffde0ff */
[----:B------:R-:W-:Y:S01]  /*72620*/  LDGSTS.E [R230+0x3c008], desc[UR22][R228.64], P3 ;  /* 0x3c008000e4e67fae */ /* 0x000fe200099a1016 */
[----:B------:R-:W-:-:S02]  /*72630*/  ISETP.NE.U32.AND P4, PT, R2, RZ, PT ;  /* 0x000000ff0200720c */ /* 0x000fc40003f85070 */
[----:B------:R-:W-:Y:S02]  /*72640*/  LOP3.LUT R14, R3, 0x10, RZ, 0xfc, !PT ;  /* 0x00000010030e7812 */ /* 0x000fe400078efcff */
[----:B------:R-:W-:Y:S02]  /*72650*/  IADD3.X R87, PT, PT, R73, UR13, RZ, P6, !PT ;  /* 0x0000000d49577c10 */ /* 0x000fe4000b7fe4ff */
[----:B------:R-:W-:Y:S02]  /*72660*/  IADD3 R12, P6, PT, R70, UR12, RZ ;  /* 0x0000000c460c7c10 */ /* 0x000fe4000ffde0ff */
[----:B------:R-:W-:Y:S01]  /*72670*/  ISETP.GE.AND P3, PT, R14, UR9, PT ;  /* 0x000000090e007c0c */ /* 0x000fe2000bf66270 */
[----:B------:R-:W-:Y:S01]  /*72680*/  LDGSTS.E [R230+0x3e000], desc[UR22][R86.64], P5 ;  /* 0x3e00000056e67fae */ /* 0x000fe2000a9a1016 */
[----:B------:R-:W-:Y:S02]  /*72690*/  IADD3.X R13, PT, PT, R71, UR13, RZ, P6, !PT ;  /* 0x0000000d470d7c10 */ /* 0x000fe4000b7fe4ff */
[----:B------:R-:W-:-:S02]  /*726a0*/  LOP3.LUT R15, R3, 0x12, RZ, 0xfc, !PT ;  /* 0x00000012030f7812 */ /* 0x000fc400078efcff */
[----:B------:R-:W-:Y:S01]  /*726b0*/  SEL R70, RZ, 0x4, P3 ;  /* 0x00000004ff467807 */ /* 0x000fe20001800000 */
[----:B------:R3:W-:Y:S01]  /*726c0*/  LDGSTS.E [R230+0x3e008], desc[UR22][R12.64], P4 ;  /* 0x3e0080000ce67fae */ /* 0x0007e2000a1a1016 */
[----:B------:R-:W-:Y:S02]  /*726d0*/  ISETP.GE.AND P4, PT, R15, UR9, PT ;  /* 0x000000090f007c0c */ /* 0x000fe4000bf86270 */
[----:B------:R-:W-:Y:S02]  /*726e0*/  SEL R70, R70, RZ, P1 ;  /* 0x000000ff46467207 */ /* 0x000fe40000800000 */
[----:B------:R-:W-:Y:S02]  /*726f0*/  SEL R2, RZ, 0x4, P4 ;  /* 0x00000004ff027807 */ /* 0x000fe40002000000 */
[----:B------:R-:W-:Y:S02]  /*72700*/  ISETP.NE.U32.AND P3, PT, R70, RZ, PT ;  /* 0x000000ff4600720c */ /* 0x000fe40003f65070 */
[----:B------:R-:W-:-:S04]  /*72710*/  SEL R2, R2, RZ, P1 ;  /* 0x000000ff02027207 */ /* 0x000fc80000800000 */
[----:B------:R-:W-:Y:S02]  /*72720*/  ISETP.NE.U32.AND P4, PT, R2, RZ, PT ;  /* 0x000000ff0200720c */ /* 0x000fe40003f85070 */
[----:B------:R-:W-:-:S04]  /*72730*/  IADD3 R68, P6, PT, R68, UR12, RZ ;  /* 0x0000000c44447c10 */ /* 0x000fc8000ffde0ff */
[----:B------:R-:W-:Y:S02]  /*72740*/  IADD3.X R69, PT, PT, R69, UR13, RZ, P6, !PT ;  /* 0x0000000d45457c10 */ /* 0x000fe4000b7fe4ff */
[----:B------:R-:W-:-:S04]  /*72750*/  IADD3 R66, P6, PT, R66, UR12, RZ ;  /* 0x0000000c42427c10 */ /* 0x000fc8000ffde0ff */
[----:B------:R-:W-:Y:S02]  /*72760*/  IADD3.X R67, PT, PT, R67, UR13, RZ, P6, !PT ;  /* 0x0000000d43437c10 */ /* 0x000fe4000b7fe4ff */
[----:B------:R-:W-:-:S04]  /*72770*/  IADD3 R64, P6, PT, R64, UR12, RZ ;  /* 0x0000000c40407c10 */ /* 0x000fc8000ffde0ff */
[----:B------:R-:W-:Y:S02]  /*72780*/  IADD3.X R65, PT, PT, R65, UR13, RZ, P6, !PT ;  /* 0x0000000d41417c10 */ /* 0x000fe4000b7fe4ff */
[----:B------:R-:W-:-:S04]  /*72790*/  IADD3 R222, P6, PT, R62, UR12, RZ ;  /* 0x0000000c3ede7c10 */ /* 0x000fc8000ffde0ff */
[----:B------:R-:W-:Y:S01]  /*727a0*/  IADD3.X R223, PT, PT, R63, UR13, RZ, P6, !PT ;  /* 0x0000000d3fdf7c10 */ /* 0x000fe2000b7fe4ff */
[----:B------:R-:W-:Y:S04]  /*727b0*/  STL.64 [R1+0x450], R86 ;  /* 0x0004505601007387 */ /* 0x000fe80000100a00 */
[----:B------:R3:W-:Y:S01]  /*727c0*/  STL.64 [R1+0x460], R12 ;  /* 0x0004600c01007387 */ /* 0x0007e20000100a00 */
[----:B--2---:R-:W-:-:S04]  /*727d0*/  IADD3 R70, P5, PT, R16, UR12, RZ ;  /* 0x0000000c10467c10 */ /* 0x004fc8000ffbe0ff */
[----:B------:R-:W-:Y:S02]  /*727e0*/  IADD3.X R71, PT, PT, R17, UR13, RZ, P5, !PT ;  /* 0x0000000d11477c10 */ /* 0x000fe4000affe4ff */
[----:B------:R-:W-:Y:S02]  /*727f0*/  LOP3.LUT R17, R3, 0x30, RZ, 0xfc, !PT ;  /* 0x0000003003117812 */ /* 0x000fe400078efcff */
[----:B------:R-:W-:Y:S01]  /*72800*/  IADD3 R72, P5, PT, R250, UR12, RZ ;  /* 0x0000000cfa487c10 */ /* 0x000fe2000ffbe0ff */
[----:B------:R-:W-:Y:S01]  /*72810*/  LDGSTS.E [R23+0x38000], desc[UR22][R70.64], P3 ;  /* 0x3800000046177fae */ /* 0x000fe200099a1016 */
[----:B------:R-:W-:Y:S02]  /*72820*/  ISETP.GE.AND P3, PT, R17, UR9, PT ;  /* 0x0000000911007c0c */ /* 0x000fe4000bf66270 */
[----:B------:R-:W-:Y:S02]  /*72830*/  IADD3.X R73, PT, PT, R251, UR13, RZ, P5, !PT ;  /* 0x0000000dfb497c10 */ /* 0x000fe4000affe4ff */
[----:B------:R-:W-:-:S02]  /*72840*/  SEL R2, RZ, 0x4, P3 ;  /* 0x00000004ff027807 */ /* 0x000fc40001800000 */
[C---:B------:R-:W-:Y:S01]  /*72850*/  LOP3.LUT R16, R3.reuse, 0x32, RZ, 0xfc, !PT ;  /* 0x0000003203107812 */ /* 0x040fe200078efcff */
[----:B------:R-:W-:Y:S01]  /*72860*/  LDGSTS.E [R23+0x38008], desc[UR22][R72.64], P4 ;  /* 0x3800800048177fae */ /* 0x000fe2000a1a1016 */
[----:B------:R-:W-:Y:S02]  /*72870*/  LOP3.LUT R17, R3, 0x50, RZ, 0xfc, !PT ;  /* 0x0000005003117812 */ /* 0x000fe400078efcff */
[----:B------:R-:W-:Y:S02]  /*72880*/  SEL R2, R2, RZ, P1 ;  /* 0x000000ff02027207 */ /* 0x000fe40000800000 */
[----:B------:R-:W-:Y:S02]  /*72890*/  ISETP.GE.AND P4, PT, R16, UR9, PT ;  /* 0x0000000910007c0c */ /* 0x000fe4000bf86270 */
[----:B------:R-:W-:Y:S02]  /*728a0*/  ISETP.GE.AND P5, PT, R17, UR9, PT ;  /* 0x0000000911007c0c */ /* 0x000fe4000bfa6270 */
[----:B------:R-:W-:-:S02]  /*728b0*/  ISETP.NE.U32.AND P3, PT, R2, RZ, PT ;  /* 0x000000ff0200720c */ /* 0x000fc40003f65070 */
[----:B------:R-:W-:Y:S02]  /*728c0*/  SEL R74, RZ, 0x4, P4 ;  /* 0x00000004ff4a7807 */ /* 0x000fe40002000000 */
[----:B------:R-:W-:Y:S02]  /*728d0*/  SEL R2, RZ, 0x4, P5 ;  /* 0x00000004ff027807 */ /* 0x000fe40002800000 */
[----:B------:R-:W-:Y:S02]  /*728e0*/  SEL R74, R74, RZ, P1 ;  /* 0x000000ff4a4a7207 */ /* 0x000fe40000800000 */
[----:B------:R-:W-:Y:S02]  /*728f0*/  SEL R2, R2, RZ, P1 ;  /* 0x000000ff02027207 */ /* 0x000fe40000800000 */
[----:B------:R-:W-:Y:S02]  /*72900*/  ISETP.NE.U32.AND P5, PT, R74, RZ, PT ;  /* 0x000000ff4a00720c */ /* 0x000fe40003fa5070 */
[----:B------:R-:W-:Y:S01]  /*72910*/  ISETP.NE.U32.AND P4, PT, R2, RZ, PT ;  /* 0x000000ff0200720c */ /* 0x000fe20003f85070 */
[----:B------:R-:W-:Y:S01]  /*72920*/  LDGSTS.E [R23+0x3a000], desc[UR22][R68.64], P3 ;  /* 0x3a00000044177fae */ /* 0x000fe200099a1016 */
[----:B------:R-:W-:-:S04]  /*72930*/  LOP3.LUT R17, R3, 0x52, RZ, 0xfc, !PT ;  /* 0x0000005203117812 */ /* 0x000fc800078efcff */
[----:B------:R-:W-:Y:S02]  /*72940*/  ISETP.GE.AND P3, PT, R17, UR9, PT ;  /* 0x0000000911007c0c */ /* 0x000fe4000bf66270 */
[C---:B------:R-:W-:Y:S02]  /*72950*/  LOP3.LUT R16, R3.reuse, 0x70, RZ, 0xfc, !PT ;  /* 0x0000007003107812 */ /* 0x040fe400078efcff */
[----:B------:R-:W-:Y:S01]  /*72960*/  SEL R2, RZ, 0x4, P3 ;  /* 0x00000004ff027807 */ /* 0x000fe20001800000 */
[----:B------:R-:W-:Y:S01]  /*72970*/  LDGSTS.E [R23+0x3a008], desc[UR22][R66.64], P5 ;  /* 0x3a00800042177fae */ /* 0x000fe2000a9a1016 */
[----:B------:R-:W-:Y:S02]  /*72980*/  LOP3.LUT R17, R3, 0x72, RZ, 0xfc, !PT ;  /* 0x0000007203117812 */ /* 0x000fe400078efcff */
[----:B------:R-:W-:Y:S01]  /*72990*/  IADD3 R250, P6, PT, R60, UR12, RZ ;  /* 0x0000000c3cfa7c10 */ /* 0x000fe2000ffde0ff */
[----:B------:R-:W-:Y:S01]  /*729a0*/  LDGSTS.E [R23+0x3c000], desc[UR22][R64.64], P4 ;  /* 0x3c00000040177fae */ /* 0x000fe2000a1a1016 */
[----:B------:R-:W-:-:S02]  /*729b0*/  SEL R2, R2, RZ, P1 ;  /* 0x000000ff02027207 */ /* 0x000fc40000800000 */
[----:B------:R-:W-:Y:S02]  /*729c0*/  ISETP.GE.AND P4, PT, R16, UR9, PT ;  /* 0x0000000910007c0c */ /* 0x000fe4000bf86270 */
[----:B------:R-:W-:Y:S02]  /*729d0*/  ISETP.GE.AND P5, PT, R17, UR9, PT ;  /* 0x0000000911007c0c */ /* 0x000fe4000bfa6270 */
[----:B------:R-:W-:Y:S02]  /*729e0*/  IADD3.X R251, PT, PT, R61, UR13, RZ, P6, !PT ;  /* 0x0000000d3dfb7c10 */ /* 0x000fe4000b7fe4ff */
[----:B---3--:R-:W-:Y:S02]  /*729f0*/  IADD3 R12, P6, PT, R58, UR12, RZ ;  /* 0x0000000c3a0c7c10 */ /* 0x008fe4000ffde0ff */
[----:B------:R-:W-:Y:S02]  /*72a00*/  ISETP.NE.U32.AND P3, PT, R2, RZ, PT ;  /* 0x000000ff0200720c */ /* 0x000fe40003f65070 */
[----:B------:R-:W-:-:S02]  /*72a10*/  SEL R74, RZ, 0x4, P4 ;  /* 0x00000004ff4a7807 */ /* 0x000fc40002000000 */
[----:B------:R-:W-:Y:S02]  /*72a20*/  SEL R2, RZ, 0x4, P5 ;  /* 0x00000004ff027807 */ /* 0x000fe40002800000 */
[----:B------:R-:W-:Y:S02]  /*72a30*/  IADD3.X R13, PT, PT, R59, UR13, RZ, P6, !PT ;  /* 0x0000000d3b0d7c10 */ /* 0x000fe4000b7fe4ff */
[----:B------:R-:W-:Y:S02]  /*72a40*/  SEL R74, R74, RZ, P1 ;  /* 0x000000ff4a4a7207 */ /* 0x000fe40000800000 */
[----:B------:R-:W-:Y:S01]  /*72a50*/  SEL R2, R2, RZ, P1 ;  /* 0x000000ff02027207 */ /* 0x000fe20000800000 */
[----:B------:R2:W-:Y:S01]  /*72a60*/  STL.64 [R1], R12 ;  /* 0x0000000c01007387 */ /* 0x0005e20000100a00 */
[----:B------:R-:W-:Y:S02]  /*72a70*/  ISETP.NE.U32.AND P5, PT, R74, RZ, PT ;  /* 0x000000ff4a00720c */ /* 0x000fe40003fa5070 */
[----:B------:R-:W-:Y:S01]  /*72a80*/  ISETP.NE.U32.AND P4, PT, R2, RZ, PT ;  /* 0x000000ff0200720c */ /* 0x000fe20003f85070 */
[----:B------:R-:W3:Y:S04]  /*72a90*/  LDL.LU.64 R114, [R1+0xb68] ;  /* 0x000b680001727983 */ /* 0x000ee80000300a00 */
[----:B------:R-:W4:Y:S04]  /*72aa0*/  LDL.LU.64 R218, [R1+0xb00] ;  /* 0x000b000001da7983 */ /* 0x000f280000300a00 */
[----:B------:R-:W3:Y:S04]  /*72ab0*/  LDL.LU.64 R14, [R1+0x540] ;  /* 0x00054000010e7983 */ /* 0x000ee80000300a00 */
[----:B------:R-:W-:Y:S04]  /*72ac0*/  LDGSTS.E [R23+0x3c008], desc[UR22][R222.64], P3 ;  /* 0x3c008000de177fae */ /* 0x000fe800099a1016 */
[----:B------:R-:W-:Y:S04]  /*72ad0*/  LDGSTS.E [R23+0x3e000], desc[UR22][R250.64], P5 ;  /* 0x3e000000fa177fae */ /* 0x000fe8000a9a1016 */
[----:B------:R1:W-:Y:S04]  /*72ae0*/  LDGSTS.E [R23+0x3e008], desc[UR22][R12.64], P4 ;  /* 0x3e0080000c177fae */ /* 0x0003e8000a1a1016 */
[----:B--2---:R-:W2:Y:S01]  /*72af0*/  LDL.LU.64 R12, [R1+0x690] ;  /* 0x00069000010c7983 */ /* 0x004ea20000300a00 */
[----:B------:R-:W-:-:S02]  /*72b00*/  LOP3.LUT R16, R3, 0x14, RZ, 0xfc, !PT ;  /* 0x0000001403107812 */ /* 0x000fc400078efcff */
[----:B------:R-:W-:Y:S01]  /*72b10*/  LOP3.LUT R17, R3, 0x16, RZ, 0xfc, !PT ;  /* 0x0000001603117812 */ /* 0x000fe200078efcff */
[----:B------:R-:W2:Y:S01]  /*72b20*/  S2R R252, SR_TID.X ;  /* 0x0000000000fc7919 */ /* 0x000ea20000002100 */
[----:B------:R-:W-:Y:S02]  /*72b30*/  ISETP.GE.AND P3, PT, R16, UR9, PT ;  /* 0x0000000910007c0c */ /* 0x000fe4000bf66270 */
[----:B------:R-:W-:Y:S01]  /*72b40*/  IADD3 R58, P5, PT, R248, UR12, RZ ;  /* 0x0000000cf83a7c10 */ /* 0x000fe2000ffbe0ff */
[----:B------:R-:W2:Y:S01]  /*72b50*/  LDL.LU.64 R88, [R1+0x788] ;  /* 0x0007880001587983 */ /* 0x000ea20000300a00 */
[----:B-1----:R-:W-:Y:S02]  /*72b60*/  SEL R23, RZ, 0x4, P3 ;  /* 0x00000004ff177807 */ /* 0x002fe40001800000 */
[----:B------:R-:W-:Y:S02]  /*72b70*/  ISETP.GE.AND P4, PT, R17, UR9, PT ;  /* 0x0000000911007c0c */ /* 0x000fe4000bf86270 */
[----:B------:R-:W-:-:S02]  /*72b80*/  SEL R23, R23, RZ, P1 ;  /* 0x000000ff17177207 */ /* 0x000fc40000800000 */
[----:B------:R-:W-:Y:S02]  /*72b90*/  SEL R2, RZ, 0x4, P4 ;  /* 0x00000004ff027807 */ /* 0x000fe40002000000 */
[----:B------:R-:W-:Y:S02]  /*72ba0*/  ISETP.NE.U32.AND P3, PT, R23, RZ, PT ;  /* 0x000000ff1700720c */ /* 0x000fe40003f65070 */
[----:B------:R-:W-:Y:S02]  /*72bb0*/  SEL R2, R2, RZ, P1 ;  /* 0x000000ff02027207 */ /* 0x000fe40000800000 */
[----:B------:R-:W-:Y:S02]  /*72bc0*/  IADD3.X R59, PT, PT, R249, UR13, RZ, P5, !PT ;  /* 0x0000000df93b7c10 */ /* 0x000fe4000affe4ff */
[----:B------:R-:W-:Y:S02]  /*72bd0*/  ISETP.NE.U32.AND P4, PT, R2, RZ, PT ;  /* 0x000000ff0200720c */ /* 0x000fe40003f85070 */
[----:B------:R-:W-:-:S02]  /*72be0*/  LOP3.LUT R17, R3, 0x34, RZ, 0xfc, !PT ;  /* 0x0000003403117812 */ /* 0x000fc400078efcff */
[----:B------:R-:W-:-:S03]  /*72bf0*/  IADD3 R60, P5, PT, R246, UR12, RZ ;  /* 0x0000000cf63c7c10 */ /* 0x000fc6000ffbe0ff */
[----:B------:R-:W-:Y:S01]  /*72c00*/  LDGSTS.E [R22+0x38000], desc[UR22][R58.64], P3 ;  /* 0x380000003a167fae */ /* 0x000fe200099a1016 */
[----:B------:R-:W-:Y:S02]  /*72c10*/  ISETP.GE.AND P3, PT, R17, UR9, PT ;  /* 0x0000000911007c0c */ /* 0x000fe4000bf66270 */
[----:B------:R-:W-:Y:S02]  /*72c20*/  IADD3.X R61, PT, PT, R247, UR13, RZ, P5, !PT ;  /* 0x0000000df73d7c10 */ /* 0x000fe4000affe4ff */
[----:B------:R-:W-:Y:S02]  /*72c30*/  SEL R2, RZ, 0x4, P3 ;  /* 0x00000004ff027807 */ /* 0x000fe40001800000 */
[C---:B------:R-:W-:Y:S01]  /*72c40*/  LOP3.LUT R16, R3.reuse, 0x36, RZ, 0xfc, !PT ;  /* 0x0000003603107812 */ /* 0x040fe200078efcff */
[----:B------:R-:W-:Y:S01]  /*72c50*/  LDGSTS.E [R22+0x38008], desc[UR22][R60.64], P4 ;  /* 0x380080003c167fae */ /* 0x000fe2000a1a1016 */
[----:B------:R-:W-:Y:S02]  /*72c60*/  LOP3.LUT R17, R3, 0x54, RZ, 0xfc, !PT ;  /* 0x0000005403117812 */ /* 0x000fe400078efcff */
[----:B------:R-:W-:-:S02]  /*72c70*/  SEL R2, R2, RZ, P1 ;  /* 0x000000ff02027207 */ /* 0x000fc40000800000 */
[----:B------:R-:W-:Y:S02]  /*72c80*/  ISETP.GE.AND P4, PT, R16, UR9, PT ;  /* 0x0000000910007c0c */ /* 0x000fe4000bf86270 */
[----:B------:R-:W-:Y:S02]  /*72c90*/  ISETP.GE.AND P5, PT, R17, UR9, PT ;  /* 0x0000000911007c0c */ /* 0x000fe4000bfa6270 */
[----:B------:R-:W-:Y:S02]  /*72ca0*/  ISETP.NE.U32.AND P3, PT, R2, RZ, PT ;  /* 0x000000ff0200720c */ /* 0x000fe40003f65070 */
[----:B------:R-:W-:Y:S02]  /*72cb0*/  SEL R23, RZ, 0x4, P4 ;  /* 0x00000004ff177807 */ /* 0x000fe40002000000 */
[----:B------:R-:W-:Y:S02]  /*72cc0*/  SEL R2, RZ, 0x4, P5 ;  /* 0x00000004ff027807 */ /* 0x000fe40002800000 */
[----:B------:R-:W-:-:S02]  /*72cd0*/  IADD3 R56, P6, PT, R56, UR12, RZ ;  /* 0x0000000c38387c10 */ /* 0x000fc4000ffde0ff */
        /* <DEDUP_REMOVED lines=23> */
[----:B------:R-:W-:Y:S02]  /*72e50*/  IADD3 R50, P6, PT, R50, UR12, RZ ;  /* 0x0000000c32327c10 */ /* 0x000fe4000ffde0ff */
[----:B------:R-:W-:Y:S02]  /*72e60*/  SEL R23, R23, RZ, P1 ;  /* 0x000000ff17177207 */ /* 0x000fe40000800000 */
[----:B------:R-:W-:Y:S02]  /*72e70*/  SEL R2, R2, RZ, P1 ;  /* 0x000000ff02027207 */ /* 0x000fe40000800000 */
[----:B------:R-:W-:-:S02]  /*72e80*/  IADD3.X R51, PT, PT, R51, UR13, RZ, P6, !PT ;  /* 0x0000000d33337c10 */ /* 0x000fc4000b7fe4ff */
[----:B------:R-:W-:Y:S02]  /*72e90*/  ISETP.NE.U32.AND P5, PT, R23, RZ, PT ;  /* 0x000000ff1700720c */ /* 0x000fe40003fa5070 */
[----:B------:R-:W-:Y:S01]  /*72ea0*/  IADD3 R242, P6, PT, R48, UR12, RZ ;  /* 0x0000000c30f27c10 */ /* 0x000fe2000ffde0ff */
[----:B------:R-:W-:Y:S01]  /*72eb0*/  LDGSTS.E [R22+0x3c008], desc[UR22][R50.64], P3 ;  /* 0x3c00800032167fae */ /* 0x000fe200099a1016 */
[----:B------:R-:W-:Y:S02]  /*72ec0*/  ISETP.NE.U32.AND P4, PT, R2, RZ, PT ;  /* 0x000000ff0200720c */ /* 0x000fe40003f85070 */
[----:B------:R-:W-:Y:S02]  /*72ed0*/  IADD3.X R243, PT, PT, R49, UR13, RZ, P6, !PT ;  /* 0x0000000d31f37c10 */ /* 0x000fe4000b7fe4ff */
[----:B------:R-:W-:Y:S02]  /*72ee0*/  IADD3 R244, P6, PT, R46, UR12, RZ ;  /* 0x0000000c2ef47c10 */ /* 0x000fe4000ffde0ff */
[----:B------:R-:W-:-:S02]  /*72ef0*/  LOP3.LUT R16, R3, 0x18, RZ, 0xfc, !PT ;  /* 0x0000001803107812 */ /* 0x000fc400078efcff */
[----:B------:R-:W-:Y:S01]  /*72f00*/  IADD3.X R245, PT, PT, R47, UR13, RZ, P6, !PT ;  /* 0x0000000d2ff57c10 */ /* 0x000fe2000b7fe4ff */
[----:B------:R-:W-:Y:S01]  /*72f10*/  LDGSTS.E [R22+0x3e000], desc[UR22][R242.64], P5 ;  /* 0x3e000000f2167fae */ /* 0x000fe2000a9a1016 */
[----:B------:R-:W-:Y:S02]  /*72f20*/  ISETP.GE.AND P3, PT, R16, UR9, PT ;  /* 0x0000000910007c0c */ /* 0x000fe4000bf66270 */
[----:B------:R-:W-:Y:S01]  /*72f30*/  LOP3.LUT R17, R3, 0x1a, RZ, 0xfc, !PT ;  /* 0x0000001a03117812 */ /* 0x000fe200078efcff */
[----:B------:R1:W-:Y:S03]  /*72f40*/  LDGSTS.E [R22+0x3e008], desc[UR22][R244.64], P4 ;  /* 0x3e008000f4167fae */ /* 0x0003e6000a1a1016 */
[----:B------:R-:W-:Y:S02]  /*72f50*/  ISETP.GE.AND P4, PT, R17, UR9, PT ;  /* 0x0000000911007c0c */ /* 0x000fe4000bf86270 */
[----:B-1----:R-:W-:-:S04]  /*72f60*/  SEL R22, RZ, 0x4, P3 ;  /* 0x00000004ff167807 */ /* 0x002fc80001800000 */
[----:B------:R-:W-:Y:S02]  /*72f70*/  SEL R22, R22, RZ, P1 ;  /* 0x000000ff16167207 */ /* 0x000fe40000800000 */
[----:B------:R-:W-:Y:S02]  /*72f80*/  SEL R2, RZ, 0x4, P4 ;  /* 0x00000004ff027807 */ /* 0x000fe40002000000 */
[----:B------:R-:W-:Y:S02]  /*72f90*/  ISETP.NE.U32.AND P3, PT, R22, RZ, PT ;  /* 0x000000ff1600720c */ /* 0x000fe40003f65070 */
[----:B------:R-:W-:Y:S02]  /*72fa0*/  SEL R2, R2, RZ, P1 ;  /* 0x000000ff02027207 */ /* 0x000fe40000800000 */
[----:B------:R-:W-:Y:S02]  /*72fb0*/  IADD3 R22, P5, PT, R240, UR12, RZ ;  /* 0x0000000cf0167c10 */ /* 0x000fe4000ffbe0ff */
[----:B------:R-:W-:-:S02]  /*72fc0*/  ISETP.NE.U32.AND P4, PT, R2, RZ, PT ;  /* 0x000000ff0200720c */ /* 0x000fc40003f85070 */
        /* <DEDUP_REMOVED lines=24> */
[----:B------:R-:W-:Y:S02]  /*73150*/  LOP3.LUT R17, R3, 0x5a, RZ, 0xfc, !PT ;  /* 0x0000005a03117812 */ /* 0x000fe400078efcff */
[----:B------:R-:W-:Y:S02]  /*73160*/  IADD3.X R43, PT, PT, R43, UR13, RZ, P6, !PT ;  /* 0x0000000d2b2b7c10 */ /* 0x000fe4000b7fe4ff */
[----:B------:R-:W-:-:S02]  /*73170*/  IADD3 R40, P6, PT, R40, UR12, RZ ;  /* 0x0000000c28287c10 */ /* 0x000fc4000ffde0ff */
[----:B------:R-:W-:Y:S01]  /*73180*/  ISETP.GE.AND P3, PT, R17, UR9, PT ;  /* 0x0000000911007c0c */ /* 0x000fe2000bf66270 */
[----:B------:R-:W-:Y:S01]  /*73190*/  LDGSTS.E [R21+0x3a008], desc[UR22][R42.64], P5 ;  /* 0x3a0080002a157fae */ /* 0x000fe2000a9a1016 */
        /* <DEDUP_REMOVED lines=19> */
[----:B------:R-:W-:Y:S02]  /*732d0*/  IADD3.X R239, PT, PT, R37, UR13, RZ, P6, !PT ;  /* 0x0000000d25ef7c10 */ /* 0x000fe4000b7fe4ff */
[----:B------:R-:W-:Y:S02]  /*732e0*/  IADD3 R240, P6, PT, R34, UR12, RZ ;  /* 0x0000000c22f07c10 */ /* 0x000fe4000ffde0ff */
[----:B------:R-:W-:Y:S02]  /*732f0*/  LOP3.LUT R16, R3, 0x1c, RZ, 0xfc, !PT ;  /* 0x0000001c03107812 */ /* 0x000fe400078efcff */
[----:B------:R-:W-:Y:S01]  /*73300*/  IADD3.X R241, PT, PT, R35, UR13, RZ, P6, !PT ;  /* 0x0000000d23f17c10 */ /* 0x000fe2000b7fe4ff */
[----:B------:R-:W-:Y:S01]  /*73310*/  LDGSTS.E [R21+0x3e000], desc[UR22][R238.64], P5 ;  /* 0x3e000000ee157fae */ /* 0x000fe2000a9a1016 */
[----:B------:R-:W-:-:S03]  /*73320*/  ISETP.GE.AND P3, PT, R16, UR9, PT ;  /* 0x0000000910007c0c */ /* 0x000fc6000bf66270 */
[----:B------:R1:W-:Y:S01]  /*73330*/  LDGSTS.E [R21+0x3e008], desc[UR22][R240.64], P4 ;  /* 0x3e008000f0157fae */ /* 0x0003e2000a1a1016 */
[----:B------:R-:W-:-:S04]  /*73340*/  LOP3.LUT R17, R3, 0x1e, RZ, 0xfc, !PT ;  /* 0x0000001e03117812 */ /* 0x000fc800078efcff */
[----:B------:R-:W-:Y:S02]  /*73350*/  ISETP.GE.AND P4, PT, R17, UR9, PT ;  /* 0x0000000911007c0c */ /* 0x000fe4000bf86270 */
[----:B-1----:R-:W-:-:S04]  /*73360*/  SEL R21, RZ, 0x4, P3 ;  /* 0x00000004ff157807 */ /* 0x002fc80001800000 */
[----:B------:R-:W-:Y:S02]  /*73370*/  SEL R21, R21, RZ, P1 ;  /* 0x000000ff15157207 */ /* 0x000fe40000800000 */
[----:B------:R-:W-:Y:S02]  /*73380*/  SEL R2, RZ, 0x4, P4 ;  /* 0x00000004ff027807 */ /* 0x000fe40002000000 */
[----:B------:R-:W-:Y:S02]  /*73390*/  ISETP.NE.U32.AND P3, PT, R21, RZ, PT ;  /* 0x000000ff1500720c */ /* 0x000fe40003f65070 */
[----:B------:R-:W-:Y:S02]  /*733a0*/  IADD3 R34, P5, PT, R236, UR12, RZ ;  /* 0x0000000cec227c10 */ /* 0x000fe4000ffbe0ff */
[----:B------:R-:W-:Y:S02]  /*733b0*/  SEL R2, R2, RZ, P1 ;  /* 0x000000ff02027207 */ /* 0x000fe40000800000 */
[----:B------:R-:W-:-:S02]  /*733c0*/  IADD3.X R35, PT, PT, R237, UR13, RZ, P5, !PT ;  /* 0x0000000ded237c10 */ /* 0x000fc4000affe4ff */
[----:B------:R-:W-:Y:S02]  /*733d0*/  ISETP.NE.U32.AND P4, PT, R2, RZ, PT ;  /* 0x000000ff0200720c */ /* 0x000fe40003f85070 */
        /* <DEDUP_REMOVED lines=36> */
[----:B------:R-:W4:Y:S01]  /*73620*/  LDL.LU.64 R16, [R1+0x878] ;  /* 0x0008780001107983 */ /* 0x000f220000300a00 */
[----:B------:R-:W-:Y:S02]  /*73630*/  ISETP.NE.U32.AND P3, PT, R2, RZ, PT ;  /* 0x000000ff0200720c */ /* 0x000fe40003f65070 */
[----:B------:R-:W-:Y:S01]  /*73640*/  IADD3 R26, P6, PT, R26, UR12, RZ ;  /* 0x0000000c1a1a7c10 */ /* 0x000fe2000ffde0ff */
[----:B------:R-:W4:Y:S01]  /*73650*/  LDL.LU.64 R98, [R1+0x900] ;  /* 0x0009000001627983 */ /* 0x000f220000300a00 */
[----:B------:R-:W-:Y:S02]  /*73660*/  SEL R21, RZ, 0x4, P4 ;  /* 0x00000004ff157807 */ /* 0x000fe40002000000 */
[----:B------:R-:W-:Y:S01]  /*73670*/  SEL R2, RZ, 0x4, P5 ;  /* 0x00000004ff027807 */ /* 0x000fe20002800000 */
[----:B------:R-:W-:Y:S01]  /*73680*/  USHF.R.S32.HI UR4, URZ, 0x1f, UR15 ;  /* 0x0000001fff047899 */ /* 0x000fe2000801140f */
[----:B------:R-:W-:Y:S01]  /*73690*/  IADD3.X R27, PT, PT, R27, UR13, RZ, P6, !PT ;  /* 0x0000000d1b1b7c10 */ /* 0x000fe2000b7fe4ff */
[----:B------:R-:W-:Y:S01]  /*736a0*/  USHF.L.U32 UR14, UR15, 0x2, URZ ;  /* 0x000000020f0e7899 */ /* 0x000fe200080006ff */
[----:B------:R-:W-:Y:S01]  /*736b0*/  SEL R21, R21, RZ, P1 ;  /* 0x000000ff15157207 */ /* 0x000fe20000800000 */
[----:B------:R-:W4:Y:S01]  /*736c0*/  LDL.LU.64 R100, [R1+0x8c8] ;  /* 0x0008c80001647983 */ /* 0x000f220000300a00 */
[----:B--2---:R-:W-:-:S02]  /*736d0*/  LOP3.LUT R252, R252, 0x7f, RZ, 0xc0, !PT ;  /* 0x0000007ffcfc7812 */ /* 0x004fc400078ec0ff */
[----:B------:R-:W-:Y:S01]  /*736e0*/  SEL R2, R2, RZ, P1 ;  /* 0x000000ff02027207 */ /* 0x000fe20000800000 */
[----:B------:R-:W-:Y:S01]  /*736f0*/  LDGSTS.E [R20+0x3c008], desc[UR22][R26.64], P3 ;  /* 0x3c0080001a147fae */ /* 0x000fe200099a1016 */
[----:B------:R-:W-:Y:S02]  /*73700*/  ISETP.NE.U32.AND P5, PT, R21, RZ, PT ;  /* 0x000000ff1500720c */ /* 0x000fe40003fa5070 */
[----:B------:R-:W-:Y:S01]  /*73710*/  IADD3 R226, P6, PT, R24, UR12, RZ ;  /* 0x0000000c18e27c10 */ /* 0x000fe2000ffde0ff */
[----:B------:R-:W-:Y:S01]  /*73720*/  USHF.L.U64.HI UR15, UR15, 0x2, UR4 ;  /* 0x000000020f0f7899 */ /* 0x000fe20008010204 */
[----:B------:R-:W-:Y:S01]  /*73730*/  ISETP.GE.AND P3, PT, R252, UR9, PT ;  /* 0x00000009fc007c0c */ /* 0x000fe2000bf66270 */
[----:B------:R-:W2:Y:S01]  /*73740*/  LDL.LU.64 R112, [R1+0x8a0] ;  /* 0x0008a00001707983 */ /* 0x000ea20000300a00 */
[----:B------:R-:W-:Y:S01]  /*73750*/  ISETP.NE.U32.AND P4, PT, R2, RZ, PT ;  /* 0x000000ff0200720c */ /* 0x000fe20003f85070 */
[----:B------:R-:W-:Y:S01]  /*73760*/  VIADD R19, R19, 0x200000 ;  /* 0x0020000013137836 */ /* 0x000fe20000000000 */
[----:B------:R-:W-:-:S02]  /*73770*/  IADD3.X R227, PT, PT, R25, UR13, RZ, P6, !PT ;  /* 0x0000000d19e37c10 */ /* 0x000fc4000b7fe4ff */
[----:B------:R-:W-:Y:S01]  /*73780*/  IADD3 R10, PT, PT, R10, 0x200000, RZ ;  /* 0x002000000a0a7810 */ /* 0x000fe20007ffe0ff */
[----:B------:R-:W-:Y:S01]  /*73790*/  VIADD R9, R9, 0x200000 ;  /* 0x0020000009097836 */ /* 0x000fe20000000000 */
[----:B------:R-:W-:Y:S01]  /*737a0*/  SEL R2, RZ, 0x4, P3 ;  /* 0x00000004ff027807 */ /* 0x000fe20001800000 */
[----:B------:R-:W-:Y:S01]  /*737b0*/  LDGSTS.E [R20+0x3e000], desc[UR22][R226.64], P5 ;  /* 0x3e000000e2147fae */ /* 0x000fe2000a9a1016 */
[----:B------:R-:W-:Y:S01]  /*737c0*/  IADD3 R220, P6, PT, R220, UR12, RZ ;  /* 0x0000000cdcdc7c10 */ /* 0x000fe2000ffde0ff */
[----:B------:R-:W1:Y:S01]  /*737d0*/  LDC R252, c[0x0][0x3a0] ;  /* 0x0000e800fffc7b82 */ /* 0x000e620000000800 */
[----:B---3--:R-:W-:Y:S02]  /*737e0*/  IADD3 R230, P3, PT, R114, UR14, RZ ;  /* 0x0000000e72e67c10 */ /* 0x008fe4000ff7e0ff */
[----:B------:R-:W-:Y:S02]  /*737f0*/  IADD3.X R221, PT, PT, R221, UR13, RZ, P6, !PT ;  /* 0x0000000ddddd7c10 */ /* 0x000fe4000b7fe4ff */
[----:B------:R-:W-:-:S02]  /*73800*/  SEL R2, R2, RZ, P1 ;  /* 0x000000ff02027207 */ /* 0x000fc40000800000 */
[----:B------:R-:W-:Y:S01]  /*73810*/  IADD3.X R231, PT, PT, R115, UR15, RZ, P3, !PT ;  /* 0x0000000f73e77c10 */ /* 0x000fe20009ffe4ff */
[----:B------:R3:W-:Y:S01]  /*73820*/  LDGSTS.E [R20+0x3e008], desc[UR22][R220.64], P4 ;  /* 0x3e008000dc147fae */ /* 0x0007e2000a1a1016 */
[----:B----4-:R-:W-:-:S03]  /*73830*/  IADD3 R24, P3, PT, R218, UR14, RZ ;  /* 0x0000000eda187c10 */ /* 0x010fc6000ff7e0ff */
[----:B------:R-:W4:Y:S01]  /*73840*/  LDL.LU.64 R114, [R1+0x860] ;  /* 0x0008600001727983 */ /* 0x000f220000300a00 */
[----:B------:R-:W-:Y:S02]  /*73850*/  ISETP.NE.U32.AND P1, PT, R2, RZ, PT ;  /* 0x000000ff0200720c */ /* 0x000fe40003f25070 */
[----:B------:R-:W-:Y:S01]  /*73860*/  IADD3.X R25, PT, PT, R219, UR15, RZ, P3, !PT ;  /* 0x0000000fdb197c10 */ /* 0x000fe20009ffe4ff */
[----:B------:R-:W0:Y:S01]  /*73870*/  LDGDEPBAR ;  /* 0x00000000000079af */ /* 0x000e220000000000 */
[----:B---3--:R-:W-:-:S03]  /*73880*/  IADD3 R20, P3, PT, R14, UR14, RZ ;  /* 0x0000000e0e147c10 */ /* 0x008fc6000ff7e0ff */
[----:B------:R-:W3:Y:S01]  /*73890*/  LDL.LU.64 R218, [R1+0x828] ;  /* 0x0008280001da7983 */ /* 0x000ee20000300a00 */
[----:B------:R-:W-:Y:S02]  /*738a0*/  IADD3.X R21, PT, PT, R15, UR15, RZ, P3, !PT ;  /* 0x0000000f0f157c10 */ /* 0x000fe40009ffe4ff */
[----:B------:R-:W-:Y:S01]  /*738b0*/  IADD3 R14, P3, PT, R12, UR14, RZ ;  /* 0x0000000e0c0e7c10 */ /* 0x000fe2000ff7e0ff */
[----:B------:R-:W-:Y:S03]  /*738c0*/  STL.64 [R1+0x8], R24 ;  /* 0x0000081801007387 */ /* 0x000fe60000100a00 */
[----:B------:R-:W-:Y:S01]  /*738d0*/  IADD3.X R15, PT, PT, R13, UR15, RZ, P3, !PT ;  /* 0x0000000f0d0f7c10 */ /* 0x000fe20009ffe4ff */
[----:B------:R-:W-:Y:S04]  /*738e0*/  STL.64 [R1+0x540], R20 ;  /* 0x0005401401007387 */ /* 0x000fe80000100a00 */
[----:B------:R-:W3:Y:S04]  /*738f0*/  LDL.LU.64 R12, [R1+0x810] ;  /* 0x00081000010c7983 */ /* 0x000ee80000300a00 */
[----:B------:R-:W-:Y:S04]  /*73900*/  LDGSTS.E [R19+-0x40000], desc[UR22][R230.64], P1 ;  /* 0xc0000000e6137fae */ /* 0x000fe800089a1016 */
[----:B------:R1:W-:Y:S04]  /*73910*/  LDGSTS.E [R19+-0x3fc00], desc[UR22][R24.64], P1 ;  /* 0xc040000018137fae */ /* 0x0003e800089a1016 */
[----:B------:R1:W-:Y:S04]  /*73920*/  LDGSTS.E [R19+-0x3f800], desc[UR22][R20.64], P1 ;  /* 0xc080000014137fae */ /* 0x0003e800089a1016 */
[----:B------:R1:W-:Y:S04]  /*73930*/  STL.64 [R1+0x690], R14 ;  /* 0x0006900e01007387 */ /* 0x0003e80000100a00 */
[----:B------:R-:W-:Y:S04]  /*73940*/  LDGSTS.E [R19+-0x3f400], desc[UR22][R14.64], P1 ;  /* 0xc0c000000e137fae */ /* 0x000fe800089a1016 */
[----:B-1----:R-:W3:Y:S01]  /*73950*/  LDL.LU.64 R14, [R1+0x7d8] ;  /* 0x0007d800010e7983 */ /* 0x002ee20000300a00 */
[----:B------:R-:W-:-:S04]  /*73960*/  IADD3 R24, P3, PT, R88, UR14, RZ ;  /* 0x0000000e58187c10 */ /* 0x000fc8000ff7e0ff */
[----:B------:R-:W-:Y:S02]  /*73970*/  IADD3.X R25, PT, PT, R89, UR15, RZ, P3, !PT ;  /* 0x0000000f59197c10 */ /* 0x000fe40009ffe4ff */
[----:B------:R-:W3:Y:S04]  /*73980*/  LDL.LU.64 R88, [R1+0x7a0] ;  /* 0x0007a00001587983 */ /* 0x000ee80000300a00 */
[----:B------:R2:W-:Y:S04]  /*73990*/  STL.64 [R1+0x788], R24 ;  /* 0x0007881801007387 */ /* 0x0005e80000100a00 */
[----:B------:R2:W-:Y:S01]  /*739a0*/  LDGSTS.E [R19+-0x3f000], desc[UR22][R24.64], P1 ;  /* 0xc100000018137fae */ /* 0x0005e200089a1016 */
[----:B------:R-:W-:-:S04]  /*739b0*/  IADD3 R20, P3, PT, R16, UR14, RZ ;  /* 0x0000000e10147c10 */ /* 0x000fc8000ff7e0ff */
[----:B------:R-:W-:Y:S02]  /*739c0*/  IADD3.X R21, PT, PT, R17, UR15, RZ, P3, !PT ;  /* 0x0000000f11157c10 */ /* 0x000fe40009ffe4ff */
[----:B------:R-:W-:-:S03]  /*739d0*/  IADD3 R16, P3, PT, R98, UR14, RZ ;  /* 0x0000000e62107c10 */ /* 0x000fc6000ff7e0ff */
[----:B------:R-:W-:Y:S01]  /*739e0*/  STL.64 [R1+0x878], R20 ;  /* 0x0008781401007387 */ /* 0x000fe20000100a00 */
[----:B------:R-:W-:-:S03]  /*739f0*/  IADD3.X R17, PT, PT, R99, UR15, RZ, P3, !PT ;  /* 0x0000000f63117c10 */ /* 0x000fc60009ffe4ff */
[----:B------:R-:W3:Y:S01]  /*73a00*/  LDL.LU.64 R98, [R1+0x780] ;  /* 0x0007800001627983 */ /* 0x000ee20000300a00 */
[----:B------:R-:W-:-:S03]  /*73a10*/  IADD3 R48, P3, PT, R100, UR14, RZ ;  /* 0x0000000e64307c10 */ /* 0x000fc6000ff7e0ff */
[----:B------:R4:W-:Y:S04]  /*73a20*/  LDGSTS.E [R19+-0x3ec00], desc[UR22][R20.64], P1 ;  /* 0xc140000014137fae */ /* 0x0009e800089a1016 */
[----:B------:R1:W-:Y:S04]  /*73a30*/  STL.64 [R1+0x900], R16 ;  /* 0x0009001001007387 */ /* 0x0003e80000100a00 */
[----:B------:R-:W-:Y:S01]  /*73a40*/  LDGSTS.E [R19+-0x3e800], desc[UR22][R16.64], P1 ;  /* 0xc180000010137fae */ /* 0x000fe200089a1016 */
[----:B------:R-:W-:Y:S02]  /*73a50*/  IADD3.X R49, PT, PT, R101, UR15, RZ, P3, !PT ;  /* 0x0000000f65317c10 */ /* 0x000fe40009ffe4ff */
[----:B--2---:R-:W-:-:S03]  /*73a60*/  IADD3 R24, P3, PT, R112, UR14, RZ ;  /* 0x0000000e70187c10 */ /* 0x004fc6000ff7e0ff */
[----:B------:R3:W-:Y:S04]  /*73a70*/  LDGSTS.E [R19+-0x3e400], desc[UR22][R48.64], P1 ;  /* 0xc1c0000030137fae */ /* 0x0007e800089a1016 */
[----:B-1----:R-:W2:Y:S01]  /*73a80*/  LDL.LU.64 R16, [R1+0x748] ;  /* 0x0007480001107983 */ /* 0x002ea20000300a00 */
[----:B------:R-:W-:-:S03]  /*73a90*/  IADD3.X R25, PT, PT, R113, UR15, RZ, P3, !PT ;  /* 0x0000000f71197c10 */ /* 0x000fc60009ffe4ff */
[----:B------:R-:W2:Y:S01]  /*73aa0*/  LDL.LU.64 R100, [R1+0x708] ;  /* 0x0007080001647983 */ /* 0x000ea20000300a00 */
[----:B----4-:R-:W-:-:S03]  /*73ab0*/  IADD3 R20, P3, PT, R114, UR14, RZ ;  /* 0x0000000e72147c10 */ /* 0x010fc6000ff7e0ff */
[----:B------:R3:W-:Y:S01]  /*73ac0*/  STL.64 [R1+0x8c8], R48 ;  /* 0x0008c83001007387 */ /* 0x0007e20000100a00 */
[----:B------:R-:W-:-:S03]  /*73ad0*/  IADD3.X R21, PT, PT, R115, UR15, RZ, P3, !PT ;  /* 0x0000000f73157c10 */ /* 0x000fc60009ffe4ff */
[----:B------:R1:W-:Y:S04]  /*73ae0*/  STL.64 [R1+0x8a0], R24 ;  /* 0x0008a01801007387 */ /* 0x0003e80000100a00 */
[----:B------:R-:W4:Y:S04]  /*73af0*/  LDL.LU.64 R112, [R1+0x6e0] ;  /* 0x0006e00001707983 */ /* 0x000f280000300a00 */
[----:B------:R1:W-:Y:S01]  /*73b00*/  STL.64 [R1+0x860], R20 ;  /* 0x0008601401007387 */ /* 0x0003e20000100a00 */
[----:B---3--:R-:W-:-:S03]  /*73b10*/  IADD3 R48, P3, PT, R218, UR14, RZ ;  /* 0x0000000eda307c10 */ /* 0x008fc6000ff7e0ff */
[----:B------:R-:W3:Y:S01]  /*73b20*/  LDL.LU.64 R114, [R1+0x6a0] ;  /* 0x0006a00001727983 */ /* 0x000ee20000300a00 */
[----:B------:R-:W-:-:S03]  /*73b30*/  IADD3.X R49, PT, PT, R219, UR15, RZ, P3, !PT ;  /* 0x0000000fdb317c10 */ /* 0x000fc60009ffe4ff */
[----:B------:R1:W-:Y:S04]  /*73b40*/  LDGSTS.E [R19+-0x3e000], desc[UR22][R24.64], P1 ;  /* 0xc200000018137fae */ /* 0x0003e800089a1016 */
[----:B------:R1:W-:Y:S04]  /*73b50*/  LDGSTS.E [R19+-0x3dc00], desc[UR22][R20.64], P1 ;  /* 0xc240000014137fae */ /* 0x0003e800089a1016 */
[----:B------:R1:W-:Y:S02]  /*73b60*/  LDGSTS.E [R19+-0x3d800], desc[UR22][R48.64], P1 ;  /* 0xc280000030137fae */ /* 0x0003e400089a1016 */
[----:B-1----:R-:W-:-:S04]  /*73b70*/  IADD3 R24, P3, PT, R12, UR14, RZ ;  /* 0x0000000e0c187c10 */ /* 0x002fc8000ff7e0ff */
[----:B------:R-:W-:Y:S02]  /*73b80*/  IADD3.X R25, PT, PT, R13, UR15, RZ, P3, !PT ;  /* 0x0000000f0d197c10 */ /* 0x000fe40009ffe4ff */
[----:B------:R-:W3:Y:S04]  /*73b90*/  LDL.LU.64 R12, [R1+0x5d8] ;  /* 0x0005d800010c7983 */ /* 0x000ee80000300a00 */
[----:B------:R1:W-:Y:S04]  /*73ba0*/  STL.64 [R1+0x828], R48 ;  /* 0x0008283001007387 */ /* 0x0003e80000100a00 */
[----:B------:R1:W-:Y:S04]  /*73bb0*/  STL.64 [R1+0x810], R24 ;  /* 0x0008101801007387 */ /* 0x0003e80000100a00 */
[----:B------:R1:W-:Y:S01]  /*73bc0*/  LDGSTS.E [R19+-0x3d400], desc[UR22][R24.64], P1 ;  /* 0xc2c0000018137fae */ /* 0x0003e200089a1016 */
[----:B------:R-:W-:-:S04]  /*73bd0*/  IADD3 R20, P3, PT, R14, UR14, RZ ;  /* 0x0000000e0e147c10 */ /* 0x000fc8000ff7e0ff */
[----:B------:R-:W-:Y:S02]  /*73be0*/  IADD3.X R21, PT, PT, R15, UR15, RZ, P3, !PT ;  /* 0x0000000f0f157c10 */ /* 0x000fe40009ffe4ff */
[----:B------:R-:W3:Y:S01]  /*73bf0*/  LDL.LU.64 R14, [R1+0x5a8] ;  /* 0x0005a800010e7983 */ /* 0x000ee20000300a00 */
[----:B-1----:R-:W-:-:S03]  /*73c00*/  IADD3 R48, P3, PT, R88, UR14, RZ ;  /* 0x0000000e58307c10 */ /* 0x002fc6000ff7e0ff */
[----:B------:R2:W-:Y:S04]  /*73c10*/  STL.64 [R1+0x7d8], R20 ;  /* 0x0007d81401007387 */ /* 0x0005e80000100a00 */
[----:B------:R-:W3:Y:S01]  /*73c20*/  LDL.LU.64 R218, [R1+0x588] ;  /* 0x0005880001da7983 */ /* 0x000ee20000300a00 */
[----:B------:R-:W-:-:S03]  /*73c30*/  IADD3.X R49, PT, PT, R89, UR15, RZ, P3, !PT ;  /* 0x0000000f59317c10 */ /* 0x000fc60009ffe4ff */
[----:B------:R2:W-:Y:S04]  /*73c40*/  LDGSTS.E [R19+-0x3d000], desc[UR22][R20.64], P1 ;  /* 0xc300000014137fae */ /* 0x0005e800089a1016 */
[----:B------:R-:W3:Y:S04]  /*73c50*/  LDL.LU.64 R86, [R1+0x538] ;  /* 0x0005380001567983 */ /* 0x000ee80000300a00 */
[----:B------:R1:W-:Y:S04]  /*73c60*/  STL.64 [R1+0x7a0], R48 ;  /* 0x0007a03001007387 */ /* 0x0003e80000100a00 */
[----:B------:R1:W-:Y:S01]  /*73c70*/  LDGSTS.E [R19+-0x3cc00], desc[UR22][R48.64], P1 ;  /* 0xc340000030137fae */ /* 0x0003e200089a1016 */
[----:B------:R-:W-:-:S04]  /*73c80*/  IADD3 R24, P3, PT, R98, UR14, RZ ;  /* 0x0000000e62187c10 */ /* 0x000fc8000ff7e0ff */
[----:B------:R-:W-:-:S05]  /*73c90*/  IADD3.X R25, PT, PT, R99, UR15, RZ, P3, !PT ;  /* 0x0000000f63197c10 */ /* 0x000fca0009ffe4ff */
[----:B------:R4:W-:Y:S04]  /*73ca0*/  STL.64 [R1+0x780], R24 ;  /* 0x0007801801007387 */ /* 0x0009e80000100a00 */
[----:B------:R4:W-:Y:S01]  /*73cb0*/  LDGSTS.E [R19+-0x3c800], desc[UR22][R24.64], P1 ;  /* 0xc380000018137fae */ /* 0x0009e200089a1016 */
[----:B--2---:R-:W-:-:S04]  /*73cc0*/  IADD3 R20, P3, PT, R16, UR14, RZ ;  /* 0x0000000e10147c10 */ /* 0x004fc8000ff7e0ff */
[----:B------:R-:W-:Y:S02]  /*73cd0*/  IADD3.X R21, PT, PT, R17, UR15, RZ, P3, !PT ;  /* 0x0000000f11157c10 */ /* 0x000fe40009ffe4ff */
[----:B------:R-:W2:Y:S01]  /*73ce0*/  LDL.LU.64 R16, [R1+0x510] ;  /* 0x0005100001107983 */ /* 0x000ea20000300a00 */
[----:B-1----:R-:W-:-:S03]  /*73cf0*/  IADD3 R48, P3, PT, R100, UR14, RZ ;  /* 0x0000000e64307c10 */ /* 0x002fc6000ff7e0ff */
[----:B------:R3:W-:Y:S01]  /*73d00*/  STL.64 [R1+0x748], R20 ;  /* 0x0007481401007387 */ /* 0x0007e20000100a00 */
[----:B------:R-:W-:-:S03]  /*73d10*/  IADD3.X R49, PT, PT, R101, UR15, RZ, P3, !PT ;  /* 0x0000000f65317c10 */ /* 0x000fc60009ffe4ff */
[----:B------:R-:W2:Y:S01]  /*73d20*/  LDL.LU.64 R88, [R1+0x4e8] ;  /* 0x0004e80001587983 */ /* 0x000ea20000300a00 */
[----:B----4-:R-:W-:-:S03]  /*73d30*/  IADD3 R24, P3, PT, R112, UR14, RZ ;  /* 0x0000000e70187c10 */ /* 0x010fc6000ff7e0ff */
[----:B------:R3:W-:Y:S01]  /*73d40*/  LDGSTS.E [R19+-0x3c400], desc[UR22][R20.64], P1 ;  /* 0xc3c0000014137fae */ /* 0x0007e200089a1016 */
[----:B------:R-:W-:-:S03]  /*73d50*/  IADD3.X R25, PT, PT, R113, UR15, RZ, P3, !PT ;  /* 0x0000000f71197c10 */ /* 0x000fc60009ffe4ff */
[----:B------:R-:W4:Y:S04]  /*73d60*/  LDL.LU.64 R98, [R1+0x4b0] ;  /* 0x0004b00001627983 */ /* 0x000f280000300a00 */
[----:B------:R-:W-:Y:S01]  /*73d70*/  STL.64 [R1+0xb00], R48 ;  /* 0x000b003001007387 */ /* 0x000fe20000100a00 */
[----:B---3--:R-:W-:-:S03]  /*73d80*/  IADD3 R20, P3, PT, R114, UR14, RZ ;  /* 0x0000000e72147c10 */ /* 0x008fc6000ff7e0ff */
[----:B------:R1:W-:Y:S01]  /*73d90*/  STL.64 [R1+0xb68], R24 ;  /* 0x000b681801007387 */ /* 0x0003e20000100a00 */
[----:B------:R-:W-:-:S03]  /*73da0*/  IADD3.X R21, PT, PT, R115, UR15, RZ, P3, !PT ;  /* 0x0000000f73157c10 */ /* 0x000fc60009ffe4ff */
[----:B------:R-:W3:Y:S04]  /*73db0*/  LDL.LU.64 R100, [R1+0x480] ;  /* 0x0004800001647983 */ /* 0x000ee80000300a00 */
[----:B------:R-:W-:Y:S04]  /*73dc0*/  LDGSTS.E [R19+-0x3c000], desc[UR22][R48.64], P1 ;  /* 0xc400000030137fae */ /* 0x000fe800089a1016 */
[----:B------:R1:W-:Y:S04]  /*73dd0*/  LDGSTS.E [R19+-0x3bc00], desc[UR22][R24.64], P1 ;  /* 0xc440000018137fae */ /* 0x0003e800089a1016 */
[----:B------:R1:W-:Y:S04]  /*73de0*/  STL.64 [R1+0xe48], R20 ;  /* 0x000e481401007387 */ /* 0x0003e80000100a00 */
[----:B------:R-:W3:Y:S01]  /*73df0*/  LDL.LU.64 R114, [R1+0x448] ;  /* 0x0004480001727983 */ /* 0x000ee20000300a00 */
[----:B-1----:R-:W-:-:S03]  /*73e00*/  IADD3 R24, P3, PT, R12, UR14, RZ ;  /* 0x0000000e0c187c10 */ /* 0x002fc6000ff7e0ff */
[----:B------:R1:W-:Y:S01]  /*73e10*/  LDGSTS.E [R19+-0x3b800], desc[UR22][R20.64], P1 ;  /* 0xc480000014137fae */ /* 0x0003e200089a1016 */
[----:B------:R-:W-:-:S05]  /*73e20*/  IADD3.X R25, PT, PT, R13, UR15, RZ, P3, !PT ;  /* 0x0000000f0d197c10 */ /* 0x000fca0009ffe4ff */
[----:B------:R-:W-:Y:S01]  /*73e30*/  LDGSTS.E [R19+-0x3b400], desc[UR22][R24.64], P1 ;  /* 0xc4c0000018137fae */ /* 0x000fe200089a1016 */
[----:B-1----:R-:W-:-:S04]  /*73e40*/  IADD3 R20, P3, PT, R14, UR14, RZ ;  /* 0x0000000e0e147c10 */ /* 0x002fc8000ff7e0ff */
[----:B------:R-:W-:Y:S02]  /*73e50*/  IADD3.X R21, PT, PT, R15, UR15, RZ, P3, !PT ;  /* 0x0000000f0f157c10 */ /* 0x000fe40009ffe4ff */
[----:B------:R-:W3:Y:S01]  /*73e60*/  LDL.LU.64 R14, [R1+0x418] ;  /* 0x00041800010e7983 */ /* 0x000ee20000300a00 */
[----:B------:R-:W-:-:S03]  /*73e70*/  IADD3 R12, P3, PT, R218, UR14, RZ ;  /* 0x0000000eda0c7c10 */ /* 0x000fc6000ff7e0ff */
[----:B------:R-:W-:Y:S01]  /*73e80*/  STL.64 [R1+0xe50], R24 ;  /* 0x000e501801007387 */ /* 0x000fe20000100a00 */
[----:B------:R-:W-:-:S03]  /*73e90*/  IADD3.X R13, PT, PT, R219, UR15, RZ, P3, !PT ;  /* 0x0000000fdb0d7c10 */ /* 0x000fc60009ffe4ff */
[----:B------:R-:W-:Y:S04]  /*73ea0*/  STL.64 [R1+0xe58], R20 ;  /* 0x000e581401007387 */ /* 0x000fe80000100a00 */
[----:B------:R-:W3:Y:S04]  /*73eb0*/  LDL.LU.64 R112, [R1+0x3f8] ;  /* 0x0003f80001707983 */ /* 0x000ee80000300a00 */
[----:B------:R-:W-:Y:S04]  /*73ec0*/  LDGSTS.E [R19+-0x3b000], desc[UR22][R20.64], P1 ;  /* 0xc500000014137fae */ /* 0x000fe800089a1016 */
[----:B------:R1:W-:Y:S04]  /*73ed0*/  STL.64 [R1+0xe60], R12 ;  /* 0x000e600c01007387 */ /* 0x0003e80000100a00 */
[----:B------:R1:W-:Y:S04]  /*73ee0*/  LDGSTS.E [R19+-0x3ac00], desc[UR22][R12.64], P1 ;  /* 0xc54000000c137fae */ /* 0x0003e800089a1016 */
[----:B------:R-:W3:Y:S01]  /*73ef0*/  LDL.LU.64 R218, [R1+0x3d8] ;  /* 0x0003d80001da7983 */ /* 0x000ee20000300a00 */
[----:B-1----:R-:W-:-:S04]  /*73f00*/  IADD3 R12, P3, PT, R86, UR14, RZ ;  /* 0x0000000e560c7c10 */ /* 0x002fc8000ff7e0ff */
[----:B------:R-:W-:-:S05]  /*73f10*/  IADD3.X R13, PT, PT, R87, UR15, RZ, P3, !PT ;  /* 0x0000000f570d7c10 */ /* 0x000fca0009ffe4ff */
[----:B------:R-:W-:Y:S01]  /*73f20*/  LDGSTS.E [R19+-0x3a800], desc[UR22][R12.64], P1 ;  /* 0xc58000000c137fae */ /* 0x000fe200089a1016 */
[----:B--2---:R-:W-:-:S04]  /*73f30*/  IADD3 R24, P3, PT, R16, UR14, RZ ;  /* 0x0000000e10187c10 */ /* 0x004fc8000ff7e0ff */
[----:B------:R-:W-:Y:S02]  /*73f40*/  IADD3.X R25, PT, PT, R17, UR15, RZ, P3, !PT ;  /* 0x0000000f11197c10 */ /* 0x000fe40009ffe4ff */
[----:B------:R-:W2:Y:S01]  /*73f50*/  LDL.LU.64 R16, [R1+0x320] ;  /* 0x0003200001107983 */ /* 0x000ea20000300a00 */
[----:B------:R-:W-:-:S03]  /*73f60*/  IADD3 R20, P3, PT, R88, UR14, RZ ;  /* 0x0000000e58147c10 */ /* 0x000fc6000ff7e0ff */
[----:B------:R1:W-:Y:S01]  /*73f70*/  STL.64 [R1+0xe88], R12 ;  /* 0x000e880c01007387 */ /* 0x0003e20000100a00 */
[----:B------:R-:W-:-:S03]  /*73f80*/  IADD3.X R21, PT, PT, R89, UR15, RZ, P3, !PT ;  /* 0x0000000f59157c10 */ /* 0x000fc60009ffe4ff */
[----:B------:R3:W-:Y:S01]  /*73f90*/  STL.64 [R1+0xea8], R24 ;  /* 0x000ea81801007387 */ /* 0x0007e20000100a00 */
[----:B----4-:R-:W-:-:S03]  /*73fa0*/  IADD3 R48, P3, PT, R98, UR14, RZ ;  /* 0x0000000e62307c10 */ /* 0x010fc6000ff7e0ff */
[----:B------:R3:W-:Y:S04]  /*73fb0*/  LDGSTS.E [R19+-0x3a400], desc[UR22][R24.64], P1 ;  /* 0xc5c0000018137fae */ /* 0x0007e800089a1016 */
[----:B-1----:R-:W4:Y:S01]  /*73fc0*/  LDL.LU.64 R12, [R1+0x2f0] ;  /* 0x0002f000010c7983 */ /* 0x002f220000300a00 */
[----:B------:R-:W-:-:S03]  /*73fd0*/  IADD3.X R49, PT, PT, R99, UR15, RZ, P3, !PT ;  /* 0x0000000f63317c10 */ /* 0x000fc60009ffe4ff */
[----:B------:R1:W-:Y:S04]  /*73fe0*/  STL.64 [R1+0xec0], R20 ;  /* 0x000ec01401007387 */ /* 0x0003e80000100a00 */
[----:B------:R-:W4:Y:S01]  /*73ff0*/  LDL.LU.64 R74, [R1+0x2c0] ;  /* 0x0002c000014a7983 */ /* 0x000f220000300a00 */
[----:B---3--:R-:W-:-:S03]  /*74000*/  IADD3 R24, P3, PT, R100, UR14, RZ ;  /* 0x0000000e64187c10 */ /* 0x008fc6000ff7e0ff */
[----:B------:R1:W-:Y:S01]  /*74010*/  LDGSTS.E [R19+-0x3a000], desc[UR22][R20.64], P1 ;  /* 0xc600000014137fae */ /* 0x0003e200089a1016 */
[----:B------:R-:W-:-:S03]  /*74020*/  IADD3.X R25, PT, PT, R101, UR15, RZ, P3, !PT ;  /* 0x0000000f65197c10 */ /* 0x000fc60009ffe4ff */
[----:B------:R3:W-:Y:S04]  /*74030*/  STL.64 [R1+0xed8], R48 ;  /* 0x000ed83001007387 */ /* 0x0007e80000100a00 */
[----:B------:R3:W-:Y:S01]  /*74040*/  STL.64 [R1+0xef0], R24 ;  /* 0x000ef01801007387 */ /* 0x0007e20000100a00 */
[----:B-1----:R-:W-:-:S03]  /*74050*/  IADD3 R20, P3, PT, R114, UR14, RZ ;  /* 0x0000000e72147c10 */ /* 0x002fc6000ff7e0ff */
[----:B------:R3:W-:Y:S01]  /*74060*/  LDGSTS.E [R19+-0x39c00], desc[UR22][R48.64], P1 ;  /* 0xc640000030137fae */ /* 0x0007e200089a1016 */
[----:B------:R-:W-:-:S03]  /*74070*/  IADD3.X R21, PT, PT, R115, UR15, RZ, P3, !PT ;  /* 0x0000000f73157c10 */ /* 0x000fc60009ffe4ff */
[----:B------:R1:W-:Y:S04]  /*74080*/  LDGSTS.E [R19+-0x39800], desc[UR22][R24.64], P1 ;  /* 0xc680000018137fae */ /* 0x0003e800089a1016 */
[----:B------:R-:W4:Y:S04]  /*74090*/  LDL.LU.64 R114, [R1+0x290] ;  /* 0x0002900001727983 */ /* 0x000f280000300a00 */
[----:B------:R1:W-:Y:S04]  /*740a0*/  STL.64 [R1+0xf00], R20 ;  /* 0x000f001401007387 */ /* 0x0003e80000100a00 */
[----:B------:R-:W4:Y:S04]  /*740b0*/  LDL.LU.64 R76, [R1+0x268] ;  /* 0x00026800014c7983 */ /* 0x000f280000300a00 */
[----:B------:R1:W-:Y:S01]  /*740c0*/  LDGSTS.E [R19+-0x39400], desc[UR22][R20.64], P1 ;  /* 0xc6c0000014137fae */ /* 0x0003e200089a1016 */
[----:B---3--:R-:W-:-:S04]  /*740d0*/  IADD3 R48, P3, PT, R14, UR14, RZ ;  /* 0x0000000e0e307c10 */ /* 0x008fc8000ff7e0ff */
[----:B------:R-:W-:Y:S02]  /*740e0*/  IADD3.X R49, PT, PT, R15, UR15, RZ, P3, !PT ;  /* 0x0000000f0f317c10 */ /* 0x000fe40009ffe4ff */
[----:B------:R-:W3:Y:S01]  /*740f0*/  LDL.LU.64 R14, [R1+0x240] ;  /* 0x00024000010e7983 */ /* 0x000ee20000300a00 */
[----:B-1----:R-:W-:-:S03]  /*74100*/  IADD3 R24, P3, PT, R112, UR14, RZ ;  /* 0x0000000e70187c10 */ /* 0x002fc6000ff7e0ff */
[----:B------:R-:W-:Y:S01]  /*74110*/  STL.64 [R1+0xf10], R48 ;  /* 0x000f103001007387 */ /* 0x000fe20000100a00 */
[----:B------:R-:W-:-:S03]  /*74120*/  IADD3.X R25, PT, PT, R113, UR15, RZ, P3, !PT ;  /* 0x0000000f71197c10 */ /* 0x000fc60009ffe4ff */
[----:B------:R-:W3:Y:S04]  /*74130*/  LDL.LU.64 R86, [R1+0x220] ;  /* 0x0002200001567983 */ /* 0x000ee80000300a00 */
[----:B------:R-:W-:Y:S04]  /*74140*/  STL.64 [R1+0xf28], R24 ;  /* 0x000f281801007387 */ /* 0x000fe80000100a00 */
[----:B------:R-:W3:Y:S01]  /*74150*/  LDL.LU.64 R88, [R1+0x1f8] ;  /* 0x0001f80001587983 */ /* 0x000ee20000300a00 */
[----:B------:R-:W-:-:S03]  /*74160*/  IADD3 R20, P3, PT, R218, UR14, RZ ;  /* 0x0000000eda147c10 */ /* 0x000fc6000ff7e0ff */
[----:B------:R-:W-:Y:S01]  /*74170*/  LDGSTS.E [R19+-0x39000], desc[UR22][R48.64], P1 ;  /* 0xc700000030137fae */ /* 0x000fe200089a1016 */
[----:B------:R-:W-:-:S03]  /*74180*/  IADD3.X R21, PT, PT, R219, UR15, RZ, P3, !PT ;  /* 0x0000000fdb157c10 */ /* 0x000fc60009ffe4ff */
[----:B------:R-:W-:Y:S04]  /*74190*/  LDGSTS.E [R19+-0x38c00], desc[UR22][R24.64], P1 ;  /* 0xc740000018137fae */ /* 0x000fe800089a1016 */
[----:B------:R2:W-:Y:S04]  /*741a0*/  STL.64 [R1+0xf38], R20 ;  /* 0x000f381401007387 */ /* 0x0005e80000100a00 */
[----:B------:R2:W-:Y:S04]  /*741b0*/  LDGSTS.E [R19+-0x38800], desc[UR22][R20.64], P1 ;  /* 0xc780000014137fae */ /* 0x0005e800089a1016 */
[----:B------:R-:W3:Y:S04]  /*741c0*/  LDL.LU.64 R98, [R1+0x1c0] ;  /* 0x0001c00001627983 */ /* 0x000ee80000300a00 */
[----:B------:R-:W3:Y:S01]  /*741d0*/  LDL.LU.64 R100, [R1+0x140] ;  /* 0x0001400001647983 */ /* 0x000ee20000300a00 */
[----:B--2---:R-:W-:-:S04]  /*741e0*/  IADD3 R20, P3, PT, R16, UR14, RZ ;  /* 0x0000000e10147c10 */ /* 0x004fc8000ff7e0ff */
[----:B------:R-:W-:-:S05]  /*741f0*/  IADD3.X R21, PT, PT, R17, UR15, RZ, P3, !PT ;  /* 0x0000000f11157c10 */ /* 0x000fca0009ffe4ff */
[----:B------:R-:W-:Y:S04]  /*74200*/  STL.64 [R1+0xf48], R20 ;  /* 0x000f481401007387 */ /* 0x000fe80000100a00 */
[----:B------:R-:W2:Y:S01]  /*74210*/  LDL.LU.64 R112, [R1+0x120] ;  /* 0x0001200001707983 */ /* 0x000ea20000300a00 */
[----:B----4-:R-:W-:-:S03]  /*74220*/  IADD3 R16, P3, PT, R12, UR14, RZ ;  /* 0x0000000e0c107c10 */ /* 0x010fc6000ff7e0ff */
[----:B------:R-:W4:Y:S01]  /*74230*/  LDL.LU.64 R218, [R1+0x100] ;  /* 0x0001000001da7983 */ /* 0x000f220000300a00 */
[----:B------:R-:W-:-:S03]  /*74240*/  IADD3.X R17, PT, PT, R13, UR15, RZ, P3, !PT ;  /* 0x0000000f0d117c10 */ /* 0x000fc60009ffe4ff */
[----:B------:R3:W-:Y:S01]  /*74250*/  LDGSTS.E [R19+-0x38400], desc[UR22][R20.64], P1 ;  /* 0xc7c0000014137fae */ /* 0x0007e200089a1016 */
[----:B------:R-:W-:-:S03]  /*74260*/  IADD3 R12, P3, PT, R74, UR14, RZ ;  /* 0x0000000e4a0c7c10 */ /* 0x000fc6000ff7e0ff */
[----:B------:R1:W-:Y:S01]  /*74270*/  STL.64 [R1+0xf60], R16 ;  /* 0x000f601001007387 */ /* 0x0003e20000100a00 */
[----:B------:R-:W-:-:S03]  /*74280*/  IADD3.X R13, PT, PT, R75, UR15, RZ, P3, !PT ;  /* 0x0000000f4b0d7c10 */ /* 0x000fc60009ffe4ff */
[----:B------:R-:W-:Y:S04]  /*74290*/  LDGSTS.E [R19+-0x20000], desc[UR22][R16.64], P1 ;  /* 0xe000000010137fae */ /* 0x000fe800089a1016 */
[----:B------:R1:W-:Y:S04]  /*742a0*/  STL.64 [R1+0xf90], R12 ;  /* 0x000f900c01007387 */ /* 0x0003e80000100a00 */
[----:B------:R-:W-:Y:S04]  /*742b0*/  LDGSTS.E [R19+-0x1fc00], desc[UR22][R12.64], P1 ;  /* 0xe04000000c137fae */ /* 0x000fe800089a1016 */
[----:B-1----:R-:W4:Y:S01]  /*742c0*/  LDL.LU.64 R16, [R1+0x48] ;  /* 0x0000480001107983 */ /* 0x002f220000300a00 */
[----:B------:R-:W-:-:S03]  /*742d0*/  IADD3 R48, P3, PT, R114, UR14, RZ ;  /* 0x0000000e72307c10 */ /* 0x000fc6000ff7e0ff */
[----:B------:R-:W4:Y:S01]  /*742e0*/  LDL.LU.64 R12, [R1+0x38] ;  /* 0x00003800010c7983 */ /* 0x000f220000300a00 */
[----:B------:R-:W-:-:S03]  /*742f0*/  IADD3.X R49, PT, PT, R115, UR15, RZ, P3, !PT ;  /* 0x0000000f73317c10 */ /* 0x000fc60009ffe4ff */
[----:B------:R-:W4:Y:S01]  /*74300*/  LDL.LU.64 R114, [R1+0x28] ;  /* 0x0000280001727983 */ /* 0x000f220000300a00 */
[----:B------:R-:W-:-:S03]  /*74310*/  IADD3 R24, P3, PT, R76, UR14, RZ ;  /* 0x0000000e4c187c10 */ /* 0x000fc6000ff7e0ff */
[----:B------:R1:W-:Y:S01]  /*74320*/  LDGSTS.E [R19+-0x1f800], desc[UR22][R48.64], P1 ;  /* 0xe080000030137fae */ /* 0x0003e200089a1016 */
[----:B------:R-:W-:-:S03]  /*74330*/  IADD3.X R25, PT, PT, R77, UR15, RZ, P3, !PT ;  /* 0x0000000f4d197c10 */ /* 0x000fc60009ffe4ff */
[----:B------:R1:W-:Y:S04]  /*74340*/  STL.64 [R1+0xfc8], R48 ;  /* 0x000fc83001007387 */ /* 0x0003e80000100a00 */
[----:B------:R1:W-:Y:S01]  /*74350*/  LDGSTS.E [R19+-0x1f400], desc[UR22][R24.64], P1 ;  /* 0xe0c0000018137fae */ /* 0x0003e200089a1016 */
[----:B---3--:R-:W-:-:S04]  /*74360*/  IADD3 R20, P3, PT, R14, UR14, RZ ;  /* 0x0000000e0e147c10 */ /* 0x008fc8000ff7e0ff */
[----:B------:R-:W-:Y:S02]  /*74370*/  IADD3.X R21, PT, PT, R15, UR15, RZ, P3, !PT ;  /* 0x0000000f0f157c10 */ /* 0x000fe40009ffe4ff */
[----:B------:R-:W3:Y:S01]  /*74380*/  LDL.LU.64 R14, [R1+0x18] ;  /* 0x00001800010e7983 */ /* 0x000ee20000300a00 */
[----:B-1----:R-:W-:-:S03]  /*74390*/  IADD3 R48, P3, PT, R86, UR14, RZ ;  /* 0x0000000e56307c10 */ /* 0x002fc6000ff7e0ff */
[----:B------:R1:W-:Y:S01]  /*743a0*/  STL.64 [R1+0xff0], R24 ;  /* 0x000ff01801007387 */ /* 0x0003e20000100a00 */
[----:B------:R-:W-:-:S03]  /*743b0*/  IADD3.X R49, PT, PT, R87, UR15, RZ, P3, !PT ;  /* 0x0000000f57317c10 */ /* 0x000fc60009ffe4ff */
[----:B------:R1:W-:Y:S04]  /*743c0*/  STL.64 [R1+0x1018], R20 ;  /* 0x0010181401007387 */ /* 0x0003e80000100a00 */
[----:B------:R1:W-:Y:S02]  /*743d0*/  LDGSTS.E [R19+-0x1f000], desc[UR22][R20.64], P1 ;  /* 0xe100000014137fae */ /* 0x0003e400089a1016 */
[----:B-1----:R-:W-:Y:S02]  /*743e0*/  IADD3 R24, P3, PT, R88, UR14, RZ ;  /* 0x0000000e58187c10 */ /* 0x002fe4000ff7e0ff */
[----:B------:R1:W-:Y:S02]  /*743f0*/  STL.64 [R1+0x1040], R48 ;  /* 0x0010403001007387 */ /* 0x0003e40000100a00 */
[----:B------:R-:W-:-:S02]  /*74400*/  IADD3.X R25, PT, PT, R89, UR15, RZ, P3, !PT ;  /* 0x0000000f59197c10 */ /* 0x000fc40009ffe4ff */
[----:B------:R1:W-:Y:S01]  /*74410*/  LDGSTS.E [R19+-0x1ec00], desc[UR22][R48.64], P1 ;  /* 0xe140000030137fae */ /* 0x0003e200089a1016 */
[----:B------:R-:W-:-:S03]  /*74420*/  IADD3 R20, P3, PT, R98, UR14, RZ ;  /* 0x0000000e62147c10 */ /* 0x000fc6000ff7e0ff */
[----:B------:R2:W-:Y:S01]  /*74430*/  STL.64 [R1+0x1068], R24 ;  /* 0x0010681801007387 */ /* 0x0005e20000100a00 */
[----:B------:R-:W-:-:S03]  /*74440*/  IADD3.X R21, PT, PT, R99, UR15, RZ, P3, !PT ;  /* 0x0000000f63157c10 */ /* 0x000fc60009ffe4ff */
[----:B------:R2:W-:Y:S01]  /*74450*/  LDGSTS.E [R19+-0x1e800], desc[UR22][R24.64], P1 ;  /* 0xe180000018137fae */ /* 0x0005e200089a1016 */
[----:B-1----:R-:W-:-:S03]  /*74460*/  IADD3 R48, P3, PT, R100, UR14, RZ ;  /* 0x0000000e64307c10 */ /* 0x002fc6000ff7e0ff */
[----:B------:R4:W-:Y:S01]  /*74470*/  STL.64 [R1+0x10a8], R20 ;  /* 0x0010a81401007387 */ /* 0x0009e20000100a00 */
[----:B------:R-:W-:-:S03]  /*74480*/  IADD3.X R49, PT, PT, R101, UR15, RZ, P3, !PT ;  /* 0x0000000f65317c10 */ /* 0x000fc60009ffe4ff */
[----:B------:R4:W-:Y:S04]  /*74490*/  LDGSTS.E [R19+-0x1e400], desc[UR22][R20.64], P1 ;  /* 0xe1c0000014137fae */ /* 0x0009e800089a1016 */
[----:B------:R-:W-:Y:S04]  /*744a0*/  STL.64 [R1+0x10e0], R48 ;  /* 0x0010e03001007387 */ /* 0x000fe80000100a00 */
[----:B------:R-:W-:Y:S01]  /*744b0*/  LDGSTS.E [R19+-0x1e000], desc[UR22][R48.64], P1 ;  /* 0xe200000030137fae */ /* 0x000fe200089a1016 */
[----:B--2---:R-:W-:-:S04]  /*744c0*/  IADD3 R24, P3, PT, R112, UR14, RZ ;  /* 0x0000000e70187c10 */ /* 0x004fc8000ff7e0ff */
[----:B------:R-:W-:Y:S02]  /*744d0*/  IADD3.X R25, PT, PT, R113, UR15, RZ, P3, !PT ;  /* 0x0000000f71197c10 */ /* 0x000fe40009ffe4ff */
[----:B----4-:R-:W-:-:S03]  /*744e0*/  IADD3 R20, P3, PT, R218, UR14, RZ ;  /* 0x0000000eda147c10 */ /* 0x010fc6000ff7e0ff */
[----:B------:R-:W-:Y:S01]  /*744f0*/  LDGSTS.E [R19+-0x1dc00], desc[UR22][R24.64], P1 ;  /* 0xe240000018137fae */ /* 0x000fe200089a1016 */
[----:B------:R-:W-:-:S03]  /*74500*/  IADD3.X R21, PT, PT, R219, UR15, RZ, P3, !PT ;  /* 0x0000000fdb157c10 */ /* 0x000fc60009ffe4ff */
[----:B------:R-:W-:Y:S04]  /*74510*/  STL.64 [R1+0x1118], R24 ;  /* 0x0011181801007387 */ /* 0x000fe80000100a00 */
[----:B------:R1:W-:Y:S04]  /*74520*/  STL.64 [R1+0x1148], R20 ;  /* 0x0011481401007387 */ /* 0x0003e80000100a00 */
[----:B------:R1:W-:Y:S02]  /*74530*/  LDGSTS.E [R19+-0x1d800], desc[UR22][R20.64], P1 ;  /* 0xe280000014137fae */ /* 0x0003e400089a1016 */
[----:B-1----:R-:W-:-:S04]  /*74540*/  IADD3 R20, P3, PT, R16, UR14, RZ ;  /* 0x0000000e10147c10 */ /* 0x002fc8000ff7e0ff */
[----:B------:R-:W-:Y:S02]  /*74550*/  IADD3.X R21, PT, PT, R17, UR15, RZ, P3, !PT ;  /* 0x0000000f11157c10 */ /* 0x000fe40009ffe4ff */
[----:B------:R-:W-:-:S03]  /*74560*/  IADD3 R16, P3, PT, R12, UR14, RZ ;  /* 0x0000000e0c107c10 */ /* 0x000fc6000ff7e0ff */
[----:B------:R-:W-:Y:S01]  /*74570*/  LDGSTS.E [R19+-0x1d400], desc[UR22][R20.64], P1 ;  /* 0xe2c0000014137fae */ /* 0x000fe200089a1016 */
[----:B------:R-:W-:Y:S02]  /*74580*/  IADD3.X R17, PT, PT, R13, UR15, RZ, P3, !PT ;  /* 0x0000000f0d117c10 */ /* 0x000fe40009ffe4ff */
[----:B------:R-:W-:Y:S01]  /*74590*/  IADD3 R12, P3, PT, R114, UR14, RZ ;  /* 0x0000000e720c7c10 */ /* 0x000fe2000ff7e0ff */
[----:B------:R-:W-:Y:S03]  /*745a0*/  STL.64 [R1+0x1170], R20 ;  /* 0x0011701401007387 */ /* 0x000fe60000100a00 */
[----:B------:R-:W-:Y:S01]  /*745b0*/  IADD3.X R13, PT, PT, R115, UR15, RZ, P3, !PT ;  /* 0x0000000f730d7c10 */ /* 0x000fe20009ffe4ff */
[----:B------:R3:W-:Y:S04]  /*745c0*/  STL.64 [R1+0x1198], R16 ;  /* 0x0011981001007387 */ /* 0x0007e80000100a00 */
[----:B------:R3:W-:Y:S04]  /*745d0*/  LDGSTS.E [R19+-0x1d000], desc[UR22][R16.64], P1 ;  /* 0xe300000010137fae */ /* 0x0007e800089a1016 */
[----:B------:R1:W-:Y:S04]  /*745e0*/  STL.64 [R1+0x11c8], R12 ;  /* 0x0011c80c01007387 */ /* 0x0003e80000100a00 */
[----:B------:R1:W-:Y:S01]  /*745f0*/  LDGSTS.E [R19+-0x1cc00], desc[UR22][R12.64], P1 ;  /* 0xe34000000c137fae */ /* 0x0003e200089a1016 */
[----:B---3--:R-:W-:-:S04]  /*74600*/  IADD3 R16, P3, PT, R14, UR14, RZ ;  /* 0x0000000e0e107c10 */ /* 0x008fc8000ff7e0ff */
[----:B------:R-:W-:Y:S02]  /*74610*/  IADD3.X R17, PT, PT, R15, UR15, RZ, P3, !PT ;  /* 0x0000000f0f117c10 */ /* 0x000fe40009ffe4ff */
[----:B------:R-:W-:-:S03]  /*74620*/  IADD3 R14, P3, PT, R214, UR14, RZ ;  /* 0x0000000ed60e7c10 */ /* 0x000fc6000ff7e0ff */
[----:B------:R2:W-:Y:S01]  /*74630*/  LDGSTS.E [R19+-0x1c800], desc[UR22][R16.64], P1 ;  /* 0xe380000010137fae */ /* 0x0005e200089a1016 */
[----:B------:R-:W-:Y:S02]  /*74640*/  IADD3.X R15, PT, PT, R215, UR15, RZ, P3, !PT ;  /* 0x0000000fd70f7c10 */ /* 0x000fe40009ffe4ff */
[----:B-1----:R-:W-:Y:S01]  /*74650*/  IADD3 R12, P3, PT, R210, UR14, RZ ;  /* 0x0000000ed20c7c10 */ /* 0x002fe2000ff7e0ff */
[----:B------:R2:W-:Y:S03]  /*74660*/  STL.64 [R1+0x11f0], R16 ;  /* 0x0011f01001007387 */ /* 0x0005e60000100a00 */
[----:B------:R-:W-:Y:S01]  /*74670*/  IADD3.X R13, PT, PT, R211, UR15, RZ, P3, !PT ;  /* 0x0000000fd30d7c10 */ /* 0x000fe20009ffe4ff */
[----:B------:R1:W-:Y:S04]  /*74680*/  STL.64 [R1+0x1218], R14 ;  /* 0x0012180e01007387 */ /* 0x0003e80000100a00 */
[----:B------:R1:W-:Y:S01]  /*74690*/  LDGSTS.E [R19+-0x1c400], desc[UR22][R14.64], P1 ;  /* 0xe3c000000e137fae */ /* 0x0003e200089a1016 */
[----:B--2---:R-:W-:-:S03]  /*746a0*/  IADD3 R16, P3, PT, R208, UR14, RZ ;  /* 0x0000000ed0107c10 */ /* 0x004fc6000ff7e0ff */
[----:B------:R2:W-:Y:S01]  /*746b0*/  STL.64 [R1+0x1238], R12 ;  /* 0x0012380c01007387 */ /* 0x0005e20000100a00 */
[----:B------:R-:W-:-:S03]  /*746c0*/  IADD3.X R17, PT, PT, R209, UR15, RZ, P3, !PT ;  /* 0x0000000fd1117c10 */ /* 0x000fc60009ffe4ff */
[----:B------:R2:W-:Y:S01]  /*746d0*/  LDGSTS.E [R19+-0x1c000], desc[UR22][R12.64], P1 ;  /* 0xe40000000c137fae */ /* 0x0005e200089a1016 */
[----:B-1----:R-:W-:-:S03]  /*746e0*/  IADD3 R14, P3, PT, R206, UR14, RZ ;  /* 0x0000000ece0e7c10 */ /* 0x002fc6000ff7e0ff */
[----:B------:R1:W-:Y:S01]  /*746f0*/  STL.64 [R1+0x1258], R16 ;  /* 0x0012581001007387 */ /* 0x0003e20000100a00 */
[----:B------:R-:W-:-:S03]  /*74700*/  IADD3.X R15, PT, PT, R207, UR15, RZ, P3, !PT ;  /* 0x0000000fcf0f7c10 */ /* 0x000fc60009ffe4ff */
        /* <DEDUP_REMOVED lines=16> */
[----:B------:R1:W-:Y:S04]  /*74810*/  LDGSTS.E [R19+-0x1ac00], desc[UR22][R14.64], P1 ;  /* 0xe54000000e137fae */ /* 0x0003e800089a1016 */
[----:B------:R3:W-:Y:S04]  /*74820*/  STL.64 [R1+0x12e0], R12 ;  /* 0x0012e00c01007387 */ /* 0x0007e80000100a00 */
[----:B------:R-:W4:Y:S01]  /*74830*/  LDL.LU.64 R114, [R1+0xc00] ;  /* 0x000c000001727983 */ /* 0x000f220000300a00 */
[----:B--2---:R-:W-:-:S03]  /*74840*/  IADD3 R16, P3, PT, R196, UR14, RZ ;  /* 0x0000000ec4107c10 */ /* 0x004fc6000ff7e0ff */
[----:B------:R3:W-:Y:S01]  /*74850*/  LDGSTS.E [R19+-0x1a800], desc[UR22][R12.64], P1 ;  /* 0xe58000000c137fae */ /* 0x0007e200089a1016 */
[----:B------:R-:W-:Y:S02]  /*74860*/  IADD3.X R17, PT, PT, R197, UR15, RZ, P3, !PT ;  /* 0x0000000fc5117c10 */ /* 0x000fe40009ffe4ff */
[----:B-1----:R-:W-:-:S03]  /*74870*/  IADD3 R14, P3, PT, R194, UR14, RZ ;  /* 0x0000000ec20e7c10 */ /* 0x002fc6000ff7e0ff */
[----:B------:R1:W-:Y:S01]  /*74880*/  LDGSTS.E [R19+-0x1a400], desc[UR22][R16.64], P1 ;  /* 0xe5c0000010137fae */ /* 0x0003e200089a1016 */
[----:B------:R-:W-:Y:S02]  /*74890*/  IADD3.X R15, PT, PT, R195, UR15, RZ, P3, !PT ;  /* 0x0000000fc30f7c10 */ /* 0x000fe40009ffe4ff */
[----:B---3--:R-:W-:Y:S01]  /*748a0*/  IADD3 R12, P3, PT, R192, UR14, RZ ;  /* 0x0000000ec00c7c10 */ /* 0x008fe2000ff7e0ff */
[----:B------:R1:W-:Y:S03]  /*748b0*/  STL.64 [R1+0x12f8], R16 ;  /* 0x0012f81001007387 */ /* 0x0003e60000100a00 */
[----:B------:R-:W-:Y:S01]  /*748c0*/  IADD3.X R13, PT, PT, R193, UR15, RZ, P3, !PT ;  /* 0x0000000fc10d7c10 */ /* 0x000fe20009ffe4ff */
[----:B------:R2:W-:Y:S04]  /*748d0*/  STL.64 [R1+0x1308], R14 ;  /* 0x0013080e01007387 */ /* 0x0005e80000100a00 */
[----:B------:R3:W-:Y:S04]  /*748e0*/  STL.64 [R1+0x1318], R12 ;  /* 0x0013180c01007387 */ /* 0x0007e80000100a00 */
[----:B------:R-:W4:Y:S01]  /*748f0*/  LDL.LU.64 R112, [R1+0xb98] ;  /* 0x000b980001707983 */ /* 0x000f220000300a00 */
[----:B------:R-:W-:-:S03]  /*74900*/  IADD3 R20, P3, PT, R190, UR14, RZ ;  /* 0x0000000ebe147c10 */ /* 0x000fc6000ff7e0ff */
[----:B------:R-:W4:Y:S01]  /*74910*/  LDL.LU.64 R218, [R1+0xb18] ;  /* 0x000b180001da7983 */ /* 0x000f220000300a00 */
[----:B------:R-:W-:Y:S02]  /*74920*/  IADD3.X R21, PT, PT, R191, UR15, RZ, P3, !PT ;  /* 0x0000000fbf157c10 */ /* 0x000fe40009ffe4ff */
[----:B-1----:R-:W-:Y:S01]  /*74930*/  IADD3 R16, P3, PT, R188, UR14, RZ ;  /* 0x0000000ebc107c10 */ /* 0x002fe2000ff7e0ff */
[----:B------:R-:W-:Y:S03]  /*74940*/  LDGSTS.E [R19+-0x1a000], desc[UR22][R14.64], P1 ;  /* 0xe60000000e137fae */ /* 0x000fe600089a1016 */
[----:B------:R-:W-:Y:S01]  /*74950*/  IADD3.X R17, PT, PT, R189, UR15, RZ, P3, !PT ;  /* 0x0000000fbd117c10 */ /* 0x000fe20009ffe4ff */
[----:B------:R3:W-:Y:S04]  /*74960*/  LDGSTS.E [R19+-0x19c00], desc[UR22][R12.64], P1 ;  /* 0xe64000000c137fae */ /* 0x0007e800089a1016 */
[----:B------:R1:W-:Y:S04]  /*74970*/  LDGSTS.E [R19+-0x19800], desc[UR22][R20.64], P1 ;  /* 0xe680000014137fae */ /* 0x0003e800089a1016 */
[----:B--2---:R-:W2:Y:S01]  /*74980*/  LDL.LU.64 R14, [R1+0xab8] ;  /* 0x000ab800010e7983 */ /* 0x004ea20000300a00 */
[----:B---3--:R-:W-:-:S03]  /*74990*/  IADD3 R12, P3, PT, R186, UR14, RZ ;  /* 0x0000000eba0c7c10 */ /* 0x008fc6000ff7e0ff */
[----:B------:R1:W-:Y:S01]  /*749a0*/  STL.64 [R1+0x1328], R20 ;  /* 0x0013281401007387 */ /* 0x0003e20000100a00 */
[----:B------:R-:W-:-:S03]  /*749b0*/  IADD3.X R13, PT, PT, R187, UR15, RZ, P3, !PT ;  /* 0x0000000fbb0d7c10 */ /* 0x000fc60009ffe4ff */
[----:B------:R3:W-:Y:S01]  /*749c0*/  STL.64 [R1+0x1338], R16 ;  /* 0x0013381001007387 */ /* 0x0007e20000100a00 */
[----:B------:R-:W-:-:S03]  /*749d0*/  IADD3 R48, P3, PT, R184, UR14, RZ ;  /* 0x0000000eb8307c10 */ /* 0x000fc6000ff7e0ff */
[----:B------:R1:W-:Y:S04]  /*749e0*/  STL.64 [R1+0x1340], R12 ;  /* 0x0013400c01007387 */ /* 0x0003e80000100a00 */
[----:B------:R-:W2:Y:S01]  /*749f0*/  LDL.LU.64 R88, [R1+0x980] ;  /* 0x0009800001587983 */ /* 0x000ea20000300a00 */
[----:B------:R-:W-:Y:S02]  /*74a00*/  IADD3.X R49, PT, PT, R185, UR15, RZ, P3, !PT ;  /* 0x0000000fb9317c10 */ /* 0x000fe40009ffe4ff */
[----:B------:R-:W-:Y:S01]  /*74a10*/  IADD3 R24, P3, PT, R182, UR14, RZ ;  /* 0x0000000eb6187c10 */ /* 0x000fe2000ff7e0ff */
[----:B------:R-:W-:Y:S03]  /*74a20*/  LDGSTS.E [R19+-0x19400], desc[UR22][R16.64], P1 ;  /* 0xe6c0000010137fae */ /* 0x000fe600089a1016 */
[----:B------:R-:W-:Y:S01]  /*74a30*/  IADD3.X R25, PT, PT, R183, UR15, RZ, P3, !PT ;  /* 0x0000000fb7197c10 */ /* 0x000fe20009ffe4ff */
[----:B------:R-:W-:Y:S01]  /*74a40*/  LDGSTS.E [R19+-0x19000], desc[UR22][R12.64], P1 ;  /* 0xe70000000c137fae */ /* 0x000fe200089a1016 */
[----:B-1----:R-:W-:-:S03]  /*74a50*/  IADD3 R20, P3, PT, R180, UR14, RZ ;  /* 0x0000000eb4147c10 */ /* 0x002fc6000ff7e0ff */
[----:B------:R4:W-:Y:S04]  /*74a60*/  LDGSTS.E [R19+-0x18c00], desc[UR22][R48.64], P1 ;  /* 0xe740000030137fae */ /* 0x0009e800089a1016 */
[----:B---3--:R-:W3:Y:S04]  /*74a70*/  LDL.LU.64 R16, [R1+0x960] ;  /* 0x0009600001107983 */ /* 0x008ee80000300a00 */
[----:B------:R-:W3:Y:S01]  /*74a80*/  LDL.LU.64 R12, [R1+0x940] ;  /* 0x00094000010c7983 */ /* 0x000ee20000300a00 */
[----:B------:R-:W-:-:S03]  /*74a90*/  IADD3.X R21, PT, PT, R181, UR15, RZ, P3, !PT ;  /* 0x0000000fb5157c10 */ /* 0x000fc60009ffe4ff */
[----:B------:R4:W-:Y:S04]  /*74aa0*/  STL.64 [R1+0x1348], R48 ;  /* 0x0013483001007387 */ /* 0x0009e80000100a00 */
[----:B------:R1:W-:Y:S04]  /*74ab0*/  STL.64 [R1+0x1350], R24 ;  /* 0x0013501801007387 */ /* 0x0003e80000100a00 */
[----:B------:R3:W-:Y:S04]  /*74ac0*/  STL.64 [R1+0x1358], R20 ;  /* 0x0013581401007387 */ /* 0x0007e80000100a00 */
[----:B------:R-:W3:Y:S04]  /*74ad0*/  LDL.LU.64 R98, [R1+0x918] ;  /* 0x0009180001627983 */ /* 0x000ee80000300a00 */
[----:B------:R-:W3:Y:S04]  /*74ae0*/  LDL.LU.64 R100, [R1+0x8f8] ;  /* 0x0008f80001647983 */ /* 0x000ee80000300a00 */
[----:B------:R1:W-:Y:S04]  /*74af0*/  LDGSTS.E [R19+-0x18800], desc[UR22][R24.64], P1 ;  /* 0xe780000018137fae */ /* 0x0003e800089a1016 */
[----:B------:R3:W-:Y:S01]  /*74b00*/  LDGSTS.E [R19+-0x18400], desc[UR22][R20.64], P1 ;  /* 0xe7c0000014137fae */ /* 0x0007e200089a1016 */
[----:B----4-:R-:W-:-:S04]  /*74b10*/  IADD3 R48, P3, PT, R114, UR14, RZ ;  /* 0x0000000e72307c10 */ /* 0x010fc8000ff7e0ff */
[----:B------:R-:W-:Y:S02]  /*74b20*/  IADD3.X R49, PT, PT, R115, UR15, RZ, P3, !PT ;  /* 0x0000000f73317c10 */ /* 0x000fe40009ffe4ff */
[----:B------:R-:W4:Y:S04]  /*74b30*/  LDL.LU.64 R114, [R1+0x8e0] ;  /* 0x0008e00001727983 */ /* 0x000f280000300a00 */
[----:B------:R-:W-:Y:S01]  /*74b40*/  LDGSTS.E [R10+-0x3ff80], desc[UR22][R48.64], P1 ;  /* 0xc0080000300a7fae */ /* 0x000fe200089a1016 */
[----:B------:R-:W-:-:S04]  /*74b50*/  IADD3 R180, P3, PT, R112, UR14, RZ ;  /* 0x0000000e70b47c10 */ /* 0x000fc8000ff7e0ff */
[----:B------:R-:W-:Y:S02]  /*74b60*/  IADD3.X R181, PT, PT, R113, UR15, RZ, P3, !PT ;  /* 0x0000000f71b57c10 */ /* 0x000fe40009ffe4ff */
[----:B------:R-:W-:Y:S01]  /*74b70*/  IADD3 R192, P3, PT, R218, UR14, RZ ;  /* 0x0000000edac07c10 */ /* 0x000fe2000ff7e0ff */
[----:B------:R-:W4:Y:S03]  /*74b80*/  LDL.LU.64 R112, [R1+0x8b0] ;  /* 0x0008b00001707983 */ /* 0x000f260000300a00 */
[----:B------:R-:W-:Y:S01]  /*74b90*/  IADD3.X R193, PT, PT, R219, UR15, RZ, P3, !PT ;  /* 0x0000000fdbc17c10 */ /* 0x000fe20009ffe4ff */
[----:B------:R-:W-:Y:S04]  /*74ba0*/  LDGSTS.E [R10+-0x3fb80], desc[UR22][R180.64], P1 ;  /* 0xc0480000b40a7fae */ /* 0x000fe800089a1016 */
[----:B------:R-:W-:Y:S01]  /*74bb0*/  LDGSTS.E [R10+-0x3f780], desc[UR22][R192.64], P1 ;  /* 0xc0880000c00a7fae */ /* 0x000fe200089a1016 */
[----:B--2---:R-:W-:-:S04]  /*74bc0*/  IADD3 R210, P3, PT, R14, UR14, RZ ;  /* 0x0000000e0ed27c10 */ /* 0x004fc8000ff7e0ff */
[----:B------:R-:W-:Y:S02]  /*74bd0*/  IADD3.X R211, PT, PT, R15, UR15, RZ, P3, !PT ;  /* 0x0000000f0fd37c10 */ /* 0x000fe40009ffe4ff */
[----:B------:R-:W2:Y:S04]  /*74be0*/  LDL.LU.64 R14, [R1+0x870] ;  /* 0x00087000010e7983 */ /* 0x000ea80000300a00 */
[----:B------:R-:W2:Y:S04]  /*74bf0*/  LDL.LU.64 R218, [R1+0x838] ;  /* 0x0008380001da7983 */ /* 0x000ea80000300a00 */
[----:B------:R-:W-:Y:S01]  /*74c00*/  LDGSTS.E [R10+-0x3f380], desc[UR22][R210.64], P1 ;  /* 0xc0c80000d20a7fae */ /* 0x000fe200089a1016 */
[----:B-1----:R-:W-:-:S04]  /*74c10*/  IADD3 R24, P3, PT, R88, UR14, RZ ;  /* 0x0000000e58187c10 */ /* 0x002fc8000ff7e0ff */
[----:B------:R-:W-:Y:S02]  /*74c20*/  IADD3.X R25, PT, PT, R89, UR15, RZ, P3, !PT ;  /* 0x0000000f59197c10 */ /* 0x000fe40009ffe4ff */
[----:B------:R-:W2:Y:S01]  /*74c30*/  LDL.LU.64 R88, [R1+0x808] ;  /* 0x0008080001587983 */ /* 0x000ea20000300a00 */
[----:B---3--:R-:W-:-:S03]  /*74c40*/  IADD3 R20, P3, PT, R16, UR14, RZ ;  /* 0x0000000e10147c10 */ /* 0x008fc6000ff7e0ff */
[----:B------:R1:W-:Y:S01]  /*74c50*/  LDGSTS.E [R10+-0x3ef80], desc[UR22][R24.64], P1 ;  /* 0xc1080000180a7fae */ /* 0x0003e200089a1016 */
[----:B------:R-:W-:Y:S02]  /*74c60*/  IADD3.X R21, PT, PT, R17, UR15, RZ, P3, !PT ;  /* 0x0000000f11157c10 */ /* 0x000fe40009ffe4ff */
[----:B------:R-:W-:Y:S01]  /*74c70*/  IADD3 R16, P3, PT, R12, UR14, RZ ;  /* 0x0000000e0c107c10 */ /* 0x000fe2000ff7e0ff */
[----:B------:R1:W-:Y:S03]  /*74c80*/  STL.64 [R1+0x100], R24 ;  /* 0x0001001801007387 */ /* 0x0003e60000100a00 */
[----:B------:R-:W-:Y:S01]  /*74c90*/  IADD3.X R17, PT, PT, R13, UR15, RZ, P3, !PT ;  /* 0x0000000f0d117c10 */ /* 0x000fe20009ffe4ff */
[----:B------:R-:W-:Y:S04]  /*74ca0*/  STL.64 [R1+0x120], R20 ;  /* 0x0001201401007387 */ /* 0x000fe80000100a00 */
[----:B------:R-:W3:Y:S04]  /*74cb0*/  LDL.LU.64 R12, [R1+0x7d0] ;  /* 0x0007d000010c7983 */ /* 0x000ee80000300a00 */
[----:B------:R4:W-:Y:S01]  /*74cc0*/  LDGSTS.E [R10+-0x3eb80], desc[UR22][R20.64], P1 ;  /* 0xc1480000140a7fae */ /* 0x0009e200089a1016 */
[----:B------:R-:W-:-:S03]  /*74cd0*/  IADD3 R62, P3, PT, R98, UR14, RZ ;  /* 0x0000000e623e7c10 */ /* 0x000fc6000ff7e0ff */
[----:B------:R1:W-:Y:S04]  /*74ce0*/  STL.64 [R1+0x1c0], R16 ;  /* 0x0001c01001007387 */ /* 0x0003e80000100a00 */
[----:B------:R-:W-:Y:S01]  /*74cf0*/  LDGSTS.E [R10+-0x3e780], desc[UR22][R16.64], P1 ;  /* 0xc1880000100a7fae */ /* 0x000fe200089a1016 */
[----:B------:R-:W-:Y:S02]  /*74d00*/  IADD3.X R63, PT, PT, R99, UR15, RZ, P3, !PT ;  /* 0x0000000f633f7c10 */ /* 0x000fe40009ffe4ff */
[----:B-1----:R-:W-:-:S03]  /*74d10*/  IADD3 R24, P3, PT, R100, UR14, RZ ;  /* 0x0000000e64187c10 */ /* 0x002fc6000ff7e0ff */
[----:B------:R-:W-:Y:S04]  /*74d20*/  LDGSTS.E [R10+-0x3e380], desc[UR22][R62.64], P1 ;  /* 0xc1c800003e0a7fae */ /* 0x000fe800089a1016 */
[----:B------:R-:W3:Y:S01]  /*74d30*/  LDL.LU.64 R16, [R1+0x798] ;  /* 0x0007980001107983 */ /* 0x000ee20000300a00 */
[----:B------:R-:W-:-:S03]  /*74d40*/  IADD3.X R25, PT, PT, R101, UR15, RZ, P3, !PT ;  /* 0x0000000f65197c10 */ /* 0x000fc60009ffe4ff */
[----:B------:R-:W3:Y:S04]  /*74d50*/  LDL.LU.64 R98, [R1+0x768] ;  /* 0x0007680001627983 */ /* 0x000ee80000300a00 */
[----:B------:R-:W-:Y:S04]  /*74d60*/  STL.64 [R1+0x1f8], R62 ;  /* 0x0001f83e01007387 */ /* 0x000fe80000100a00 */
[----:B------:R1:W-:Y:S04]  /*74d70*/  STL.64 [R1+0x240], R24 ;  /* 0x0002401801007387 */ /* 0x0003e80000100a00 */
[----:B------:R1:W-:Y:S01]  /*74d80*/  LDGSTS.E [R10+-0x3df80], desc[UR22][R24.64], P1 ;  /* 0xc2080000180a7fae */ /* 0x0003e200089a1016 */
[----:B----4-:R-:W-:-:S04]  /*74d90*/  IADD3 R20, P3, PT, R114, UR14, RZ ;  /* 0x0000000e72147c10 */ /* 0x010fc8000ff7e0ff */
[----:B------:R-:W-:Y:S02]  /*74da0*/  IADD3.X R21, PT, PT, R115, UR15, RZ, P3, !PT ;  /* 0x0000000f73157c10 */ /* 0x000fe40009ffe4ff */
[----:B------:R-:W4:Y:S04]  /*74db0*/  LDL.LU.64 R114, [R1+0x730] ;  /* 0x0007300001727983 */ /* 0x000f280000300a00 */
[----:B------:R2:W-:Y:S04]  /*74dc0*/  STL.64 [R1+0x290], R20 ;  /* 0x0002901401007387 */ /* 0x0005e80000100a00 */
[----:B------:R-:W4:Y:S04]  /*74dd0*/  LDL.LU.64 R100, [R1+0x6e8] ;  /* 0x0006e80001647983 */ /* 0x000f280000300a00 */
[----:B------:R2:W-:Y:S01]  /*74de0*/  LDGSTS.E [R10+-0x3db80], desc[UR22][R20.64], P1 ;  /* 0xc2480000140a7fae */ /* 0x0005e200089a1016 */
[----:B-1----:R-:W-:-:S04]  /*74df0*/  IADD3 R24, P3, PT, R112, UR14, RZ ;  /* 0x0000000e70187c10 */ /* 0x002fc8000ff7e0ff */
[----:B------:R-:W-:Y:S02]  /*74e00*/  IADD3.X R25, PT, PT, R113, UR15, RZ, P3, !PT ;  /* 0x0000000f71197c10 */ /* 0x000fe40009ffe4ff */
[----:B------:R-:W4:Y:S04]  /*74e10*/  LDL.LU.64 R112, [R1+0x6c0] ;  /* 0x0006c00001707983 */ /* 0x000f280000300a00 */
[----:B------:R-:W-:Y:S04]  /*74e20*/  STL.64 [R1+0x2c0], R24 ;  /* 0x0002c01801007387 */ /* 0x000fe80000100a00 */
[----:B------:R3:W-:Y:S01]  /*74e30*/  LDGSTS.E [R10+-0x3d780], desc[UR22][R24.64], P1 ;  /* 0xc2880000180a7fae */ /* 0x0007e200089a1016 */
[----:B--2---:R-:W-:-:S04]  /*74e40*/  IADD3 R20, P3, PT, R14, UR14, RZ ;  /* 0x0000000e0e147c10 */ /* 0x004fc8000ff7e0ff */
[----:B------:R-:W-:Y:S02]  /*74e50*/  IADD3.X R21, PT, PT, R15, UR15, RZ, P3, !PT ;  /* 0x0000000f0f157c10 */ /* 0x000fe40009ffe4ff */
[----:B------:R-:W-:-:S03]  /*74e60*/  IADD3 R14, P3, PT, R218, UR14, RZ ;  /* 0x0000000eda0e7c10 */ /* 0x000fc6000ff7e0ff */
[----:B------:R-:W-:Y:S01]  /*74e70*/  STL.64 [R1+0x3d8], R20 ;  /* 0x0003d81401007387 */ /* 0x000fe20000100a00 */
[----:B------:R-:W-:-:S03]  /*74e80*/  IADD3.X R15, PT, PT, R219, UR15, RZ, P3, !PT ;  /* 0x0000000fdb0f7c10 */ /* 0x000fc60009ffe4ff */
[----:B------:R-:W2:Y:S04]  /*74e90*/  LDL.LU.64 R218, [R1+0x640] ;  /* 0x0006400001da7983 */ /* 0x000ea80000300a00 */
[----:B------:R1:W-:Y:S04]  /*74ea0*/  LDGSTS.E [R10+-0x3d380], desc[UR22][R20.64], P1 ;  /* 0xc2c80000140a7fae */ /* 0x0003e800089a1016 */
[----:B------:R1:W-:Y:S04]  /*74eb0*/  STL.64 [R1+0x3f8], R14 ;  /* 0x0003f80e01007387 */ /* 0x0003e80000100a00 */
[----:B------:R-:W-:Y:S01]  /*74ec0*/  LDGSTS.E [R10+-0x3cf80], desc[UR22][R14.64], P1 ;  /* 0xc30800000e0a7fae */ /* 0x000fe200089a1016 */
[----:B------:R-:W-:-:S03]  /*74ed0*/  IADD3 R62, P3, PT, R88, UR14, RZ ;  /* 0x0000000e583e7c10 */ /* 0x000fc6000ff7e0ff */
[----:B-1----:R-:W2:Y:S01]  /*74ee0*/  LDL.LU.64 R14, [R1+0x5c8] ;  /* 0x0005c800010e7983 */ /* 0x002ea20000300a00 */
[----:B------:R-:W-:Y:S02]  /*74ef0*/  IADD3.X R63, PT, PT, R89, UR15, RZ, P3, !PT ;  /* 0x0000000f593f7c10 */ /* 0x000fe40009ffe4ff */
[----:B---3--:R-:W-:-:S03]  /*74f00*/  IADD3 R24, P3, PT, R12, UR14, RZ ;  /* 0x0000000e0c187c10 */ /* 0x008fc6000ff7e0ff */
[----:B------:R1:W-:Y:S01]  /*74f10*/  LDGSTS.E [R10+-0x3cb80], desc[UR22][R62.64], P1 ;  /* 0xc34800003e0a7fae */ /* 0x0003e200089a1016 */
[----:B------:R-:W-:-:S03]  /*74f20*/  IADD3.X R25, PT, PT, R13, UR15, RZ, P3, !PT ;  /* 0x0000000f0d197c10 */ /* 0x000fc60009ffe4ff */
        /* <DEDUP_REMOVED lines=8> */
[----:B------:R1:W-:Y:S01]  /*74fb0*/  STL.64 [R1+0x510], R20 ;  /* 0x0005101401007387 */ /* 0x0003e20000100a00 */
[----:B------:R-:W-:-:S03]  /*74fc0*/  IADD3.X R63, PT, PT, R99, UR15, RZ, P3, !PT ;  /* 0x0000000f633f7c10 */ /* 0x000fc60009ffe4ff */
[----:B------:R-:W3:Y:S04]  /*74fd0*/  LDL.LU.64 R88, [R1+0x530] ;  /* 0x0005300001587983 */ /* 0x000ee80000300a00 */
[----:B------:R1:W-:Y:S04]  /*74fe0*/  LDGSTS.E [R10+-0x3c380], desc[UR22][R20.64], P1 ;  /* 0xc3c80000140a7fae */ /* 0x0003e800089a1016 */
[----:B------:R1:W-:Y:S01]  /*74ff0*/  LDGSTS.E [R10+-0x3bf80], desc[UR22][R62.64], P1 ;  /* 0xc40800003e0a7fae */ /* 0x0003e200089a1016 */
[----:B----4-:R-:W-:-:S04]  /*75000*/  IADD3 R24, P3, PT, R114, UR14, RZ ;  /* 0x0000000e72187c10 */ /* 0x010fc8000ff7e0ff */
[----:B------:R-:W-:Y:S02]  /*75010*/  IADD3.X R25, PT, PT, R115, UR15, RZ, P3, !PT ;  /* 0x0000000f73197c10 */ /* 0x000fe40009ffe4ff */
[----:B------:R-:W4:Y:S01]  /*75020*/  LDL.LU.64 R114, [R1+0x500] ;  /* 0x0005000001727983 */ /* 0x000f220000300a00 */
[----:B-1----:R-:W-:-:S03]  /*75030*/  IADD3 R20, P3, PT, R100, UR14, RZ ;  /* 0x0000000e64147c10 */ /* 0x002fc6000ff7e0ff */
[----:B------:R1:W-:Y:S01]  /*75040*/  STL.64 [R1+0x588], R62 ;  /* 0x0005883e01007387 */ /* 0x0003e20000100a00 */
[----:B------:R-:W-:-:S03]  /*75050*/  IADD3.X R21, PT, PT, R101, UR15, RZ, P3, !PT ;  /* 0x0000000f65157c10 */ /* 0x000fc60009ffe4ff */
[----:B------:R2:W-:Y:S04]  /*75060*/  STL.64 [R1+0x5d8], R24 ;  /* 0x0005d81801007387 */ /* 0x0005e80000100a00 */
[----:B------:R-:W4:Y:S04]  /*75070*/  LDL.LU.64 R98, [R1+0x4c0] ;  /* 0x0004c00001627983 */ /* 0x000f280000300a00 */
[----:B------:R2:W-:Y:S04]  /*75080*/  STL.64 [R1+0x6a0], R20 ;  /* 0x0006a01401007387 */ /* 0x0005e80000100a00 */
[----:B------:R-:W4:Y:S01]  /*75090*/  LDL.LU.64 R100, [R1+0x488] ;  /* 0x0004880001647983 */ /* 0x000f220000300a00 */
[----:B-1----:R-:W-:-:S03]  /*750a0*/  IADD3 R62, P3, PT, R112, UR14, RZ ;  /* 0x0000000e703e7c10 */ /* 0x002fc6000ff7e0ff */
[----:B------:R2:W-:Y:S01]  /*750b0*/  LDGSTS.E [R10+-0x3bb80], desc[UR22][R24.64], P1 ;  /* 0xc4480000180a7fae */ /* 0x0005e200089a1016 */
[----:B------:R-:W-:-:S03]  /*750c0*/  IADD3.X R63, PT, PT, R113, UR15, RZ, P3, !PT ;  /* 0x0000000f713f7c10 */ /* 0x000fc60009ffe4ff */
[----:B------:R1:W-:Y:S04]  /*750d0*/  LDGSTS.E [R10+-0x3b780], desc[UR22][R20.64], P1 ;  /* 0xc4880000140a7fae */ /* 0x0003e800089a1016 */
[----:B------:R-:W4:Y:S04]  /*750e0*/  LDL.LU.64 R112, [R1+0x478] ;  /* 0x0004780001707983 */ /* 0x000f280000300a00 */
[----:B------:R-:W-:Y:S04]  /*750f0*/  STL.64 [R1+0x6e0], R62 ;  /* 0x0006e03e01007387 */ /* 0x000fe80000100a00 */
[----:B------:R-:W-:Y:S01]  /*75100*/  LDGSTS.E [R10+-0x3b380], desc[UR22][R62.64], P1 ;  /* 0xc4c800003e0a7fae */ /* 0x000fe200089a1016 */
[----:B--2---:R-:W-:-:S04]  /*75110*/  IADD3 R24, P3, PT, R218, UR14, RZ ;  /* 0x0000000eda187c10 */ /* 0x004fc8000ff7e0ff */
[----:B------:R-:W-:-:S05]  /*75120*/  IADD3.X R25, PT, PT, R219, UR15, RZ, P3, !PT ;  /* 0x0000000fdb197c10 */ /* 0x000fca0009ffe4ff */
[----:B------:R3:W-:Y:S04]  /*75130*/  STL.64 [R1+0x730], R24 ;  /* 0x0007301801007387 */ /* 0x0007e80000100a00 */
[----:B------:R3:W-:Y:S01]  /*75140*/  LDGSTS.E [R10+-0x3af80], desc[UR22][R24.64], P1 ;  /* 0xc5080000180a7fae */ /* 0x0007e200089a1016 */
[----:B-1----:R-:W-:-:S04]  /*75150*/  IADD3 R20, P3, PT, R14, UR14, RZ ;  /* 0x0000000e0e147c10 */ /* 0x002fc8000ff7e0ff */
[----:B------:R-:W-:Y:S02]  /*75160*/  IADD3.X R21, PT, PT, R15, UR15, RZ, P3, !PT ;  /* 0x0000000f0f157c10 */ /* 0x000fe40009ffe4ff */
[----:B------:R-:W2:Y:S04]  /*75170*/  LDL.LU.64 R14, [R1+0x430] ;  /* 0x00043000010e7983 */ /* 0x000ea80000300a00 */
[----:B------:R1:W-:Y:S01]  /*75180*/  STL.64 [R1+0x798], R20 ;  /* 0x0007981401007387 */ /* 0x0003e20000100a00 */
[----:B---3--:R-:W-:-:S03]  /*75190*/  IADD3 R24, P3, PT, R12, UR14, RZ ;  /* 0x0000000e0c187c10 */ /* 0x008fc6000ff7e0ff */
[----:B------:R-:W3:Y:S01]  /*751a0*/  LDL.LU.64 R218, [R1+0x3f0] ;  /* 0x0003f00001da7983 */ /* 0x000ee20000300a00 */
[----:B------:R-:W-:-:S03]  /*751b0*/  IADD3.X R25, PT, PT, R13, UR15, RZ, P3, !PT ;  /* 0x0000000f0d197c10 */ /* 0x000fc60009ffe4ff */
[----:B------:R1:W-:Y:S04]  /*751c0*/  LDGSTS.E [R10+-0x3ab80], desc[UR22][R20.64], P1 ;  /* 0xc5480000140a7fae */ /* 0x0003e800089a1016 */
[----:B------:R1:W-:Y:S01]  /*751d0*/  LDGSTS.E [R10+-0x3a780], desc[UR22][R24.64], P1 ;  /* 0xc5880000180a7fae */ /* 0x0003e200089a1016 */
[----:B------:R-:W-:-:S04]  /*751e0*/  IADD3 R12, P3, PT, R16, UR14, RZ ;  /* 0x0000000e100c7c10 */ /* 0x000fc8000ff7e0ff */
[----:B------:R-:W-:Y:S02]  /*751f0*/  IADD3.X R13, PT, PT, R17, UR15, RZ, P3, !PT ;  /* 0x0000000f110d7c10 */ /* 0x000fe40009ffe4ff */
[----:B------:R-:W3:Y:S01]  /*75200*/  LDL.LU.64 R16, [R1+0x3d0] ;  /* 0x0003d00001107983 */ /* 0x000ee20000300a00 */
[----:B-1----:R-:W-:-:S03]  /*75210*/  IADD3 R20, P3, PT, R88, UR14, RZ ;  /* 0x0000000e58147c10 */ /* 0x002fc6000ff7e0ff */
[----:B------:R-:W-:Y:S01]  /*75220*/  STL.64 [R1+0x7d0], R24 ;  /* 0x0007d01801007387 */ /* 0x000fe20000100a00 */
[----:B------:R-:W-:-:S03]  /*75230*/  IADD3.X R21, PT, PT, R89, UR15, RZ, P3, !PT ;  /* 0x0000000f59157c10 */ /* 0x000fc60009ffe4ff */
[----:B------:R1:W-:Y:S04]  /*75240*/  STL.64 [R1+0x808], R12 ;  /* 0x0008080c01007387 */ /* 0x0003e80000100a00 */
[----:B------:R-:W-:Y:S04]  /*75250*/  LDGSTS.E [R10+-0x3a380], desc[UR22][R12.64], P1 ;  /* 0xc5c800000c0a7fae */ /* 0x000fe800089a1016 */
[----:B------:R4:W-:Y:S04]  /*75260*/  LDGSTS.E [R10+-0x39f80], desc[UR22][R20.64], P1 ;  /* 0xc6080000140a7fae */ /* 0x0009e800089a1016 */
[----:B-1----:R-:W3:Y:S04]  /*75270*/  LDL.LU.64 R12, [R1+0x318] ;  /* 0x00031800010c7983 */ /* 0x002ee80000300a00 */
[----:B------:R1:W-:Y:S01]  /*75280*/  STL.64 [R1+0x870], R20 ;  /* 0x0008701401007387 */ /* 0x0003e20000100a00 */
[----:B----4-:R-:W-:-:S04]  /*75290*/  IADD3 R62, P3, PT, R114, UR14, RZ ;  /* 0x0000000e723e7c10 */ /* 0x010fc8000ff7e0ff */
[----:B------:R-:W-:Y:S02]  /*752a0*/  IADD3.X R63, PT, PT, R115, UR15, RZ, P3, !PT ;  /* 0x0000000f733f7c10 */ /* 0x000fe40009ffe4ff */
[----:B------:R-:W4:Y:S01]  /*752b0*/  LDL.LU.64 R114, [R1+0x2e0] ;  /* 0x0002e00001727983 */ /* 0x000f220000300a00 */
[----:B------:R-:W-:-:S03]  /*752c0*/  IADD3 R24, P3, PT, R98, UR14, RZ ;  /* 0x0000000e62187c10 */ /* 0x000fc6000ff7e0ff */
[----:B------:R-:W-:Y:S01]  /*752d0*/  LDGSTS.E [R10+-0x39b80], desc[UR22][R62.64], P1 ;  /* 0xc64800003e0a7fae */ /* 0x000fe200089a1016 */
[----:B------:R-:W-:-:S03]  /*752e0*/  IADD3.X R25, PT, PT, R99, UR15, RZ, P3, !PT ;  /* 0x0000000f63197c10 */ /* 0x000fc60009ffe4ff */
[----:B------:R-:W-:Y:S01]  /*752f0*/  STL.64 [R1+0x8e0], R62 ;  /* 0x0008e03e01007387 */ /* 0x000fe20000100a00 */
[----:B-1----:R-:W-:-:S03]  /*75300*/  IADD3 R20, P3, PT, R100, UR14, RZ ;  /* 0x0000000e64147c10 */ /* 0x002fc6000ff7e0ff */
[----:B------:R1:W-:Y:S01]  /*75310*/  STL.64 [R1+0x8f8], R24 ;  /* 0x0008f81801007387 */ /* 0x0003e20000100a00 */
[----:B------:R-:W-:-:S03]  /*75320*/  IADD3.X R21, PT, PT, R101, UR15, RZ, P3, !PT ;  /* 0x0000000f65157c10 */ /* 0x000fc60009ffe4ff */
[----:B------:R-:W4:Y:S04]  /*75330*/  LDL.LU.64 R74, [R1+0x2b8] ;  /* 0x0002b800014a7983 */ /* 0x000f280000300a00 */
[----:B------:R1:W-:Y:S04]  /*75340*/  LDGSTS.E [R10+-0x39780], desc[UR22][R24.64], P1 ;  /* 0xc6880000180a7fae */ /* 0x0003e800089a1016 */
[----:B------:R2:W-:Y:S04]  /*75350*/  STL.64 [R1+0x940], R20 ;  /* 0x0009401401007387 */ /* 0x0005e80000100a00 */
[----:B------:R-:W4:Y:S01]  /*75360*/  LDL.LU.64 R76, [R1+0x280] ;  /* 0x00028000014c7983 */ /* 0x000f220000300a00 */
[----:B-1----:R-:W-:-:S03]  /*75370*/  IADD3 R24, P3, PT, R112, UR14, RZ ;  /* 0x0000000e70187c10 */ /* 0x002fc6000ff7e0ff */
[----:B------:R2:W-:Y:S01]  /*75380*/  LDGSTS.E [R10+-0x39380], desc[UR22][R20.64], P1 ;  /* 0xc6c80000140a7fae */ /* 0x0005e200089a1016 */
[----:B------:R-:W-:-:S03]  /*75390*/  IADD3.X R25, PT, PT, R113, UR15, RZ, P3, !PT ;  /* 0x0000000f71197c10 */ /* 0x000fc60009ffe4ff */
[----:B------:R-:W4:Y:S04]  /*753a0*/  LDL.LU.64 R86, [R1+0x260] ;  /* 0x0002600001567983 */ /* 0x000f280000300a00 */
[----:B------:R-:W4:Y:S04]  /*753b0*/  LDL.LU.64 R88, [R1+0x238] ;  /* 0x0002380001587983 */ /* 0x000f280000300a00 */
[----:B------:R-:W-:Y:S04]  /*753c0*/  STL.64 [R1+0x960], R24 ;  /* 0x0009601801007387 */ /* 0x000fe80000100a00 */
[----:B------:R-:W-:Y:S01]  /*753d0*/  LDGSTS.E [R10+-0x38f80], desc[UR22][R24.64], P1 ;  /* 0xc7080000180a7fae */ /* 0x000fe200089a1016 */
[----:B--2---:R-:W-:-:S04]  /*753e0*/  IADD3 R20, P3, PT, R14, UR14, RZ ;  /* 0x0000000e0e147c10 */ /* 0x004fc8000ff7e0ff */
[----:B------:R-:W-:Y:S02]  /*753f0*/  IADD3.X R21, PT, PT, R15, UR15, RZ, P3, !PT ;  /* 0x0000000f0f157c10 */ /* 0x000fe40009ffe4ff */
[----:B---3--:R-:W-:-:S03]  /*75400*/  IADD3 R14, P3, PT, R218, UR14, RZ ;  /* 0x0000000eda0e7c10 */ /* 0x008fc6000ff7e0ff */
[----:B------:R1:W-:Y:S04]  /*75410*/  STL.64 [R1+0xab8], R20 ;  /* 0x000ab81401007387 */ /* 0x0003e80000100a00 */
[----:B------:R-:W2:Y:S01]  /*75420*/  LDL.LU.64 R98, [R1+0x218] ;  /* 0x0002180001627983 */ /* 0x000ea20000300a00 */
[----:B------:R-:W-:-:S03]  /*75430*/  IADD3.X R15, PT, PT, R219, UR15, RZ, P3, !PT ;  /* 0x0000000fdb0f7c10 */ /* 0x000fc60009ffe4ff */
[----:B------:R-:W3:Y:S04]  /*75440*/  LDL.LU.64 R100, [R1+0x1f0] ;  /* 0x0001f00001647983 */ /* 0x000ee80000300a00 */
[----:B------:R1:W-:Y:S04]  /*75450*/  STL.64 [R1+0xb18], R14 ;  /* 0x000b180e01007387 */ /* 0x0003e80000100a00 */
[----:B------:R1:W-:Y:S04]  /*75460*/  LDGSTS.E [R10+-0x38b80], desc[UR22][R20.64], P1 ;  /* 0xc7480000140a7fae */ /* 0x0003e800089a1016 */
[----:B------:R-:W3:Y:S04]  /*75470*/  LDL.LU.64 R112, [R1+0x148] ;  /* 0x0001480001707983 */ /* 0x000ee80000300a00 */
[----:B------:R1:W-:Y:S02]  /*75480*/  LDGSTS.E [R10+-0x38780], desc[UR22][R14.64], P1 ;  /* 0xc78800000e0a7fae */ /* 0x0003e400089a1016 */
[----:B-1----:R-:W-:-:S04]  /*75490*/  IADD3 R20, P3, PT, R16, UR14, RZ ;  /* 0x0000000e10147c10 */ /* 0x002fc8000ff7e0ff */
[----:B------:R-:W-:Y:S02]  /*754a0*/  IADD3.X R21, PT, PT, R17, UR15, RZ, P3, !PT ;  /* 0x0000000f11157c10 */ /* 0x000fe40009ffe4ff */
[----:B------:R-:W3:Y:S04]  /*754b0*/  LDL.LU.64 R16, [R1+0x138] ;  /* 0x0001380001107983 */ /* 0x000ee80000300a00 */
[----:B------:R-:W-:Y:S04]  /*754c0*/  STL.64 [R1+0xb98], R20 ;  /* 0x000b981401007387 */ /* 0x000fe80000100a00 */
[----:B------:R-:W3:Y:S04]  /*754d0*/  LDL.LU.64 R218, [R1+0x118] ;  /* 0x0001180001da7983 */ /* 0x000ee80000300a00 */
[----:B------:R1:W-:Y:S01]  /*754e0*/  LDGSTS.E [R10+-0x38380], desc[UR22][R20.64], P1 ;  /* 0xc7c80000140a7fae */ /* 0x0003e200089a1016 */
[----:B------:R-:W-:-:S04]  /*754f0*/  IADD3 R14, P3, PT, R12, UR14, RZ ;  /* 0x0000000e0c0e7c10 */ /* 0x000fc8000ff7e0ff */
[----:B------:R-:W-:-:S05]  /*75500*/  IADD3.X R15, PT, PT, R13, UR15, RZ, P3, !PT ;  /* 0x0000000f0d0f7c10 */ /* 0x000fca0009ffe4ff */
[----:B------:R1:W-:Y:S04]  /*75510*/  STL.64 [R1+0xc00], R14 ;  /* 0x000c000e01007387 */ /* 0x0003e80000100a00 */
[----:B------:R-:W-:Y:S04]  /*75520*/  LDGSTS.E [R10+-0x1ff80], desc[UR22][R14.64], P1 ;  /* 0xe00800000e0a7fae */ /* 0x000fe800089a1016 */
[----:B-1----:R-:W3:Y:S01]  /*75530*/  LDL.LU.64 R14, [R1+0x40] ;  /* 0x00004000010e7983 */ /* 0x002ee20000300a00 */
[----:B----4-:R-:W-:-:S04]  /*75540*/  IADD3 R12, P3, PT, R114, UR14, RZ ;  /* 0x0000000e720c7c10 */ /* 0x010fc8000ff7e0ff */
[----:B------:R-:W-:-:S05]  /*75550*/  IADD3.X R13, PT, PT, R115, UR15, RZ, P3, !PT ;  /* 0x0000000f730d7c10 */ /* 0x000fca0009ffe4ff */
[----:B------:R1:W-:Y:S04]  /*75560*/  STL.64 [R1+0xf20], R12 ;  /* 0x000f200c01007387 */ /* 0x0003e80000100a00 */
[----:B------:R-:W-:Y:S04]  /*75570*/  LDGSTS.E [R10+-0x1fb80], desc[UR22][R12.64], P1 ;  /* 0xe04800000c0a7fae */ /* 0x000fe800089a1016 */
[----:B-1----:R-:W4:Y:S04]  /*75580*/  LDL.LU.64 R12, [R1+0x30] ;  /* 0x00003000010c7983 */ /* 0x002f280000300a00 */
[----:B------:R-:W4:Y:S01]  /*75590*/  LDL.LU.64 R114, [R1+0x20] ;  /* 0x0000200001727983 */ /* 0x000f220000300a00 */
[----:B------:R-:W-:-:S04]  /*755a0*/  IADD3 R62, P3, PT, R74, UR14, RZ ;  /* 0x0000000e4a3e7c10 */ /* 0x000fc8000ff7e0ff */
[----:B------:R-:W-:Y:S02]  /*755b0*/  IADD3.X R63, PT, PT, R75, UR15, RZ, P3, !PT ;  /* 0x0000000f4b3f7c10 */ /* 0x000fe40009ffe4ff */
[----:B------:R-:W-:-:S03]  /*755c0*/  IADD3 R24, P3, PT, R76, UR14, RZ ;  /* 0x0000000e4c187c10 */ /* 0x000fc6000ff7e0ff */
[----:B------:R1:W-:Y:S01]  /*755d0*/  LDGSTS.E [R10+-0x1f780], desc[UR22][R62.64], P1 ;  /* 0xe08800003e0a7fae */ /* 0x0003e200089a1016 */
[----:B------:R-:W-:Y:S02]  /*755e0*/  IADD3.X R25, PT, PT, R77, UR15, RZ, P3, !PT ;  /* 0x0000000f4d197c10 */ /* 0x000fe40009ffe4ff */
[----:B------:R-:W-:Y:S01]  /*755f0*/  IADD3 R20, P3, PT, R86, UR14, RZ ;  /* 0x0000000e56147c10 */ /* 0x000fe2000ff7e0ff */
[----:B------:R1:W-:Y:S03]  /*75600*/  STL.64 [R1+0xf30], R62 ;  /* 0x000f303e01007387 */ /* 0x0003e60000100a00 */
[----:B------:R-:W-:Y:S01]  /*75610*/  IADD3.X R21, PT, PT, R87, UR15, RZ, P3, !PT ;  /* 0x0000000f57157c10 */ /* 0x000fe20009ffe4ff */
[----:B------:R2:W-:Y:S04]  /*75620*/  STL.64 [R1+0xf40], R24 ;  /* 0x000f401801007387 */ /* 0x0005e80000100a00 */
        /* <DEDUP_REMOVED lines=9> */
[----:B---3--:R-:W-:-:S03]  /*756c0*/  IADD3 R20, P3, PT, R100, UR14, RZ ;  /* 0x0000000e64147c10 */ /* 0x008fc6000ff7e0ff */
[----:B------:R1:W-:Y:S01]  /*756d0*/  STL.64 [R1+0xfb8], R24 ;  /* 0x000fb81801007387 */ /* 0x0003e20000100a00 */
[----:B------:R-:W-:-:S03]  /*756e0*/  IADD3.X R21, PT, PT, R101, UR15, RZ, P3, !PT ;  /* 0x0000000f65157c10 */ /* 0x000fc60009ffe4ff */
[----:B------:R1:W-:Y:S04]  /*756f0*/  LDGSTS.E [R10+-0x1e780], desc[UR22][R24.64], P1 ;  /* 0xe1880000180a7fae */ /* 0x0003e800089a1016 */
[----:B------:R2:W-:Y:S04]  /*75700*/  STL.64 [R1+0xfe8], R20 ;  /* 0x000fe81401007387 */ /* 0x0005e80000100a00 */
[----:B------:R2:W-:Y:S01]  /*75710*/  LDGSTS.E [R10+-0x1e380], desc[UR22][R20.64], P1 ;  /* 0xe1c80000140a7fae */ /* 0x0005e200089a1016 */
[----:B-1----:R-:W-:-:S04]  /*75720*/  IADD3 R24, P3, PT, R112, UR14, RZ ;  /* 0x0000000e70187c10 */ /* 0x002fc8000ff7e0ff */
[----:B------:R-:W-:Y:S02]  /*75730*/  IADD3.X R25, PT, PT, R113, UR15, RZ, P3, !PT ;  /* 0x0000000f71197c10 */ /* 0x000fe40009ffe4ff */
[----:B--2---:R-:W-:-:S03]  /*75740*/  IADD3 R20, P3, PT, R16, UR14, RZ ;  /* 0x0000000e10147c10 */ /* 0x004fc6000ff7e0ff */
[----:B------:R-:W-:Y:S01]  /*75750*/  LDGSTS.E [R10+-0x1df80], desc[UR22][R24.64], P1 ;  /* 0xe2080000180a7fae */ /* 0x000fe200089a1016 */
[----:B------:R-:W-:Y:S02]  /*75760*/  IADD3.X R21, PT, PT, R17, UR15, RZ, P3, !PT ;  /* 0x0000000f11157c10 */ /* 0x000fe40009ffe4ff */
[----:B------:R-:W-:Y:S01]  /*75770*/  IADD3 R16, P3, PT, R218, UR14, RZ ;  /* 0x0000000eda107c10 */ /* 0x000fe2000ff7e0ff */
[----:B------:R-:W-:Y:S03]  /*75780*/  STL.64 [R1+0x1010], R24 ;  /* 0x0010101801007387 */ /* 0x000fe60000100a00 */
[----:B------:R-:W-:Y:S01]  /*75790*/  IADD3.X R17, PT, PT, R219, UR15, RZ, P3, !PT ;  /* 0x0000000fdb117c10 */ /* 0x000fe20009ffe4ff */
[----:B------:R-:W-:Y:S04]  /*757a0*/  STL.64 [R1+0x1038], R20 ;  /* 0x0010381401007387 */ /* 0x000fe80000100a00 */
[----:B------:R-:W-:Y:S04]  /*757b0*/  LDGSTS.E [R10+-0x1db80], desc[UR22][R20.64], P1 ;  /* 0xe2480000140a7fae */ /* 0x000fe800089a1016 */
[----:B------:R1:W-:Y:S04]  /*757c0*/  STL.64 [R1+0x1060], R16 ;  /* 0x0010601001007387 */ /* 0x0003e80000100a00 */
[----:B------:R1:W-:Y:S02]  /*757d0*/  LDGSTS.E [R10+-0x1d780], desc[UR22][R16.64], P1 ;  /* 0xe2880000100a7fae */ /* 0x0003e400089a1016 */
[----:B-1----:R-:W-:-:S04]  /*757e0*/  IADD3 R16, P3, PT, R14, UR14, RZ ;  /* 0x0000000e0e107c10 */ /* 0x002fc8000ff7e0ff */
[----:B------:R-:W-:-:S05]  /*757f0*/  IADD3.X R17, PT, PT, R15, UR15, RZ, P3, !PT ;  /* 0x0000000f0f117c10 */ /* 0x000fca0009ffe4ff */
[----:B------:R1:W-:Y:S04]  /*75800*/  STL.64 [R1+0x1098], R16 ;  /* 0x0010981001007387 */ /* 0x0003e80000100a00 */
[----:B------:R1:W-:Y:S01]  /*75810*/  LDGSTS.E [R10+-0x1d380], desc[UR22][R16.64], P1 ;  /* 0xe2c80000100a7fae */ /* 0x0003e200089a1016 */
[----:B----4-:R-:W-:-:S04]  /*75820*/  IADD3 R14, P3, PT, R12, UR14, RZ ;  /* 0x0000000e0c0e7c10 */ /* 0x010fc8000ff7e0ff */
        /* <DEDUP_REMOVED lines=55> */
[----:B-1----:R-:W-:-:S03]  /*75ba0*/  IADD3 R16, P3, PT, R158, UR14, RZ ;  /* 0x0000000e9e107c10 */ /* 0x002fc6000ff7e0ff */
[----:B------:R2:W-:Y:S01]  /*75bb0*/  LDGSTS.E [R10+-0x19f80], desc[UR22][R14.64], P1 ;  /* 0xe60800000e0a7fae */ /* 0x0005e200089a1016 */
[----:B------:R-:W-:-:S03]  /*75bc0*/  IADD3.X R17, PT, PT, R159, UR15, RZ, P3, !PT ;  /* 0x0000000f9f117c10 */ /* 0x000fc60009ffe4ff */
[----:B------:R-:W4:Y:S04]  /*75bd0*/  LDL.LU.64 R218, [R1+0xbf8] ;  /* 0x000bf80001da7983 */ /* 0x000f280000300a00 */
[----:B------:R3:W-:Y:S01]  /*75be0*/  LDGSTS.E [R10+-0x19b80], desc[UR22][R12.64], P1 ;  /* 0xe64800000c0a7fae */ /* 0x0007e200089a1016 */
[----:B--2---:R-:W-:-:S03]  /*75bf0*/  IADD3 R14, P3, PT, R156, UR14, RZ ;  /* 0x0000000e9c0e7c10 */ /* 0x004fc6000ff7e0ff */
[----:B------:R-:W2:Y:S01]  /*75c00*/  LDL.LU.64 R114, [R1+0xb90] ;  /* 0x000b900001727983 */ /* 0x000ea20000300a00 */
[----:B------:R-:W-:-:S03]  /*75c10*/  IADD3.X R15, PT, PT, R157, UR15, RZ, P3, !PT ;  /* 0x0000000f9d0f7c10 */ /* 0x000fc60009ffe4ff */
[----:B------:R-:W-:Y:S01]  /*75c20*/  LDGSTS.E [R10+-0x19780], desc[UR22][R16.64], P1 ;  /* 0xe6880000100a7fae */ /* 0x000fe200089a1016 */
[----:B---3--:R-:W-:-:S03]  /*75c30*/  IADD3 R12, P3, PT, R154, UR14, RZ ;  /* 0x0000000e9a0c7c10 */ /* 0x008fc6000ff7e0ff */
[----:B------:R-:W-:Y:S01]  /*75c40*/  STL.64 [R1+0x12d8], R16 ;  /* 0x0012d81001007387 */ /* 0x000fe20000100a00 */
[----:B------:R-:W-:-:S03]  /*75c50*/  IADD3.X R13, PT, PT, R155, UR15, RZ, P3, !PT ;  /* 0x0000000f9b0d7c10 */ /* 0x000fc60009ffe4ff */
[----:B------:R-:W-:Y:S01]  /*75c60*/  LDGSTS.E [R10+-0x19380], desc[UR22][R14.64], P1 ;  /* 0xe6c800000e0a7fae */ /* 0x000fe200089a1016 */
[----:B------:R-:W-:-:S03]  /*75c70*/  IADD3 R62, P3, PT, R152, UR14, RZ ;  /* 0x0000000e983e7c10 */ /* 0x000fc6000ff7e0ff */
[----:B------:R1:W-:Y:S01]  /*75c80*/  STL.64 [R1+0x12f0], R14 ;  /* 0x0012f00e01007387 */ /* 0x0003e20000100a00 */
[----:B------:R-:W-:Y:S02]  /*75c90*/  IADD3.X R63, PT, PT, R153, UR15, RZ, P3, !PT ;  /* 0x0000000f993f7c10 */ /* 0x000fe40009ffe4ff */
[----:B------:R-:W-:Y:S01]  /*75ca0*/  IADD3 R24, P3, PT, R150, UR14, RZ ;  /* 0x0000000e96187c10 */ /* 0x000fe2000ff7e0ff */
[----:B------:R3:W-:Y:S03]  /*75cb0*/  STL.64 [R1+0x1300], R12 ;  /* 0x0013000c01007387 */ /* 0x0007e60000100a00 */
[----:B------:R-:W-:Y:S01]  /*75cc0*/  IADD3.X R25, PT, PT, R151, UR15, RZ, P3, !PT ;  /* 0x0000000f97197c10 */ /* 0x000fe20009ffe4ff */
[----:B------:R-:W-:Y:S04]  /*75cd0*/  LDGSTS.E [R10+-0x18f80], desc[UR22][R12.64], P1 ;  /* 0xe70800000c0a7fae */ /* 0x000fe800089a1016 */
[----:B-1----:R-:W2:Y:S01]  /*75ce0*/  LDL.LU.64 R14, [R1+0xaf0] ;  /* 0x000af000010e7983 */ /* 0x002ea20000300a00 */
[----:B------:R-:W-:-:S03]  /*75cf0*/  IADD3 R20, P3, PT, R148, UR14, RZ ;  /* 0x0000000e94147c10 */ /* 0x000fc6000ff7e0ff */
[----:B------:R-:W2:Y:S01]  /*75d00*/  LDL.LU.64 R16, [R1+0x9e0] ;  /* 0x0009e00001107983 */ /* 0x000ea20000300a00 */
[----:B------:R-:W-:-:S03]  /*75d10*/  IADD3.X R21, PT, PT, R149, UR15, RZ, P3, !PT ;  /* 0x0000000f95157c10 */ /* 0x000fc60009ffe4ff */
[----:B---3--:R-:W3:Y:S04]  /*75d20*/  LDL.LU.64 R12, [R1+0x9b8] ;  /* 0x0009b800010c7983 */ /* 0x008ee80000300a00 */
[----:B------:R4:W-:Y:S04]  /*75d30*/  STL.64 [R1+0x1310], R62 ;  /* 0x0013103e01007387 */ /* 0x0009e80000100a00 */
[----:B------:R1:W-:Y:S04]  /*75d40*/  STL.64 [R1+0x1320], R24 ;  /* 0x0013201801007387 */ /* 0x0003e80000100a00 */
[----:B------:R-:W-:Y:S04]  /*75d50*/  STL.64 [R1+0x1330], R20 ;  /* 0x0013301401007387 */ /* 0x000fe80000100a00 */
[----:B------:R-:W3:Y:S04]  /*75d60*/  LDL.LU.64 R88, [R1+0x998] ;  /* 0x0009980001587983 */ /* 0x000ee80000300a00 */
[----:B------:R4:W-:Y:S04]  /*75d70*/  LDGSTS.E [R10+-0x18b80], desc[UR22][R62.64], P1 ;  /* 0xe74800003e0a7fae */ /* 0x0009e800089a1016 */
[----:B------:R-:W1:Y:S04]  /*75d80*/  LDL.LU.64 R98, [R1+0x978] ;  /* 0x0009780001627983 */ /* 0x000e680000300a00 */
        /* <DEDUP_REMOVED lines=8> */
[----:B------:R-:W4:Y:S01]  /*75e10*/  LDL.LU.64 R112, [R1+0x930] ;  /* 0x0009300001707983 */ /* 0x000f220000300a00 */
[----:B------:R-:W-:-:S03]  /*75e20*/  IADD3 R152, P3, PT, R218, UR14, RZ ;  /* 0x0000000eda987c10 */ /* 0x000fc6000ff7e0ff */
[----:B------:R-:W-:Y:S01]  /*75e30*/  LDGSTS.E [R9+-0x3fb00], desc[UR22][R76.64], P1 ;  /* 0xc05000004c097fae */ /* 0x000fe200089a1016 */
[----:B------:R-:W-:-:S03]  /*75e40*/  IADD3.X R153, PT, PT, R219, UR15, RZ, P3, !PT ;  /* 0x0000000fdb997c10 */ /* 0x000fc60009ffe4ff */
[----:B------:R-:W4:Y:S01]  /*75e50*/  LDL.LU.64 R218, [R1+0x908] ;  /* 0x0009080001da7983 */ /* 0x000f220000300a00 */
[----:B--2---:R-:W-:-:S03]  /*75e60*/  IADD3 R170, P3, PT, R114, UR14, RZ ;  /* 0x0000000e72aa7c10 */ /* 0x004fc6000ff7e0ff */
[----:B------:R-:W-:Y:S01]  /*75e70*/  LDGSTS.E [R9+-0x3f700], desc[UR22][R152.64], P1 ;  /* 0xc090000098097fae */ /* 0x000fe200089a1016 */
[----:B------:R-:W-:-:S03]  /*75e80*/  IADD3.X R171, PT, PT, R115, UR15, RZ, P3, !PT ;  /* 0x0000000f73ab7c10 */ /* 0x000fc60009ffe4ff */
[----:B------:R-:W2:Y:S04]  /*75e90*/  LDL.LU.64 R114, [R1+0x8d8] ;  /* 0x0008d80001727983 */ /* 0x000ea80000300a00 */
[----:B------:R-:W-:Y:S01]  /*75ea0*/  LDGSTS.E [R9+-0x3f300], desc[UR22][R170.64], P1 ;  /* 0xc0d00000aa097fae */ /* 0x000fe200089a1016 */
[----:B------:R-:W-:-:S04]  /*75eb0*/  IADD3 R194, P3, PT, R14, UR14, RZ ;  /* 0x0000000e0ec27c10 */ /* 0x000fc8000ff7e0ff */
[----:B------:R-:W-:Y:S02]  /*75ec0*/  IADD3.X R195, PT, PT, R15, UR15, RZ, P3, !PT ;  /* 0x0000000f0fc37c10 */ /* 0x000fe40009ffe4ff */
[----:B------:R-:W-:-:S03]  /*75ed0*/  IADD3 R206, P3, PT, R16, UR14, RZ ;  /* 0x0000000e10ce7c10 */ /* 0x000fc6000ff7e0ff */
[----:B------:R-:W-:Y:S01]  /*75ee0*/  LDGSTS.E [R9+-0x3ef00], desc[UR22][R194.64], P1 ;  /* 0xc1100000c2097fae */ /* 0x000fe200089a1016 */
[----:B------:R-:W-:Y:S02]  /*75ef0*/  IADD3.X R207, PT, PT, R17, UR15, RZ, P3, !PT ;  /* 0x0000000f11cf7c10 */ /* 0x000fe40009ffe4ff */
[----:B---3--:R-:W-:Y:S01]  /*75f00*/  IADD3 R14, P3, PT, R12, UR14, RZ ;  /* 0x0000000e0c0e7c10 */ /* 0x008fe2000ff7e0ff */
[----:B------:R-:W3:Y:S03]  /*75f10*/  LDL.LU.64 R16, [R1+0x8a8] ;  /* 0x0008a80001107983 */ /* 0x000ee60000300a00 */
[----:B------:R-:W-:Y:S01]  /*75f20*/  IADD3.X R15, PT, PT, R13, UR15, RZ, P3, !PT ;  /* 0x0000000f0d0f7c10 */ /* 0x000fe20009ffe4ff */
[----:B------:R-:W-:Y:S04]  /*75f30*/  LDGSTS.E [R9+-0x3eb00], desc[UR22][R206.64], P1 ;  /* 0xc1500000ce097fae */ /* 0x000fe800089a1016 */
[----:B------:R-:W3:Y:S01]  /*75f40*/  LDL.LU.64 R12, [R1+0x868] ;  /* 0x00086800010c7983 */ /* 0x000ee20000300a00 */
[----:B------:R-:W-:-:S03]  /*75f50*/  IADD3 R74, P3, PT, R88, UR14, RZ ;  /* 0x0000000e584a7c10 */ /* 0x000fc6000ff7e0ff */
[----:B------:R1:W-:Y:S01]  /*75f60*/  STL.64 [R1+0x30], R14 ;  /* 0x0000300e01007387 */ /* 0x0003e20000100a00 */
[----:B------:R-:W-:-:S03]  /*75f70*/  IADD3.X R75, PT, PT, R89, UR15, RZ, P3, !PT ;  /* 0x0000000f594b7c10 */ /* 0x000fc60009ffe4ff */
[----:B------:R-:W-:Y:S01]  /*75f80*/  LDGSTS.E [R9+-0x3e700], desc[UR22][R14.64], P1 ;  /* 0xc19000000e097fae */ /* 0x000fe200089a1016 */
[----:B-1----:R-:W-:-:S03]  /*75f90*/  IADD3 R24, P3, PT, R98, UR14, RZ ;  /* 0x0000000e62187c10 */ /* 0x002fc6000ff7e0ff */
[----:B------:R1:W-:Y:S01]  /*75fa0*/  LDGSTS.E [R9+-0x3e300], desc[UR22][R74.64], P1 ;  /* 0xc1d000004a097fae */ /* 0x0003e200089a1016 */
[----:B------:R-:W-:-:S03]  /*75fb0*/  IADD3.X R25, PT, PT, R99, UR15, RZ, P3, !PT ;  /* 0x0000000f63197c10 */ /* 0x000fc60009ffe4ff */
[----:B------:R-:W3:Y:S04]  /*75fc0*/  LDL.LU.64 R14, [R1+0x830] ;  /* 0x00083000010e7983 */ /* 0x000ee80000300a00 */
[----:B------:R-:W3:Y:S04]  /*75fd0*/  LDL.LU.64 R86, [R1+0x800] ;  /* 0x0008000001567983 */ /* 0x000ee80000300a00 */
[----:B------:R1:W-:Y:S04]  /*75fe0*/  STL.64 [R1+0x118], R74 ;  /* 0x0001184a01007387 */ /* 0x0003e80000100a00 */
[----:B------:R1:W-:Y:S04]  /*75ff0*/  STL.64 [R1+0x138], R24 ;  /* 0x0001381801007387 */ /* 0x0003e80000100a00 */
[----:B------:R-:W3:Y:S04]  /*76000*/  LDL.LU.64 R88, [R1+0x7c8] ;  /* 0x0007c80001587983 */ /* 0x000ee80000300a00 */
[----:B------:R1:W-:Y:S01]  /*76010*/  LDGSTS.E [R9+-0x3df00], desc[UR22][R24.64], P1 ;  /* 0xc210000018097fae */ /* 0x0003e200089a1016 */
[----:B----4-:R-:W-:-:S04]  /*76020*/  IADD3 R20, P3, PT, R100, UR14, RZ ;  /* 0x0000000e64147c10 */ /* 0x010fc8000ff7e0ff */
[----:B------:R-:W-:-:S05]  /*76030*/  IADD3.X R21, PT, PT, R101, UR15, RZ, P3, !PT ;  /* 0x0000000f65157c10 */ /* 0x000fca0009ffe4ff */
[----:B------:R2:W-:Y:S04]  /*76040*/  STL.64 [R1+0x1f0], R20 ;  /* 0x0001f01401007387 */ /* 0x0005e80000100a00 */
[----:B------:R-:W4:Y:S04]  /*76050*/  LDL.LU.64 R98, [R1+0x790] ;  /* 0x0007900001627983 */ /* 0x000f280000300a00 */
[----:B------:R2:W-:Y:S04]  /*76060*/  LDGSTS.E [R9+-0x3db00], desc[UR22][R20.64], P1 ;  /* 0xc250000014097fae */ /* 0x0005e800089a1016 */
[----:B------:R-:W4:Y:S01]  /*76070*/  LDL.LU.64 R100, [R1+0x750] ;  /* 0x0007500001647983 */ /* 0x000f220000300a00 */
[----:B-1----:R-:W-:-:S04]  /*76080*/  IADD3 R74, P3, PT, R112, UR14, RZ ;  /* 0x0000000e704a7c10 */ /* 0x002fc8000ff7e0ff */
[----:B------:R-:W-:Y:S02]  /*76090*/  IADD3.X R75, PT, PT, R113, UR15, RZ, P3, !PT ;  /* 0x0000000f714b7c10 */ /* 0x000fe40009ffe4ff */
[----:B------:R-:W-:-:S03]  /*760a0*/  IADD3 R24, P3, PT, R218, UR14, RZ ;  /* 0x0000000eda187c10 */ /* 0x000fc6000ff7e0ff */
[----:B------:R-:W-:Y:S01]  /*760b0*/  LDGSTS.E [R9+-0x3d700], desc[UR22][R74.64], P1 ;  /* 0xc29000004a097fae */ /* 0x000fe200089a1016 */
[----:B------:R-:W-:-:S03]  /*760c0*/  IADD3.X R25, PT, PT, R219, UR15, RZ, P3, !PT ;  /* 0x0000000fdb197c10 */ /* 0x000fc60009ffe4ff */
[----:B------:R-:W-:Y:S01]  /*760d0*/  STL.64 [R1+0x218], R74 ;  /* 0x0002184a01007387 */ /* 0x000fe20000100a00 */
[----:B--2---:R-:W-:-:S03]  /*760e0*/  IADD3 R20, P3, PT, R114, UR14, RZ ;  /* 0x0000000e72147c10 */ /* 0x004fc6000ff7e0ff */
[----:B------:R-:W-:Y:S01]  /*760f0*/  STL.64 [R1+0x238], R24 ;  /* 0x0002381801007387 */ /* 0x000fe20000100a00 */
[----:B------:R-:W-:-:S03]  /*76100*/  IADD3.X R21, PT, PT, R115, UR15, RZ, P3, !PT ;  /* 0x0000000f73157c10 */ /* 0x000fc60009ffe4ff */
[----:B------:R-:W2:Y:S04]  /*76110*/  LDL.LU.64 R112, [R1+0x718] ;  /* 0x0007180001707983 */ /* 0x000ea80000300a00 */
[----:B------:R3:W-:Y:S04]  /*76120*/  STL.64 [R1+0x280], R20 ;  /* 0x0002801401007387 */ /* 0x0007e80000100a00 */
[----:B------:R-:W2:Y:S04]  /*76130*/  LDL.LU.64 R218, [R1+0x6d8] ;  /* 0x0006d80001da7983 */ /* 0x000ea80000300a00 */
[----:B------:R-:W-:Y:S04]  /*76140*/  LDGSTS.E [R9+-0x3d300], desc[UR22][R24.64], P1 ;  /* 0xc2d0000018097fae */ /* 0x000fe800089a1016 */
[----:B------:R3:W-:Y:S04]  /*76150*/  LDGSTS.E [R9+-0x3cf00], desc[UR22][R20.64], P1 ;  /* 0xc310000014097fae */ /* 0x0007e800089a1016 */
[----:B------:R-:W2:Y:S01]  /*76160*/  LDL.LU.64 R114, [R1+0x698] ;  /* 0x0006980001727983 */ /* 0x000ea20000300a00 */
[----:B---3--:R-:W-:-:S04]  /*76170*/  IADD3 R20, P3, PT, R16, UR14, RZ ;  /* 0x0000000e10147c10 */ /* 0x008fc8000ff7e0ff */
[----:B------:R-:W-:Y:S02]  /*76180*/  IADD3.X R21, PT, PT, R17, UR15, RZ, P3, !PT ;  /* 0x0000000f11157c10 */ /* 0x000fe40009ffe4ff */
[----:B------:R-:W-:-:S03]  /*76190*/  IADD3 R16, P3, PT, R12, UR14, RZ ;  /* 0x0000000e0c107c10 */ /* 0x000fc6000ff7e0ff */
[----:B------:R-:W-:Y:S01]  /*761a0*/  LDGSTS.E [R9+-0x3cb00], desc[UR22][R20.64], P1 ;  /* 0xc350000014097fae */ /* 0x000fe200089a1016 */
[----:B------:R-:W-:-:S03]  /*761b0*/  IADD3.X R17, PT, PT, R13, UR15, RZ, P3, !PT ;  /* 0x0000000f0d117c10 */ /* 0x000fc60009ffe4ff */
[----:B------:R-:W-:Y:S04]  /*761c0*/  STL.64 [R1+0x2b8], R20 ;  /* 0x0002b81401007387 */ /* 0x000fe80000100a00 */
        /* <DEDUP_REMOVED lines=8> */
[----:B------:R-:W-:Y:S01]  /*76250*/  LDGSTS.E [R9+-0x3c300], desc[UR22][R12.64], P1 ;  /* 0xc3d000000c097fae */ /* 0x000fe200089a1016 */
[----:B------:R-:W-:-:S03]  /*76260*/  IADD3 R24, P3, PT, R88, UR14, RZ ;  /* 0x0000000e58187c10 */ /* 0x000fc6000ff7e0ff */
[----:B------:R-:W-:Y:S01]  /*76270*/  LDGSTS.E [R9+-0x3bf00], desc[UR22][R16.64], P1 ;  /* 0xc410000010097fae */ /* 0x000fe200089a1016 */
[----:B------:R-:W-:-:S05]  /*76280*/  IADD3.X R25, PT, PT, R89, UR15, RZ, P3, !PT ;  /* 0x0000000f59197c10 */ /* 0x000fca0009ffe4ff */
[----:B------:R2:W-:Y:S04]  /*76290*/  LDGSTS.E [R9+-0x3bb00], desc[UR22][R24.64], P1 ;  /* 0xc450000018097fae */ /* 0x0005e800089a1016 */
[----:B-1----:R-:W3:Y:S04]  /*762a0*/  LDL.LU.64 R12, [R1+0x5b8] ;  /* 0x0005b800010c7983 */ /* 0x002ee80000300a00 */
[----:B------:R-:W3:Y:S04]  /*762b0*/  LDL.LU.64 R88, [R1+0x590] ;  /* 0x0005900001587983 */ /* 0x000ee80000300a00 */
[----:B------:R1:W-:Y:S04]  /*762c0*/  STL.64 [R1+0x3f0], R16 ;  /* 0x0003f01001007387 */ /* 0x0003e80000100a00 */
[----:B------:R2:W-:Y:S01]  /*762d0*/  STL.64 [R1+0x478], R24 ;  /* 0x0004781801007387 */ /* 0x0005e20000100a00 */
[----:B----4-:R-:W-:-:S04]  /*762e0*/  IADD3 R20, P3, PT, R98, UR14, RZ ;  /* 0x0000000e62147c10 */ /* 0x010fc8000ff7e0ff */
[----:B------:R-:W-:Y:S02]  /*762f0*/  IADD3.X R21, PT, PT, R99, UR15, RZ, P3, !PT ;  /* 0x0000000f63157c10 */ /* 0x000fe40009ffe4ff */
[----:B------:R-:W4:Y:S04]  /*76300*/  LDL.LU.64 R98, [R1+0x550] ;  /* 0x0005500001627983 */ /* 0x000f280000300a00 */
[----:B-1----:R-:W4:Y:S01]  /*76310*/  LDL.LU.64 R16, [R1+0x508] ;  /* 0x0005080001107983 */ /* 0x002f220000300a00 */
[----:B------:R-:W-:-:S03]  /*76320*/  IADD3 R74, P3, PT, R100, UR14, RZ ;  /* 0x0000000e644a7c10 */ /* 0x000fc6000ff7e0ff */
[----:B------:R1:W-:Y:S01]  /*76330*/  LDGSTS.E [R9+-0x3b700], desc[UR22][R20.64], P1 ;  /* 0xc490000014097fae */ /* 0x0003e200089a1016 */
[----:B------:R-:W-:-:S03]  /*76340*/  IADD3.X R75, PT, PT, R101, UR15, RZ, P3, !PT ;  /* 0x0000000f654b7c10 */ /* 0x000fc60009ffe4ff */
[----:B------:R1:W-:Y:S04]  /*76350*/  STL.64 [R1+0x488], R20 ;  /* 0x0004881401007387 */ /* 0x0003e80000100a00 */
[----:B------:R-:W4:Y:S04]  /*76360*/  LDL.LU.64 R100, [R1+0x4e0] ;  /* 0x0004e00001647983 */ /* 0x000f280000300a00 */
[----:B------:R1:W-:Y:S04]  /*76370*/  STL.64 [R1+0x500], R74 ;  /* 0x0005004a01007387 */ /* 0x0003e80000100a00 */
[----:B------:R1:W-:Y:S01]  /*76380*/  LDGSTS.E [R9+-0x3b300], desc[UR22][R74.64], P1 ;  /* 0xc4d000004a097fae */ /* 0x0003e200089a1016 */
[----:B--2---:R-:W-:-:S04]  /*76390*/  IADD3 R24, P3, PT, R112, UR14, RZ ;  /* 0x0000000e70187c10 */ /* 0x004fc8000ff7e0ff */
[----:B------:R-:W-:Y:S02]  /*763a0*/  IADD3.X R25, PT, PT, R113, UR15, RZ, P3, !PT ;  /* 0x0000000f71197c10 */ /* 0x000fe40009ffe4ff */
[----:B-1----:R-:W-:-:S03]  /*763b0*/  IADD3 R20, P3, PT, R218, UR14, RZ ;  /* 0x0000000eda147c10 */ /* 0x002fc6000ff7e0ff */
[----:B------:R3:W-:Y:S01]  /*763c0*/  STL.64 [R1+0x538], R24 ;  /* 0x0005381801007387 */ /* 0x0007e20000100a00 */
[----:B------:R-:W-:-:S03]  /*763d0*/  IADD3.X R21, PT, PT, R219, UR15, RZ, P3, !PT ;  /* 0x0000000fdb157c10 */ /* 0x000fc60009ffe4ff */
[----:B------:R-:W2:Y:S04]  /*763e0*/  LDL.LU.64 R112, [R1+0x498] ;  /* 0x0004980001707983 */ /* 0x000ea80000300a00 */
[----:B------:R1:W-:Y:S04]  /*763f0*/  STL.64 [R1+0x5c8], R20 ;  /* 0x0005c81401007387 */ /* 0x0003e80000100a00 */
[----:B------:R-:W2:Y:S01]  /*76400*/  LDL.LU.64 R218, [R1+0x470] ;  /* 0x0004700001da7983 */ /* 0x000ea20000300a00 */
[----:B------:R-:W-:-:S03]  /*76410*/  IADD3 R74, P3, PT, R114, UR14, RZ ;  /* 0x0000000e724a7c10 */ /* 0x000fc6000ff7e0ff */
[----:B------:R3:W-:Y:S01]  /*76420*/  LDGSTS.E [R9+-0x3af00], desc[UR22][R24.64], P1 ;  /* 0xc510000018097fae */ /* 0x0007e200089a1016 */
[----:B------:R-:W-:-:S03]  /*76430*/  IADD3.X R75, PT, PT, R115, UR15, RZ, P3, !PT ;  /* 0x0000000f734b7c10 */ /* 0x000fc60009ffe4ff */
[----:B------:R1:W-:Y:S04]  /*76440*/  LDGSTS.E [R9+-0x3ab00], desc[UR22][R20.64], P1 ;  /* 0xc550000014097fae */ /* 0x0003e800089a1016 */
[----:B------:R1:W-:Y:S01]  /*76450*/  LDGSTS.E [R9+-0x3a700], desc[UR22][R74.64], P1 ;  /* 0xc59000004a097fae */ /* 0x0003e200089a1016 */
[----:B---3--:R-:W-:-:S04]  /*76460*/  IADD3 R24, P3, PT, R14, UR14, RZ ;  /* 0x0000000e0e187c10 */ /* 0x008fc8000ff7e0ff */
[----:B------:R-:W-:Y:S02]  /*76470*/  IADD3.X R25, PT, PT, R15, UR15, RZ, P3, !PT ;  /* 0x0000000f0f197c10 */ /* 0x000fe40009ffe4ff */
[----:B------:R-:W3:Y:S04]  /*76480*/  LDL.LU.64 R14, [R1+0x428] ;  /* 0x00042800010e7983 */ /* 0x000ee80000300a00 */
[----:B------:R1:W-:Y:S04]  /*76490*/  STL.64 [R1+0x640], R74 ;  /* 0x0006404a01007387 */ /* 0x0003e80000100a00 */
[----:B------:R4:W-:Y:S04]  /*764a0*/  STL.64 [R1+0x6c0], R24 ;  /* 0x0006c01801007387 */ /* 0x0009e80000100a00 */
[----:B------:R4:W-:Y:S01]  /*764b0*/  LDGSTS.E [R9+-0x3a300], desc[UR22][R24.64], P1 ;  /* 0xc5d0000018097fae */ /* 0x0009e200089a1016 */
[----:B-1----:R-:W-:-:S04]  /*764c0*/  IADD3 R20, P3, PT, R12, UR14, RZ ;  /* 0x0000000e0c147c10 */ /* 0x002fc8000ff7e0ff */
[----:B------:R-:W-:Y:S02]  /*764d0*/  IADD3.X R21, PT, PT, R13, UR15, RZ, P3, !PT ;  /* 0x0000000f0d157c10 */ /* 0x000fe40009ffe4ff */
[----:B------:R-:W3:Y:S01]  /*764e0*/  LDL.LU.64 R12, [R1+0x3e8] ;  /* 0x0003e800010c7983 */ /* 0x000ee20000300a00 */
[----:B------:R-:W-:-:S03]  /*764f0*/  IADD3 R74, P3, PT, R88, UR14, RZ ;  /* 0x0000000e584a7c10 */ /* 0x000fc6000ff7e0ff */
[----:B------:R1:W-:Y:S01]  /*76500*/  STL.64 [R1+0x708], R20 ;  /* 0x0007081401007387 */ /* 0x0003e20000100a00 */
[----:B------:R-:W-:-:S03]  /*76510*/  IADD3.X R75, PT, PT, R89, UR15, RZ, P3, !PT ;  /* 0x0000000f594b7c10 */ /* 0x000fc60009ffe4ff */
[----:B------:R-:W3:Y:S04]  /*76520*/  LDL.LU.64 R114, [R1+0x3b8] ;  /* 0x0003b80001727983 */ /* 0x000ee80000300a00 */
[----:B------:R1:W-:Y:S04]  /*76530*/  LDGSTS.E [R9+-0x39f00], desc[UR22][R20.64], P1 ;  /* 0xc610000014097fae */ /* 0x0003e800089a1016 */
[----:B------:R1:W-:Y:S04]  /*76540*/  STL.64 [R1+0x790], R74 ;  /* 0x0007904a01007387 */ /* 0x0003e80000100a00 */
[----:B------:R-:W-:Y:S01]  /*76550*/  LDGSTS.E [R9+-0x39b00], desc[UR22][R74.64], P1 ;  /* 0xc65000004a097fae */ /* 0x000fe200089a1016 */
[----:B----4-:R-:W-:-:S04]  /*76560*/  IADD3 R24, P3, PT, R98, UR14, RZ ;  /* 0x0000000e62187c10 */ /* 0x010fc8000ff7e0ff */
[----:B------:R-:W-:Y:S02]  /*76570*/  IADD3.X R25, PT, PT, R99, UR15, RZ, P3, !PT ;  /* 0x0000000f63197c10 */ /* 0x000fe40009ffe4ff */
[----:B-1----:R-:W-:-:S03]  /*76580*/  IADD3 R20, P3, PT, R16, UR14, RZ ;  /* 0x0000000e10147c10 */ /* 0x002fc6000ff7e0ff */
[----:B------:R2:W-:Y:S01]  /*76590*/  LDGSTS.E [R9+-0x39700], desc[UR22][R24.64], P1 ;  /* 0xc690000018097fae */ /* 0x0005e200089a1016 */
[----:B------:R-:W-:-:S03]  /*765a0*/  IADD3.X R21, PT, PT, R17, UR15, RZ, P3, !PT ;  /* 0x0000000f11157c10 */ /* 0x000fc60009ffe4ff */
[----:B------:R-:W4:Y:S04]  /*765b0*/  LDL.LU.64 R16, [R1+0x300] ;  /* 0x0003000001107983 */ /* 0x000f280000300a00 */
[----:B------:R2:W-:Y:S04]  /*765c0*/  STL.64 [R1+0x7c8], R24 ;  /* 0x0007c81801007387 */ /* 0x0005e80000100a00 */
[----:B------:R1:W-:Y:S04]  /*765d0*/  STL.64 [R1+0x800], R20 ;  /* 0x0008001401007387 */ /* 0x0003e80000100a00 */
[----:B------:R-:W4:Y:S04]  /*765e0*/  LDL.LU.64 R246, [R1+0x2d8] ;  /* 0x0002d80001f67983 */ /* 0x000f280000300a00 */
[----:B------:R-:W4:Y:S01]  /*765f0*/  LDL.LU.64 R74, [R1+0x2b0] ;  /* 0x0002b000014a7983 */ /* 0x000f220000300a00 */
[----:B------:R-:W-:-:S03]  /*76600*/  IADD3 R86, P3, PT, R100, UR14, RZ ;  /* 0x0000000e64567c10 */ /* 0x000fc6000ff7e0ff */
[----:B------:R1:W-:Y:S01]  /*76610*/  LDGSTS.E [R9+-0x39300], desc[UR22][R20.64], P1 ;  /* 0xc6d0000014097fae */ /* 0x0003e200089a1016 */
[----:B------:R-:W-:Y:S02]  /*76620*/  IADD3.X R87, PT, PT, R101, UR15, RZ, P3, !PT ;  /* 0x0000000f65577c10 */ /* 0x000fe40009ffe4ff */
[----:B--2---:R-:W-:-:S03]  /*76630*/  IADD3 R24, P3, PT, R112, UR14, RZ ;  /* 0x0000000e70187c10 */ /* 0x004fc6000ff7e0ff */
[----:B------:R-:W-:Y:S01]  /*76640*/  LDGSTS.E [R9+-0x38f00], desc[UR22][R86.64], P1 ;  /* 0xc710000056097fae */ /* 0x000fe200089a1016 */
[----:B------:R-:W-:-:S03]  /*76650*/  IADD3.X R25, PT, PT, R113, UR15, RZ, P3, !PT ;  /* 0x0000000f71197c10 */ /* 0x000fc60009ffe4ff */
[----:B------:R2:W-:Y:S01]  /*76660*/  STL.64 [R1+0x838], R86 ;  /* 0x0008385601007387 */ /* 0x0005e20000100a00 */
[----:B-1----:R-:W-:-:S03]  /*76670*/  IADD3 R20, P3, PT, R218, UR14, RZ ;  /* 0x0000000eda147c10 */ /* 0x002fc6000ff7e0ff */
[----:B------:R-:W-:Y:S01]  /*76680*/  STL.64 [R1+0x8b0], R24 ;  /* 0x0008b01801007387 */ /* 0x000fe20000100a00 */
[----:B------:R-:W-:-:S03]  /*76690*/  IADD3.X R21, PT, PT, R219, UR15, RZ, P3, !PT ;  /* 0x0000000fdb157c10 */ /* 0x000fc60009ffe4ff */
[----:B------:R-:W4:Y:S04]  /*766a0*/  LDL.LU.64 R248, [R1+0x278] ;  /* 0x0002780001f87983 */ /* 0x000f280000300a00 */
[----:B------:R3:W-:Y:S04]  /*766b0*/  STL.64 [R1+0x8d8], R20 ;  /* 0x0008d81401007387 */ /* 0x0007e80000100a00 */
[----:B--2---:R-:W2:Y:S04]  /*766c0*/  LDL.LU.64 R86, [R1+0x258] ;  /* 0x0002580001567983 */ /* 0x004ea80000300a00 */
[----:B------:R-:W-:Y:S04]  /*766d0*/  LDGSTS.E [R9+-0x38b00], desc[UR22][R24.64], P1 ;  /* 0xc750000018097fae */ /* 0x000fe800089a1016 */
[----:B------:R3:W-:Y:S04]  /*766e0*/  LDGSTS.E [R9+-0x38700], desc[UR22][R20.64], P1 ;  /* 0xc790000014097fae */ /* 0x0007e800089a1016 */
[----:B------:R-:W2:Y:S04]  /*766f0*/  LDL.LU.64 R88, [R1+0x230] ;  /* 0x0002300001587983 */ /* 0x000ea80000300a00 */
[----:B------:R-:W2:Y:S01]  /*76700*/  LDL.LU.64 R98, [R1+0x200] ;  /* 0x0002000001627983 */ /* 0x000ea20000300a00 */
[----:B---3--:R-:W-:-:S04]  /*76710*/  IADD3 R20, P3, PT, R14, UR14, RZ ;  /* 0x0000000e0e147c10 */ /* 0x008fc8000ff7e0ff */
[----:B------:R-:W-:-:S05]  /*76720*/  IADD3.X R21, PT, PT, R15, UR15, RZ, P3, !PT ;  /* 0x0000000f0f157c10 */ /* 0x000fca0009ffe4ff */
[----:B------:R-:W-:Y:S04]  /*76730*/  STL.64 [R1+0x918], R20 ;  /* 0x0009181401007387 */ /* 0x000fe80000100a00 */
[----:B------:R-:W3:Y:S04]  /*76740*/  LDL.LU.64 R100, [R1+0x1b8] ;  /* 0x0001b80001647983 */ /* 0x000ee80000300a00 */
[----:B------:R-:W-:Y:S01]  /*76750*/  LDGSTS.E [R9+-0x38300], desc[UR22][R20.64], P1 ;  /* 0xc7d0000014097fae */ /* 0x000fe200089a1016 */
[----:B------:R-:W-:-:S04]  /*76760*/  IADD3 R14, P3, PT, R12, UR14, RZ ;  /* 0x0000000e0c0e7c10 */ /* 0x000fc8000ff7e0ff */
[----:B------:R-:W-:Y:S02]  /*76770*/  IADD3.X R15, PT, PT, R13, UR15, RZ, P3, !PT ;  /* 0x0000000f0d0f7c10 */ /* 0x000fe40009ffe4ff */
[----:B------:R-:W-:-:S03]  /*76780*/  IADD3 R12, P3, PT, R114, UR14, RZ ;  /* 0x0000000e720c7c10 */ /* 0x000fc6000ff7e0ff */
[----:B------:R4:W-:Y:S01]  /*76790*/  STL.64 [R1+0x958], R14 ;  /* 0x0009580e01007387 */ /* 0x0009e20000100a00 */
[----:B------:R-:W-:-:S03]  /*767a0*/  IADD3.X R13, PT, PT, R115, UR15, RZ, P3, !PT ;  /* 0x0000000f730d7c10 */ /* 0x000fc60009ffe4ff */
[----:B------:R-:W3:Y:S04]  /*767b0*/  LDL.LU.64 R112, [R1+0x130] ;  /* 0x0001300001707983 */ /* 0x000ee80000300a00 */
[----:B------:R4:W-:Y:S04]  /*767c0*/  LDGSTS.E [R9+-0x1ff00], desc[UR22][R14.64], P1 ;  /* 0xe01000000e097fae */ /* 0x0009e800089a1016 */
[----:B------:R1:W-:Y:S04]  /*767d0*/  STL.64 [R1+0x998], R12 ;  /* 0x0009980c01007387 */ /* 0x0003e80000100a00 */
[----:B------:R-:W3:Y:S04]  /*767e0*/  LDL.LU.64 R218, [R1+0x110] ;  /* 0x0001100001da7983 */ /* 0x000ee80000300a00 */
[----:B------:R1:W-:Y:S01]  /*767f0*/  LDGSTS.E [R9+-0x1fb00], desc[UR22][R12.64], P1 ;  /* 0xe05000000c097fae */ /* 0x0003e200089a1016 */
[----:B----4-:R-:W-:-:S04]  /*76800*/  IADD3 R14, P3, PT, R16, UR14, RZ ;  /* 0x0000000e100e7c10 */ /* 0x010fc8000ff7e0ff */
[----:B------:R-:W-:Y:S02]  /*76810*/  IADD3.X R15, PT, PT, R17, UR15, RZ, P3, !PT ;  /* 0x0000000f110f7c10 */ /* 0x000fe40009ffe4ff */
[----:B------:R-:W4:Y:S04]  /*76820*/  LDL.LU.64 R16, [R1+0x68] ;  /* 0x0000680001107983 */ /* 0x000f280000300a00 */
[----:B------:R-:W4:Y:S01]  /*76830*/  LDL.LU.64 R114, [R1+0x60] ;  /* 0x0000600001727983 */ /* 0x000f220000300a00 */
[----:B-1----:R-:W-:-:S03]  /*76840*/  IADD3 R12, P3, PT, R246, UR14, RZ ;  /* 0x0000000ef60c7c10 */ /* 0x002fc6000ff7e0ff */
[----:B------:R-:W-:Y:S01]  /*76850*/  LDGSTS.E [R9+-0x1f700], desc[UR22][R14.64], P1 ;  /* 0xe09000000e097fae */ /* 0x000fe200089a1016 */
[----:B------:R-:W-:Y:S02]  /*76860*/  IADD3.X R13, PT, PT, R247, UR15, RZ, P3, !PT ;  /* 0x0000000ff70d7c10 */ /* 0x000fe40009ffe4ff */
[----:B------:R-:W-:Y:S01]  /*76870*/  IADD3 R20, P3, PT, R74, UR14, RZ ;  /* 0x0000000e4a147c10 */ /* 0x000fe2000ff7e0ff */
[----:B------:R1:W-:Y:S03]  /*76880*/  STL.64 [R1+0x9b8], R14 ;  /* 0x0009b80e01007387 */ /* 0x0003e60000100a00 */
[----:B------:R-:W-:Y:S01]  /*76890*/  IADD3.X R21, PT, PT, R75, UR15, RZ, P3, !PT ;  /* 0x0000000f4b157c10 */ /* 0x000fe20009ffe4ff */
[----:B------:R1:W-:Y:S04]  /*768a0*/  STL.64 [R1+0x9e0], R12 ;  /* 0x0009e00c01007387 */ /* 0x0003e80000100a00 */
[----:B------:R-:W-:Y:S04]  /*768b0*/  LDGSTS.E [R9+-0x1f300], desc[UR22][R12.64], P1 ;  /* 0xe0d000000c097fae */ /* 0x000fe800089a1016 */
[----:B-1----:R-:W4:Y:S04]  /*768c0*/  LDL.LU.64 R14, [R1+0x58] ;  /* 0x00005800010e7983 */ /* 0x002f280000300a00 */
[----:B------:R1:W-:Y:S04]  /*768d0*/  STL.64 [R1+0xaf0], R20 ;  /* 0x000af01401007387 */ /* 0x0003e80000100a00 */
[----:B------:R-:W4:Y:S04]  /*768e0*/  LDL.LU.64 R12, [R1+0x50] ;  /* 0x00005000010c7983 */ /* 0x000f280000300a00 */
[----:B------:R1:W-:Y:S01]  /*768f0*/  LDGSTS.E [R9+-0x1ef00], desc[UR22][R20.64], P1 ;  /* 0xe110000014097fae */ /* 0x0003e200089a1016 */
[----:B------:R-:W-:-:S04]  /*76900*/  IADD3 R74, P3, PT, R248, UR14, RZ ;  /* 0x0000000ef84a7c10 */ /* 0x000fc8000ff7e0ff */
[----:B------:R-:W-:Y:S02]  /*76910*/  IADD3.X R75, PT, PT, R249, UR15, RZ, P3, !PT ;  /* 0x0000000ff94b7c10 */ /* 0x000fe40009ffe4ff */
[----:B--2---:R-:W-:-:S03]  /*76920*/  IADD3 R24, P3, PT, R86, UR14, RZ ;  /* 0x0000000e56187c10 */ /* 0x004fc6000ff7e0ff */
[----:B------:R2:W-:Y:S01]  /*76930*/  LDGSTS.E [R9+-0x1eb00], desc[UR22][R74.64], P1 ;  /* 0xe15000004a097fae */ /* 0x0005e200089a1016 */
[----:B------:R-:W-:-:S03]  /*76940*/  IADD3.X R25, PT, PT, R87, UR15, RZ, P3, !PT ;  /* 0x0000000f57197c10 */ /* 0x000fc60009ffe4ff */
[----:B------:R2:W-:Y:S01]  /*76950*/  STL.64 [R1+0xb90], R74 ;  /* 0x000b904a01007387 */ /* 0x0005e20000100a00 */
[----:B-1----:R-:W-:-:S03]  /*76960*/  IADD3 R20, P3, PT, R88, UR14, RZ ;  /* 0x0000000e58147c10 */ /* 0x002fc6000ff7e0ff */
[----:B------:R3:W-:Y:S01]  /*76970*/  LDGSTS.E [R9+-0x1e700], desc[UR22][R24.64], P1 ;  /* 0xe190000018097fae */ /* 0x0007e200089a1016 */
[----:B------:R-:W-:Y:S02]  /*76980*/  IADD3.X R21, PT, PT, R89, UR15, RZ, P3, !PT ;  /* 0x0000000f59157c10 */ /* 0x000fe40009ffe4ff */
[----:B--2---:R-:W-:Y:S01]  /*76990*/  IADD3 R74, P3, PT, R98, UR14, RZ ;  /* 0x0000000e624a7c10 */ /* 0x004fe2000ff7e0ff */
[----:B------:R3:W-:Y:S03]  /*769a0*/  STL.64 [R1+0xbf8], R24 ;  /* 0x000bf81801007387 */ /* 0x0007e60000100a00 */
[----:B------:R-:W-:Y:S01]  /*769b0*/  IADD3.X R75, PT, PT, R99, UR15, RZ, P3, !PT ;  /* 0x0000000f634b7c10 */ /* 0x000fe20009ffe4ff */
[----:B------:R1:W-:Y:S04]  /*769c0*/  STL.64 [R1+0xc50], R20 ;  /* 0x000c501401007387 */ /* 0x0003e80000100a00 */
[----:B------:R1:W-:Y:S04]  /*769d0*/  LDGSTS.E [R9+-0x1e300], desc[UR22][R20.64], P1 ;  /* 0xe1d0000014097fae */ /* 0x0003e800089a1016 */
[----:B------:R-:W-:Y:S04]  /*769e0*/  STL.64 [R1+0xf50], R74 ;  /* 0x000f504a01007387 */ /* 0x000fe80000100a00 */
[----:B------:R-:W-:Y:S01]  /*769f0*/  LDGSTS.E [R9+-0x1df00], desc[UR22][R74.64], P1 ;  /* 0xe21000004a097fae */ /* 0x000fe200089a1016 */
[----:B---3--:R-:W-:-:S04]  /*76a00*/  IADD3 R24, P3, PT, R100, UR14, RZ ;  /* 0x0000000e64187c10 */ /* 0x008fc8000ff7e0ff */
[----:B------:R-:W-:-:S05]  /*76a10*/  IADD3.X R25, PT, PT, R101, UR15, RZ, P3, !PT ;  /* 0x0000000f65197c10 */ /* 0x000fca0009ffe4ff */
[----:B------:R2:W-:Y:S04]  /*76a20*/  STL.64 [R1+0xf80], R24 ;  /* 0x000f801801007387 */ /* 0x0005e80000100a00 */
[----:B------:R2:W-:Y:S01]  /*76a30*/  LDGSTS.E [R9+-0x1db00], desc[UR22][R24.64], P1 ;  /* 0xe250000018097fae */ /* 0x0005e200089a1016 */
[----:B-1----:R-:W-:-:S04]  /*76a40*/  IADD3 R20, P3, PT, R112, UR14, RZ ;  /* 0x0000000e70147c10 */ /* 0x002fc8000ff7e0ff */
[----:B------:R-:W-:Y:S02]  /*76a50*/  IADD3.X R21, PT, PT, R113, UR15, RZ, P3, !PT ;  /* 0x0000000f71157c10 */ /* 0x000fe40009ffe4ff */
[----:B--2---:R-:W-:-:S03]  /*76a60*/  IADD3 R24, P3, PT, R218, UR14, RZ ;  /* 0x0000000eda187c10 */ /* 0x004fc6000ff7e0ff */
[----:B------:R4:W-:Y:S01]  /*76a70*/  STL.64 [R1+0xfb0], R20 ;  /* 0x000fb01401007387 */ /* 0x0009e20000100a00 */
[----:B------:R-:W-:-:S03]  /*76a80*/  IADD3.X R25, PT, PT, R219, UR15, RZ, P3, !PT ;  /* 0x0000000fdb197c10 */ /* 0x000fc60009ffe4ff */
[----:B------:R4:W-:Y:S04]  /*76a90*/  LDGSTS.E [R9+-0x1d700], desc[UR22][R20.64], P1 ;  /* 0xe290000014097fae */ /* 0x0009e800089a1016 */
[----:B------:R-:W-:Y:S04]  /*76aa0*/  STL.64 [R1+0xfe0], R24 ;  /* 0x000fe01801007387 */ /* 0x000fe80000100a00 */
[----:B------:R-:W-:Y:S01]  /*76ab0*/  LDGSTS.E [R9+-0x1d300], desc[UR22][R24.64], P1 ;  /* 0xe2d0000018097fae */ /* 0x000fe200089a1016 */
[----:B----4-:R-:W-:-:S04]  /*76ac0*/  IADD3 R20, P3, PT, R16, UR14, RZ ;  /* 0x0000000e10147c10 */ /* 0x010fc8000ff7e0ff */
[----:B------:R-:W-:Y:S02]  /*76ad0*/  IADD3.X R21, PT, PT, R17, UR15, RZ, P3, !PT ;  /* 0x0000000f11157c10 */ /* 0x000fe40009ffe4ff */
[----:B------:R-:W-:-:S03]  /*76ae0*/  IADD3 R16, P3, PT, R114, UR14, RZ ;  /* 0x0000000e72107c10 */ /* 0x000fc6000ff7e0ff */
        /* <DEDUP_REMOVED lines=44> */
[----:B------:R-:W2:Y:S01]  /*76db0*/  LDL.LU.64 R114, [R1+0xd38] ;  /* 0x000d380001727983 */ /* 0x000ea20000300a00 */
[----:B------:R-:W-:-:S03]  /*76dc0*/  IADD3.X R15, PT, PT, R131, UR15, RZ, P3, !PT ;  /* 0x0000000f830f7c10 */ /* 0x000fc60009ffe4ff */
[----:B------:R-:W-:Y:S01]  /*76dd0*/  LDGSTS.E [R9+-0x1a300], desc[UR22][R16.64], P1 ;  /* 0xe5d0000010097fae */ /* 0x000fe200089a1016 */
[----:B-1----:R-:W-:-:S03]  /*76de0*/  IADD3 R12, P3, PT, R128, UR14, RZ ;  /* 0x0000000e800c7c10 */ /* 0x002fc6000ff7e0ff */
[----:B------:R1:W-:Y:S01]  /*76df0*/  STL.64 [R1+0x1208], R16 ;  /* 0x0012081001007387 */ /* 0x0003e20000100a00 */
[----:B------:R-:W-:-:S03]  /*76e00*/  IADD3.X R13, PT, PT, R129, UR15, RZ, P3, !PT ;  /* 0x0000000f810d7c10 */ /* 0x000fc60009ffe4ff */
[----:B------:R-:W-:Y:S04]  /*76e10*/  STL.64 [R1+0x1228], R14 ;  /* 0x0012280e01007387 */ /* 0x000fe80000100a00 */
[----:B------:R3:W-:Y:S04]  /*76e20*/  STL.64 [R1+0x1248], R12 ;  /* 0x0012480c01007387 */ /* 0x0007e80000100a00 */
[----:B------:R-:W4:Y:S04]  /*76e30*/  LDL.LU.64 R218, [R1+0xd18] ;  /* 0x000d180001da7983 */ /* 0x000f280000300a00 */
[----:B-1----:R-:W4:Y:S01]  /*76e40*/  LDL.LU.64 R16, [R1+0xcd8] ;  /* 0x000cd80001107983 */ /* 0x002f220000300a00 */
[----:B------:R-:W-:-:S03]  /*76e50*/  IADD3 R24, P3, PT, R126, UR14, RZ ;  /* 0x0000000e7e187c10 */ /* 0x000fc6000ff7e0ff */
[----:B------:R1:W-:Y:S04]  /*76e60*/  LDGSTS.E [R9+-0x19f00], desc[UR22][R14.64], P1 ;  /* 0xe61000000e097fae */ /* 0x0003e800089a1016 */
[----:B------:R-:W-:Y:S01]  /*76e70*/  LDGSTS.E [R9+-0x19b00], desc[UR22][R12.64], P1 ;  /* 0xe65000000c097fae */ /* 0x000fe200089a1016 */
[----:B------:R-:W-:Y:S02]  /*76e80*/  IADD3.X R25, PT, PT, R127, UR15, RZ, P3, !PT ;  /* 0x0000000f7f197c10 */ /* 0x000fe40009ffe4ff */
[----:B------:R-:W-:-:S03]  /*76e90*/  IADD3 R20, P3, PT, R124, UR14, RZ ;  /* 0x0000000e7c147c10 */ /* 0x000fc6000ff7e0ff */
[----:B------:R1:W-:Y:S04]  /*76ea0*/  LDGSTS.E [R9+-0x19700], desc[UR22][R24.64], P1 ;  /* 0xe690000018097fae */ /* 0x0003e800089a1016 */
[----:B---3--:R-:W3:Y:S01]  /*76eb0*/  LDL.LU.64 R12, [R1+0xca0] ;  /* 0x000ca000010c7983 */ /* 0x008ee20000300a00 */
[----:B------:R-:W-:Y:S02]  /*76ec0*/  IADD3.X R21, PT, PT, R125, UR15, RZ, P3, !PT ;  /* 0x0000000f7d157c10 */ /* 0x000fe40009ffe4ff */
[----:B-1----:R-:W-:Y:S01]  /*76ed0*/  IADD3 R14, P3, PT, R122, UR14, RZ ;  /* 0x0000000e7a0e7c10 */ /* 0x002fe2000ff7e0ff */
[----:B------:R-:W-:Y:S03]  /*76ee0*/  STL.64 [R1+0x1268], R24 ;  /* 0x0012681801007387 */ /* 0x000fe60000100a00 */
[----:B------:R-:W-:Y:S01]  /*76ef0*/  IADD3.X R15, PT, PT, R123, UR15, RZ, P3, !PT ;  /* 0x0000000f7b0f7c10 */ /* 0x000fe20009ffe4ff */
[----:B------:R-:W-:Y:S04]  /*76f00*/  STL.64 [R1+0x1288], R20 ;  /* 0x0012881401007387 */ /* 0x000fe80000100a00 */
[----:B------:R1:W-:Y:S04]  /*76f10*/  STL.64 [R1+0x12a0], R14 ;  /* 0x0012a00e01007387 */ /* 0x0003e80000100a00 */
[----:B------:R-:W3:Y:S04]  /*76f20*/  LDL.LU.64 R88, [R1+0xc48] ;  /* 0x000c480001587983 */ /* 0x000ee80000300a00 */
[----:B------:R-:W3:Y:S04]  /*76f30*/  LDL.LU.64 R100, [R1+0xbc8] ;  /* 0x000bc80001647983 */ /* 0x000ee80000300a00 */
[----:B------:R1:W-:Y:S04]  /*76f40*/  LDGSTS.E [R9+-0x19300], desc[UR22][R20.64], P1 ;  /* 0xe6d0000014097fae */ /* 0x0003e800089a1016 */
[----:B------:R-:W-:Y:S04]  /*76f50*/  LDGSTS.E [R9+-0x18f00], desc[UR22][R14.64], P1 ;  /* 0xe71000000e097fae */ /* 0x000fe800089a1016 */
[----:B-1----:R-:W3:Y:S01]  /*76f60*/  LDL.LU.64 R14, [R1+0xb10] ;  /* 0x000b1000010e7983 */ /* 0x002ee20000300a00 */
[----:B------:R-:W-:-:S04]  /*76f70*/  IADD3 R74, P3, PT, R120, UR14, RZ ;  /* 0x0000000e784a7c10 */ /* 0x000fc8000ff7e0ff */
[----:B------:R-:W-:Y:S02]  /*76f80*/  IADD3.X R75, PT, PT, R121, UR15, RZ, P3, !PT ;  /* 0x0000000f794b7c10 */ /* 0x000fe40009ffe4ff */
[----:B------:R-:W-:-:S03]  /*76f90*/  IADD3 R24, P3, PT, R118, UR14, RZ ;  /* 0x0000000e76187c10 */ /* 0x000fc6000ff7e0ff */
[----:B------:R-:W-:Y:S01]  /*76fa0*/  LDGSTS.E [R9+-0x18b00], desc[UR22][R74.64], P1 ;  /* 0xe75000004a097fae */ /* 0x000fe200089a1016 */
[----:B------:R-:W-:Y:S02]  /*76fb0*/  IADD3.X R25, PT, PT, R119, UR15, RZ, P3, !PT ;  /* 0x0000000f77197c10 */ /* 0x000fe40009ffe4ff */
[----:B------:R-:W-:Y:S01]  /*76fc0*/  IADD3 R20, P3, PT, R116, UR14, RZ ;  /* 0x0000000e74147c10 */ /* 0x000fe2000ff7e0ff */
[----:B------:R-:W-:Y:S03]  /*76fd0*/  STL.64 [R1+0x12b8], R74 ;  /* 0x0012b84a01007387 */ /* 0x000fe60000100a00 */
[----:B------:R-:W-:Y:S01]  /*76fe0*/  IADD3.X R21, PT, PT, R117, UR15, RZ, P3, !PT ;  /* 0x0000000f75157c10 */ /* 0x000fe20009ffe4ff */
[----:B------:R-:W-:Y:S04]  /*76ff0*/  STL.64 [R1+0x12d0], R24 ;  /* 0x0012d01801007387 */ /* 0x000fe80000100a00 */
[----:B------:R1:W-:Y:S04]  /*77000*/  STL.64 [R1+0x12e8], R20 ;  /* 0x0012e81401007387 */ /* 0x0003e80000100a00 */
[----:B------:R-:W3:Y:S04]  /*77010*/  LDL.LU.64 R98, [R1+0xac8] ;  /* 0x000ac80001627983 */ /* 0x000ee80000300a00 */
[----:B------:R-:W1:Y:S04]  /*77020*/  LDL.LU.64 R112, [R1+0xa18] ;  /* 0x000a180001707983 */ /* 0x000e680000300a00 */
[----:B------:R-:W-:Y:S04]  /*77030*/  LDGSTS.E [R9+-0x18700], desc[UR22][R24.64], P1 ;  /* 0xe790000018097fae */ /* 0x000fe800089a1016 */
[----:B------:R1:W-:Y:S01]  /*77040*/  LDGSTS.E [R9+-0x18300], desc[UR22][R20.64], P1 ;  /* 0xe7d0000014097fae */ /* 0x0003e200089a1016 */
[----:B--2---:R-:W-:-:S04]  /*77050*/  IADD3 R136, P3, PT, R114, UR14, RZ ;  /* 0x0000000e72887c10 */ /* 0x004fc8000ff7e0ff */
[----:B------:R-:W-:Y:S02]  /*77060*/  IADD3.X R137, PT, PT, R115, UR15, RZ, P3, !PT ;  /* 0x0000000f73897c10 */ /* 0x000fe40009ffe4ff */
[----:B------:R-:W2:Y:S01]  /*77070*/  LDL.LU.64 R114, [R1+0xa00] ;  /* 0x000a000001727983 */ /* 0x000ea20000300a00 */
[----:B----4-:R-:W-:-:S04]  /*77080*/  IADD3 R128, P3, PT, R218, UR14, RZ ;  /* 0x0000000eda807c10 */ /* 0x010fc8000ff7e0ff */
[----:B------:R-:W-:Y:S02]  /*77090*/  IADD3.X R129, PT, PT, R219, UR15, RZ, P3, !PT ;  /* 0x0000000fdb817c10 */ /* 0x000fe40009ffe4ff */
[----:B------:R-:W-:-:S04]  /*770a0*/  IADD3 R118, P3, PT, R16, UR14, RZ ;  /* 0x0000000e10767c10 */ /* 0x000fc8000ff7e0ff */
[----:B------:R-:W-:Y:S02]  /*770b0*/  IADD3.X R119, PT, PT, R17, UR15, RZ, P3, !PT ;  /* 0x0000000f11777c10 */ /* 0x000fe40009ffe4ff */
[----:B------:R-:W4:Y:S04]  /*770c0*/  LDL.LU.64 R16, [R1+0x9d8] ;  /* 0x0009d80001107983 */ /* 0x000f280000300a00 */
[----:B------:R-:W4:Y:S01]  /*770d0*/  LDL.LU.64 R218, [R1+0x9b0] ;  /* 0x0009b00001da7983 */ /* 0x000f220000300a00 */
[----:B---3--:R-:W-:-:S04]  /*770e0*/  IADD3 R146, P3, PT, R12, UR14, RZ ;  /* 0x0000000e0c927c10 */ /* 0x008fc8000ff7e0ff */
[----:B------:R-:W-:Y:S02]  /*770f0*/  IADD3.X R147, PT, PT, R13, UR15, RZ, P3, !PT ;  /* 0x0000000f0d937c10 */ /* 0x000fe40009ffe4ff */
[----:B------:R-:W3:Y:S01]  /*77100*/  LDL.LU.64 R12, [R1+0x990] ;  /* 0x00099000010c7983 */ /* 0x000ee20000300a00 */
[----:B------:R-:W-:-:S04]  /*77110*/  IADD3 R168, P3, PT, R88, UR14, RZ ;  /* 0x0000000e58a87c10 */ /* 0x000fc8000ff7e0ff */
[----:B------:R-:W-:Y:S02]  /*77120*/  IADD3.X R169, PT, PT, R89, UR15, RZ, P3, !PT ;  /* 0x0000000f59a97c10 */ /* 0x000fe40009ffe4ff */
[----:B------:R-:W-:Y:S01]  /*77130*/  IADD3 R182, P3, PT, R100, UR14, RZ ;  /* 0x0000000e64b67c10 */ /* 0x000fe2000ff7e0ff */
[----:B------:R-:W3:Y:S03]  /*77140*/  LDL.LU.64 R88, [R1+0x968] ;  /* 0x0009680001587983 */ /* 0x000ee60000300a00 */
[----:B------:R-:W-:Y:S02]  /*77150*/  IADD3.X R183, PT, PT, R101, UR15, RZ, P3, !PT ;  /* 0x0000000f65b77c10 */ /* 0x000fe40009ffe4ff */
[----:B------:R-:W3:Y:S01]  /*77160*/  LDL.LU.64 R100, [R1+0x938] ;  /* 0x0009380001647983 */ /* 0x000ee20000300a00 */
[----:B------:R-:W-:-:S04]  /*77170*/  IADD3 R196, P3, PT, R14, UR14, RZ ;  /* 0x0000000e0ec47c10 */ /* 0x000fc8000ff7e0ff */
[----:B------:R-:W-:Y:S02]  /*77180*/  IADD3.X R197, PT, PT, R15, UR15, RZ, P3, !PT ;  /* 0x0000000f0fc57c10 */ /* 0x000fe40009ffe4ff */
[----:B------:R-:W3:Y:S01]  /*77190*/  LDL.LU.64 R14, [R1+0x910] ;  /* 0x00091000010e7983 */ /* 0x000ee20000300a00 */
[----:B------:R-:W-:-:S05]  /*771a0*/  VIADD R19, R8, 0x200000 ;  /* 0x0020000008137836 */ /* 0x000fca0000000000 */
[----:B------:R-:W-:Y:S04]  /*771b0*/  LDGSTS.E [R19+-0x3fe80], desc[UR22][R136.64], P1 ;  /* 0xc018000088137fae */ /* 0x000fe800089a1016 */
[----:B------:R-:W-:Y:S04]  /*771c0*/  LDGSTS.E [R19+-0x3fa80], desc[UR22][R128.64], P1 ;  /* 0xc058000080137fae */ /* 0x000fe800089a1016 */
[----:B------:R-:W-:Y:S04]  /*771d0*/  LDGSTS.E [R19+-0x3f680], desc[UR22][R118.64], P1 ;  /* 0xc098000076137fae */ /* 0x000fe800089a1016 */
[----:B------:R-:W-:Y:S01]  /*771e0*/  LDGSTS.E [R19+-0x3f280], desc[UR22][R146.64], P1 ;  /* 0xc0d8000092137fae */ /* 0x000fe200089a1016 */
[----:B------:R-:W-:-:S03]  /*771f0*/  IADD3 R208, P3, PT, R98, UR14, RZ ;  /* 0x0000000e62d07c10 */ /* 0x000fc6000ff7e0ff */
[----:B------:R-:W-:Y:S01]  /*77200*/  LDGSTS.E [R19+-0x3ee80], desc[UR22][R168.64], P1 ;  /* 0xc1180000a8137fae */ /* 0x000fe200089a1016 */
[----:B------:R-:W-:Y:S02]  /*77210*/  IADD3.X R209, PT, PT, R99, UR15, RZ, P3, !PT ;  /* 0x0000000f63d17c10 */ /* 0x000fe40009ffe4ff */
[----:B-1----:R-:W-:Y:S01]  /*77220*/  IADD3 R20, P3, PT, R112, UR14, RZ ;  /* 0x0000000e70147c10 */ /* 0x002fe2000ff7e0ff */
[----:B------:R-:W3:Y:S03]  /*77230*/  LDL.LU.64 R98, [R1+0x8e8] ;  /* 0x0008e80001627983 */ /* 0x000ee60000300a00 */
[----:B------:R-:W-:Y:S01]  /*77240*/  IADD3.X R21, PT, PT, R113, UR15, RZ, P3, !PT ;  /* 0x0000000f71157c10 */ /* 0x000fe20009ffe4ff */
[----:B------:R-:W-:Y:S04]  /*77250*/  LDGSTS.E [R19+-0x3ea80], desc[UR22][R182.64], P1 ;  /* 0xc1580000b6137fae */ /* 0x000fe800089a1016 */
[----:B------:R4:W-:Y:S04]  /*77260*/  STL.64 [R1+0x28], R20 ;  /* 0x0000281401007387 */ /* 0x0009e80000100a00 */
[----:B------:R-:W3:Y:S04]  /*77270*/  LDL.LU.64 R112, [R1+0x898] ;  /* 0x0008980001707983 */ /* 0x000ee80000300a00 */
[----:B------:R-:W-:Y:S04]  /*77280*/  LDGSTS.E [R19+-0x3e680], desc[UR22][R196.64], P1 ;  /* 0xc1980000c4137fae */ /* 0x000fe800089a1016 */
[----:B------:R-:W-:Y:S04]  /*77290*/  LDGSTS.E [R19+-0x3e280], desc[UR22][R208.64], P1 ;  /* 0xc1d80000d0137fae */ /* 0x000fe800089a1016 */
[----:B------:R4:W-:Y:S01]  /*772a0*/  LDGSTS.E [R19+-0x3de80], desc[UR22][R20.64], P1 ;  /* 0xc218000014137fae */ /* 0x0009e200089a1016 */
[----:B--2---:R-:W-:-:S04]  /*772b0*/  IADD3 R8, P3, PT, R114, UR14, RZ ;  /* 0x0000000e72087c10 */ /* 0x004fc8000ff7e0ff */
[----:B------:R-:W-:-:S05]  /*772c0*/  IADD3.X R9, PT, PT, R115, UR15, RZ, P3, !PT ;  /* 0x0000000f73097c10 */ /* 0x000fca0009ffe4ff */
[----:B------:R3:W-:Y:S04]  /*772d0*/  STL.64 [R1+0x110], R8 ;  /* 0x0001100801007387 */ /* 0x0007e80000100a00 */
[----:B------:R-:W2:Y:S04]  /*772e0*/  LDL.LU.64 R114, [R1+0x858] ;  /* 0x0008580001727983 */ /* 0x000ea80000300a00 */
[----:B------:R3:W-:Y:S01]  /*772f0*/  LDGSTS.E [R19+-0x3da80], desc[UR22][R8.64], P1 ;  /* 0xc258000008137fae */ /* 0x0007e200089a1016 */
[----:B----4-:R-:W-:-:S04]  /*77300*/  IADD3 R20, P3, PT, R16, UR14, RZ ;  /* 0x0000000e10147c10 */ /* 0x010fc8000ff7e0ff */
[----:B------:R-:W-:Y:S02]  /*77310*/  IADD3.X R21, PT, PT, R17, UR15, RZ, P3, !PT ;  /* 0x0000000f11157c10 */ /* 0x000fe40009ffe4ff */
[----:B------:R-:W-:-:S03]  /*77320*/  IADD3 R16, P3, PT, R218, UR14, RZ ;  /* 0x0000000eda107c10 */ /* 0x000fc6000ff7e0ff */
[----:B------:R1:W-:Y:S01]  /*77330*/  LDGSTS.E [R19+-0x3d680], desc[UR22][R20.64], P1 ;  /* 0xc298000014137fae */ /* 0x0003e200089a1016 */
[----:B------:R-:W-:-:S03]  /*77340*/  IADD3.X R17, PT, PT, R219, UR15, RZ, P3, !PT ;  /* 0x0000000fdb117c10 */ /* 0x000fc60009ffe4ff */
[----:B------:R-:W4:Y:S01]  /*77350*/  LDL.LU.64 R218, [R1+0x820] ;  /* 0x0008200001da7983 */ /* 0x000f220000300a00 */
[----:B---3--:R-:W-:-:S03]  /*77360*/  IADD3 R8, P3, PT, R12, UR14, RZ ;  /* 0x0000000e0c087c10 */ /* 0x008fc6000ff7e0ff */
[----:B------:R-:W-:Y:S01]  /*77370*/  STL.64 [R1+0x130], R20 ;  /* 0x0001301401007387 */ /* 0x000fe20000100a00 */
[----:B------:R-:W-:-:S03]  /*77380*/  IADD3.X R9, PT, PT, R13, UR15, RZ, P3, !PT ;  /* 0x0000000f0d097c10 */ /* 0x000fc60009ffe4ff */
[----:B------:R3:W-:Y:S04]  /*77390*/  STL.64 [R1+0x140], R16 ;  /* 0x0001401001007387 */ /* 0x0007e80000100a00 */
[----:B------:R-:W4:Y:S04]  /*773a0*/  LDL.LU.64 R12, [R1+0x7e0] ;  /* 0x0007e000010c7983 */ /* 0x000f280000300a00 */
[----:B------:R-:W-:Y:S04]  /*773b0*/  LDGSTS.E [R19+-0x3d280], desc[UR22][R16.64], P1 ;  /* 0xc2d8000010137fae */ /* 0x000fe800089a1016 */
[----:B------:R3:W-:Y:S01]  /*773c0*/  STL.64 [R1+0x1b8], R8 ;  /* 0x0001b80801007387 */ /* 0x0007e20000100a00 */
[----:B------:R-:W-:-:S03]  /*773d0*/  IADD3 R24, P3, PT, R88, UR14, RZ ;  /* 0x0000000e58187c10 */ /* 0x000fc6000ff7e0ff */
[----:B------:R3:W-:Y:S04]  /*773e0*/  LDGSTS.E [R19+-0x3ce80], desc[UR22][R8.64], P1 ;  /* 0xc318000008137fae */ /* 0x0007e800089a1016 */
[----:B---3--:R-:W3:Y:S01]  /*773f0*/  LDL.LU.64 R16, [R1+0x7b8] ;  /* 0x0007b80001107983 */ /* 0x008ee20000300a00 */
[----:B------:R-:W-:Y:S02]  /*77400*/  IADD3.X R25, PT, PT, R89, UR15, RZ, P3, !PT ;  /* 0x0000000f59197c10 */ /* 0x000fe40009ffe4ff */
[----:B-1----:R-:W-:Y:S01]  /*77410*/  IADD3 R20, P3, PT, R100, UR14, RZ ;  /* 0x0000000e64147c10 */ /* 0x002fe2000ff7e0ff */
[----:B------:R-:W3:Y:S03]  /*77420*/  LDL.LU.64 R88, [R1+0x760] ;  /* 0x0007600001587983 */ /* 0x000ee60000300a00 */
[----:B------:R-:W-:Y:S01]  /*77430*/  IADD3.X R21, PT, PT, R101, UR15, RZ, P3, !PT ;  /* 0x0000000f65157c10 */ /* 0x000fe20009ffe4ff */
[----:B------:R1:W-:Y:S04]  /*77440*/  STL.64 [R1+0x200], R24 ;  /* 0x0002001801007387 */ /* 0x0003e80000100a00 */
[----:B------:R1:W-:Y:S01]  /*77450*/  LDGSTS.E [R19+-0x3ca80], desc[UR22][R24.64], P1 ;  /* 0xc358000018137fae */ /* 0x0003e200089a1016 */
[----:B------:R-:W-:-:S03]  /*77460*/  IADD3 R8, P3, PT, R14, UR14, RZ ;  /* 0x0000000e0e087c10 */ /* 0x000fc6000ff7e0ff */
[----:B------:R1:W-:Y:S01]  /*77470*/  STL.64 [R1+0x230], R20 ;  /* 0x0002301401007387 */ /* 0x0003e20000100a00 */
[----:B------:R-:W-:-:S03]  /*77480*/  IADD3.X R9, PT, PT, R15, UR15, RZ, P3, !PT ;  /* 0x0000000f0f097c10 */ /* 0x000fc60009ffe4ff */
[----:B------:R1:W-:Y:S04]  /*77490*/  LDGSTS.E [R19+-0x3c680], desc[UR22][R20.64], P1 ;  /* 0xc398000014137fae */ /* 0x0003e800089a1016 */
[----:B------:R-:W3:Y:S04]  /*774a0*/  LDL.LU.64 R14, [R1+0x740] ;  /* 0x00074000010e7983 */ /* 0x000ee80000300a00 */
[----:B------:R2:W-:Y:S04]  /*774b0*/  STL.64 [R1+0x258], R8 ;  /* 0x0002580801007387 */ /* 0x0005e80000100a00 */
[----:B------:R-:W3:Y:S04]  /*774c0*/  LDL.LU.64 R100, [R1+0x700] ;  /* 0x0007000001647983 */ /* 0x000ee80000300a00 */
[----:B------:R2:W-:Y:S01]  /*774d0*/  LDGSTS.E [R19+-0x3c280], desc[UR22][R8.64], P1 ;  /* 0xc3d8000008137fae */ /* 0x0005e200089a1016 */
[----:B-1----:R-:W-:-:S04]  /*774e0*/  IADD3 R24, P3, PT, R98, UR14, RZ ;  /* 0x0000000e62187c10 */ /* 0x002fc8000ff7e0ff */
[----:B------:R-:W-:Y:S02]  /*774f0*/  IADD3.X R25, PT, PT, R99, UR15, RZ, P3, !PT ;  /* 0x0000000f63197c10 */ /* 0x000fe40009ffe4ff */
[----:B------:R-:W3:Y:S01]  /*77500*/  LDL.LU.64 R98, [R1+0x6d0] ;  /* 0x0006d00001627983 */ /* 0x000ee20000300a00 */
[----:B------:R-:W-:-:S03]  /*77510*/  IADD3 R20, P3, PT, R112, UR14, RZ ;  /* 0x0000000e70147c10 */ /* 0x000fc6000ff7e0ff */
[----:B------:R4:W-:Y:S01]  /*77520*/  LDGSTS.E [R19+-0x3be80], desc[UR22][R24.64], P1 ;  /* 0xc418000018137fae */ /* 0x0009e200089a1016 */
[----:B------:R-:W-:-:S03]  /*77530*/  IADD3.X R21, PT, PT, R113, UR15, RZ, P3, !PT ;  /* 0x0000000f71157c10 */ /* 0x000fc60009ffe4ff */
[----:B------:R4:W-:Y:S04]  /*77540*/  STL.64 [R1+0x278], R24 ;  /* 0x0002781801007387 */ /* 0x0009e80000100a00 */
[----:B------:R1:W-:Y:S04]  /*77550*/  STL.64 [R1+0x2b0], R20 ;  /* 0x0002b01401007387 */ /* 0x0003e80000100a00 */
[----:B------:R-:W3:Y:S04]  /*77560*/  LDL.LU.64 R112, [R1+0x688] ;  /* 0x0006880001707983 */ /* 0x000ee80000300a00 */
[----:B------:R1:W-:Y:S01]  /*77570*/  LDGSTS.E [R19+-0x3ba80], desc[UR22][R20.64], P1 ;  /* 0xc458000014137fae */ /* 0x0003e200089a1016 */
[----:B--2---:R-:W-:-:S04]  /*77580*/  IADD3 R8, P3, PT, R114, UR14, RZ ;  /* 0x0000000e72087c10 */ /* 0x004fc8000ff7e0ff */
[----:B------:R-:W-:-:S05]  /*77590*/  IADD3.X R9, PT, PT, R115, UR15, RZ, P3, !PT ;  /* 0x0000000f73097c10 */ /* 0x000fca0009ffe4ff */
[----:B------:R3:W-:Y:S04]  /*775a0*/  STL.64 [R1+0x300], R8 ;  /* 0x0003000801007387 */ /* 0x0007e80000100a00 */
[----:B------:R-:W2:Y:S04]  /*775b0*/  LDL.LU.64 R114, [R1+0x5d0] ;  /* 0x0005d00001727983 */ /* 0x000ea80000300a00 */
[----:B------:R3:W-:Y:S01]  /*775c0*/  LDGSTS.E [R19+-0x3b680], desc[UR22][R8.64], P1 ;  /* 0xc498000008137fae */ /* 0x0007e200089a1016 */
[----:B----4-:R-:W-:-:S04]  /*775d0*/  IADD3 R24, P3, PT, R218, UR14, RZ ;  /* 0x0000000eda187c10 */ /* 0x010fc8000ff7e0ff */
[----:B------:R-:W-:-:S05]  /*775e0*/  IADD3.X R25, PT, PT, R219, UR15, RZ, P3, !PT ;  /* 0x0000000fdb197c10 */ /* 0x000fca0009ffe4ff */
[----:B------:R4:W-:Y:S01]  /*775f0*/  LDGSTS.E [R19+-0x3b280], desc[UR22][R24.64], P1 ;  /* 0xc4d8000018137fae */ /* 0x0009e200089a1016 */
[----:B-1----:R-:W-:-:S04]  /*77600*/  IADD3 R20, P3, PT, R12, UR14, RZ ;  /* 0x0000000e0c147c10 */ /* 0x002fc8000ff7e0ff */
[----:B------:R-:W-:Y:S02]  /*77610*/  IADD3.X R21, PT, PT, R13, UR15, RZ, P3, !PT ;  /* 0x0000000f0d157c10 */ /* 0x000fe40009ffe4ff */
[----:B------:R-:W2:Y:S04]  /*77620*/  LDL.LU.64 R12, [R1+0x598] ;  /* 0x00059800010c7983 */ /* 0x000ea80000300a00 */
[----:B------:R4:W-:Y:S01]  /*77630*/  STL.64 [R1+0x3b8], R24 ;  /* 0x0003b81801007387 */ /* 0x0009e20000100a00 */
[----:B---3--:R-:W-:-:S03]  /*77640*/  IADD3 R8, P3, PT, R16, UR14, RZ ;  /* 0x0000000e10087c10 */ /* 0x008fc6000ff7e0ff */
[----:B------:R1:W-:Y:S01]  /*77650*/  STL.64 [R1+0x418], R20 ;  /* 0x0004181401007387 */ /* 0x0003e20000100a00 */
[----:B------:R-:W-:-:S03]  /*77660*/  IADD3.X R9, PT, PT, R17, UR15, RZ, P3, !PT ;  /* 0x0000000f11097c10 */ /* 0x000fc60009ffe4ff */
[----:B------:R1:W-:Y:S04]  /*77670*/  LDGSTS.E [R19+-0x3ae80], desc[UR22][R20.64], P1 ;  /* 0xc518000014137fae */ /* 0x0003e800089a1016 */
[----:B------:R-:W3:Y:S04]  /*77680*/  LDL.LU.64 R16, [R1+0x570] ;  /* 0x0005700001107983 */ /* 0x000ee80000300a00 */
[----:B------:R1:W-:Y:S04]  /*77690*/  STL.64 [R1+0x470], R8 ;  /* 0x0004700801007387 */ /* 0x0003e80000100a00 */
[----:B------:R-:W3:Y:S01]  /*776a0*/  LDL.LU.64 R218, [R1+0x528] ;  /* 0x0005280001da7983 */ /* 0x000ee20000300a00 */
[----:B----4-:R-:W-:-:S03]  /*776b0*/  IADD3 R24, P3, PT, R88, UR14, RZ ;  /* 0x0000000e58187c10 */ /* 0x010fc6000ff7e0ff */
[----:B------:R4:W-:Y:S01]  /*776c0*/  LDGSTS.E [R19+-0x3aa80], desc[UR22][R8.64], P1 ;  /* 0xc558000008137fae */ /* 0x0009e200089a1016 */
[----:B------:R-:W-:Y:S02]  /*776d0*/  IADD3.X R25, PT, PT, R89, UR15, RZ, P3, !PT ;  /* 0x0000000f59197c10 */ /* 0x000fe40009ffe4ff */
[----:B-1----:R-:W-:-:S03]  /*776e0*/  IADD3 R20, P3, PT, R14, UR14, RZ ;  /* 0x0000000e0e147c10 */ /* 0x002fc6000ff7e0ff */
[----:B------:R1:W-:Y:S01]  /*776f0*/  LDGSTS.E [R19+-0x3a680], desc[UR22][R24.64], P1 ;  /* 0xc598000018137fae */ /* 0x0003e200089a1016 */
[----:B------:R-:W-:-:S03]  /*77700*/  IADD3.X R21, PT, PT, R15, UR15, RZ, P3, !PT ;  /* 0x0000000f0f157c10 */ /* 0x000fc60009ffe4ff */
[----:B------:R-:W3:Y:S01]  /*77710*/  LDL.LU.64 R14, [R1+0x4d8] ;  /* 0x0004d800010e7983 */ /* 0x000ee20000300a00 */
[----:B----4-:R-:W-:-:S03]  /*77720*/  IADD3 R8, P3, PT, R100, UR14, RZ ;  /* 0x0000000e64087c10 */ /* 0x010fc6000ff7e0ff */
[----:B------:R1:W-:Y:S01]  /*77730*/  STL.64 [R1+0x498], R24 ;  /* 0x0004981801007387 */ /* 0x0003e20000100a00 */
[----:B------:R-:W-:-:S03]  /*77740*/  IADD3.X R9, PT, PT, R101, UR15, RZ, P3, !PT ;  /* 0x0000000f65097c10 */ /* 0x000fc60009ffe4ff */
[----:B------:R4:W-:Y:S04]  /*77750*/  STL.64 [R1+0x508], R20 ;  /* 0x0005081401007387 */ /* 0x0009e80000100a00 */
[----:B------:R-:W3:Y:S04]  /*77760*/  LDL.LU.64 R88, [R1+0x490] ;  /* 0x0004900001587983 */ /* 0x000ee80000300a00 */
[----:B------:R2:W-:Y:S04]  /*77770*/  STL.64 [R1+0x550], R8 ;  /* 0x0005500801007387 */ /* 0x0005e80000100a00 */
[----:B------:R-:W3:Y:S01]  /*77780*/  LDL.LU.64 R100, [R1+0x440] ;  /* 0x0004400001647983 */ /* 0x000ee20000300a00 */
[----:B-1----:R-:W-:-:S03]  /*77790*/  IADD3 R24, P3, PT, R98, UR14, RZ ;  /* 0x0000000e62187c10 */ /* 0x002fc6000ff7e0ff */
[----:B------:R4:W-:Y:S01]  /*777a0*/  LDGSTS.E [R19+-0x3a280], desc[UR22][R20.64], P1 ;  /* 0xc5d8000014137fae */ /* 0x0009e200089a1016 */
[----:B------:R-:W-:-:S03]  /*777b0*/  IADD3.X R25, PT, PT, R99, UR15, RZ, P3, !PT ;  /* 0x0000000f63197c10 */ /* 0x000fc60009ffe4ff */
[----:B------:R2:W-:Y:S04]  /*777c0*/  LDGSTS.E [R19+-0x39e80], desc[UR22][R8.64], P1 ;  /* 0xc618000008137fae */ /* 0x0005e800089a1016 */
[----:B------:R-:W3:Y:S01]  /*777d0*/  LDL.LU.64 R98, [R1+0x410] ;  /* 0x0004100001627983 */ /* 0x000ee20000300a00 */
[----:B----4-:R-:W-:-:S03]  /*777e0*/  IADD3 R20, P3, PT, R112, UR14, RZ ;  /* 0x0000000e70147c10 */ /* 0x010fc6000ff7e0ff */
[----:B------:R-:W-:Y:S01]  /*777f0*/  LDGSTS.E [R19+-0x39a80], desc[UR22][R24.64], P1 ;  /* 0xc658000018137fae */ /* 0x000fe200089a1016 */
[----:B------:R-:W-:-:S03]  /*77800*/  IADD3.X R21, PT, PT, R113, UR15, RZ, P3, !PT ;  /* 0x0000000f71157c10 */ /* 0x000fc60009ffe4ff */
[----:B------:R-:W-:Y:S04]  /*77810*/  STL.64 [R1+0x5b8], R24 ;  /* 0x0005b81801007387 */ /* 0x000fe80000100a00 */
[----:B------:R1:W-:Y:S04]  /*77820*/  STL.64 [R1+0x638], R20 ;  /* 0x0006381401007387 */ /* 0x0003e80000100a00 */
[----:B------:R-:W4:Y:S04]  /*77830*/  LDL.LU.64 R112, [R1+0x3e0] ;  /* 0x0003e00001707983 */ /* 0x000f280000300a00 */
[----:B------:R1:W-:Y:S01]  /*77840*/  LDGSTS.E [R19+-0x39680], desc[UR22][R20.64], P1 ;  /* 0xc698000014137fae */ /* 0x0003e200089a1016 */
[----:B--2---:R-:W-:-:S04]  /*77850*/  IADD3 R8, P3, PT, R114, UR14, RZ ;  /* 0x0000000e72087c10 */ /* 0x004fc8000ff7e0ff */
[----:B------:R-:W-:-:S05]  /*77860*/  IADD3.X R9, PT, PT, R115, UR15, RZ, P3, !PT ;  /* 0x0000000f73097c10 */ /* 0x000fca0009ffe4ff */
[----:B------:R2:W-:Y:S04]  /*77870*/  STL.64 [R1+0x698], R8 ;  /* 0x0006980801007387 */ /* 0x0005e80000100a00 */
[----:B------:R-:W4:Y:S04]  /*77880*/  LDL.LU.64 R114, [R1+0x3b0] ;  /* 0x0003b00001727983 */ /* 0x000f280000300a00 */
[----:B------:R2:W-:Y:S01]  /*77890*/  LDGSTS.E [R19+-0x39280], desc[UR22][R8.64], P1 ;  /* 0xc6d8000008137fae */ /* 0x0005e200089a1016 */
[----:B-1----:R-:W-:-:S04]  /*778a0*/  IADD3 R20, P3, PT, R12, UR14, RZ ;  /* 0x0000000e0c147c10 */ /* 0x002fc8000ff7e0ff */
[----:B------:R-:W-:-:S05]  /*778b0*/  IADD3.X R21, PT, PT, R13, UR15, RZ, P3, !PT ;  /* 0x0000000f0d157c10 */ /* 0x000fca0009ffe4ff */
[----:B------:R1:W-:Y:S01]  /*778c0*/  LDGSTS.E [R19+-0x38e80], desc[UR22][R20.64], P1 ;  /* 0xc718000014137fae */ /* 0x0003e200089a1016 */
[----:B---3--:R-:W-:-:S04]  /*778d0*/  IADD3 R12, P3, PT, R16, UR14, RZ ;  /* 0x0000000e100c7c10 */ /* 0x008fc8000ff7e0ff */
[----:B------:R-:W-:Y:S02]  /*778e0*/  IADD3.X R13, PT, PT, R17, UR15, RZ, P3, !PT ;  /* 0x0000000f110d7c10 */ /* 0x000fe40009ffe4ff */
[----:B------:R-:W3:Y:S01]  /*778f0*/  LDL.LU.64 R16, [R1+0x310] ;  /* 0x0003100001107983 */ /* 0x000ee20000300a00 */
[----:B--2---:R-:W-:-:S03]  /*77900*/  IADD3 R8, P3, PT, R218, UR14, RZ ;  /* 0x0000000eda087c10 */ /* 0x004fc6000ff7e0ff */
[----:B------:R1:W-:Y:S01]  /*77910*/  STL.64 [R1+0x700], R20 ;  /* 0x0007001401007387 */ /* 0x0003e20000100a00 */
[----:B------:R-:W-:-:S03]  /*77920*/  IADD3.X R9, PT, PT, R219, UR15, RZ, P3, !PT ;  /* 0x0000000fdb097c10 */ /* 0x000fc60009ffe4ff */
[----:B------:R2:W-:Y:S04]  /*77930*/  STL.64 [R1+0x740], R12 ;  /* 0x0007400c01007387 */ /* 0x0005e80000100a00 */
[----:B------:R-:W3:Y:S04]  /*77940*/  LDL.LU.64 R218, [R1+0x2d0] ;  /* 0x0002d00001da7983 */ /* 0x000ee80000300a00 */
[----:B------:R-:W-:Y:S04]  /*77950*/  LDGSTS.E [R19+-0x38a80], desc[UR22][R12.64], P1 ;  /* 0xc75800000c137fae */ /* 0x000fe800089a1016 */
[----:B------:R2:W-:Y:S01]  /*77960*/  STL.64 [R1+0x7b8], R8 ;  /* 0x0007b80801007387 */ /* 0x0005e20000100a00 */
[----:B-1----:R-:W-:-:S03]  /*77970*/  IADD3 R20, P3, PT, R14, UR14, RZ ;  /* 0x0000000e0e147c10 */ /* 0x002fc6000ff7e0ff */
[----:B------:R1:W-:Y:S04]  /*77980*/  LDGSTS.E [R19+-0x38680], desc[UR22][R8.64], P1 ;  /* 0xc798000008137fae */ /* 0x0003e800089a1016 */
[----:B--2---:R-:W2:Y:S01]  /*77990*/  LDL.LU.64 R12, [R1+0x2a8] ;  /* 0x0002a800010c7983 */ /* 0x004ea20000300a00 */
[----:B------:R-:W-:Y:S02]  /*779a0*/  IADD3.X R21, PT, PT, R15, UR15, RZ, P3, !PT ;  /* 0x0000000f0f157c10 */ /* 0x000fe40009ffe4ff */
[----:B------:R-:W-:-:S03]  /*779b0*/  IADD3 R14, P3, PT, R88, UR14, RZ ;  /* 0x0000000e580e7c10 */ /* 0x000fc6000ff7e0ff */
[----:B------:R4:W-:Y:S01]  /*779c0*/  LDGSTS.E [R19+-0x38280], desc[UR22][R20.64], P1 ;  /* 0xc7d8000014137fae */ /* 0x0009e200089a1016 */
[----:B------:R-:W-:Y:S02]  /*779d0*/  IADD3.X R15, PT, PT, R89, UR15, RZ, P3, !PT ;  /* 0x0000000f590f7c10 */ /* 0x000fe40009ffe4ff */
[----:B-1----:R-:W-:Y:S01]  /*779e0*/  IADD3 R8, P3, PT, R100, UR14, RZ ;  /* 0x0000000e64087c10 */ /* 0x002fe2000ff7e0ff */
[----:B------:R-:W2:Y:S03]  /*779f0*/  LDL.LU.64 R88, [R1+0x270] ;  /* 0x0002700001587983 */ /* 0x000ea60000300a00 */
[----:B------:R-:W-:Y:S01]  /*77a00*/  IADD3.X R9, PT, PT, R101, UR15, RZ, P3, !PT ;  /* 0x0000000f65097c10 */ /* 0x000fe20009ffe4ff */
[----:B------:R-:W-:Y:S04]  /*77a10*/  STL.64 [R1+0x7e0], R20 ;  /* 0x0007e01401007387 */ /* 0x000fe80000100a00 */
[----:B------:R1:W-:Y:S04]  /*77a20*/  STL.64 [R1+0x820], R14 ;  /* 0x0008200e01007387 */ /* 0x0003e80000100a00 */
[----:B------:R-:W2:Y:S04]  /*77a30*/  LDL.LU.64 R100, [R1+0x250] ;  /* 0x0002500001647983 */ /* 0x000ea80000300a00 */
[----:B------:R-:W-:Y:S04]  /*77a40*/  LDGSTS.E [R19+-0x1fe80], desc[UR22][R14.64], P1 ;  /* 0xe01800000e137fae */ /* 0x000fe800089a1016 */
[----:B------:R4:W-:Y:S01]  /*77a50*/  STL.64 [R1+0x858], R8 ;  /* 0x0008580801007387 */ /* 0x0009e20000100a00 */
[----:B------:R-:W-:-:S03]  /*77a60*/  IADD3 R24, P3, PT, R98, UR14, RZ ;  /* 0x0000000e62187c10 */ /* 0x000fc6000ff7e0ff */
[----:B------:R4:W-:Y:S04]  /*77a70*/  LDGSTS.E [R19+-0x1fa80], desc[UR22][R8.64], P1 ;  /* 0xe058000008137fae */ /* 0x0009e800089a1016 */
[----:B-1----:R-:W2:Y:S01]  /*77a80*/  LDL.LU.64 R14, [R1+0x210] ;  /* 0x00021000010e7983 */ /* 0x002ea20000300a00 */
[----:B------:R-:W-:Y:S02]  /*77a90*/  IADD3.X R25, PT, PT, R99, UR15, RZ, P3, !PT ;  /* 0x0000000f63197c10 */ /* 0x000fe40009ffe4ff */
[----:B----4-:R-:W-:Y:S01]  /*77aa0*/  IADD3 R20, P3, PT, R112, UR14, RZ ;  /* 0x0000000e70147c10 */ /* 0x010fe2000ff7e0ff */
[----:B------:R-:W4:Y:S03]  /*77ab0*/  LDL.LU.64 R98, [R1+0x1b0] ;  /* 0x0001b00001627983 */ /* 0x000f260000300a00 */
[----:B------:R-:W-:Y:S01]  /*77ac0*/  IADD3.X R21, PT, PT, R113, UR15, RZ, P3, !PT ;  /* 0x0000000f71157c10 */ /* 0x000fe20009ffe4ff */
[----:B------:R-:W-:Y:S04]  /*77ad0*/  STL.64 [R1+0x898], R24 ;  /* 0x0008981801007387 */ /* 0x000fe80000100a00 */
[----:B------:R3:W-:Y:S04]  /*77ae0*/  STL.64 [R1+0x908], R20 ;  /* 0x0009081401007387 */ /* 0x0007e80000100a00 */
[----:B------:R-:W4:Y:S04]  /*77af0*/  LDL.LU.64 R112, [R1+0x128] ;  /* 0x0001280001707983 */ /* 0x000f280000300a00 */
[----:B------:R-:W-:Y:S04]  /*77b00*/  LDGSTS.E [R19+-0x1f680], desc[UR22][R24.64], P1 ;  /* 0xe098000018137fae */ /* 0x000fe800089a1016 */
[----:B------:R3:W-:Y:S01]  /*77b10*/  LDGSTS.E [R19+-0x1f280], desc[UR22][R20.64], P1 ;  /* 0xe0d8000014137fae */ /* 0x0007e200089a1016 */
[----:B------:R-:W-:-:S04]  /*77b20*/  IADD3 R8, P3, PT, R114, UR14, RZ ;  /* 0x0000000e72087c10 */ /* 0x000fc8000ff7e0ff */
[----:B------:R-:W-:-:S05]  /*77b30*/  IADD3.X R9, PT, PT, R115, UR15, RZ, P3, !PT ;  /* 0x0000000f73097c10 */ /* 0x000fca0009ffe4ff */
[----:B------:R2:W-:Y:S04]  /*77b40*/  STL.64 [R1+0x938], R8 ;  /* 0x0009380801007387 */ /* 0x0005e80000100a00 */
[----:B------:R-:W4:Y:S04]  /*77b50*/  LDL.LU.64 R114, [R1+0x108] ;  /* 0x0001080001727983 */ /* 0x000f280000300a00 */
[----:B------:R2:W-:Y:S01]  /*77b60*/  LDGSTS.E [R19+-0x1ee80], desc[UR22][R8.64], P1 ;  /* 0xe118000008137fae */ /* 0x0005e200089a1016 */
[----:B---3--:R-:W-:-:S04]  /*77b70*/  IADD3 R20, P3, PT, R16, UR14, RZ ;  /* 0x0000000e10147c10 */ /* 0x008fc8000ff7e0ff */
[----:B------:R-:W-:-:S05]  /*77b80*/  IADD3.X R21, PT, PT, R17, UR15, RZ, P3, !PT ;  /* 0x0000000f11157c10 */ /* 0x000fca0009ffe4ff */
[----:B------:R1:W-:Y:S01]  /*77b90*/  LDGSTS.E [R19+-0x1ea80], desc[UR22][R20.64], P1 ;  /* 0xe158000014137fae */ /* 0x0003e200089a1016 */
[----:B------:R-:W-:-:S04]  /*77ba0*/  IADD3 R16, P3, PT, R218, UR14, RZ ;  /* 0x0000000eda107c10 */ /* 0x000fc8000ff7e0ff */
[----:B------:R-:W-:Y:S02]  /*77bb0*/  IADD3.X R17, PT, PT, R219, UR15, RZ, P3, !PT ;  /* 0x0000000fdb117c10 */ /* 0x000fe40009ffe4ff */
[----:B------:R-:W3:Y:S04]  /*77bc0*/  LDL.LU.64 R218, [R1+0xf8] ;  /* 0x0000f80001da7983 */ /* 0x000ee80000300a00 */
[----:B------:R-:W-:Y:S01]  /*77bd0*/  STL.64 [R1+0x980], R20 ;  /* 0x0009801401007387 */ /* 0x000fe20000100a00 */
[----:B--2---:R-:W-:-:S03]  /*77be0*/  IADD3 R8, P3, PT, R12, UR14, RZ ;  /* 0x0000000e0c087c10 */ /* 0x004fc6000ff7e0ff */
[----:B------:R2:W-:Y:S01]  /*77bf0*/  STL.64 [R1+0x9b0], R16 ;  /* 0x0009b01001007387 */ /* 0x0005e20000100a00 */
[----:B------:R-:W-:-:S03]  /*77c00*/  IADD3.X R9, PT, PT, R13, UR15, RZ, P3, !PT ;  /* 0x0000000f0d097c10 */ /* 0x000fc60009ffe4ff */
[----:B------:R-:W-:Y:S04]  /*77c10*/  LDGSTS.E [R19+-0x1e680], desc[UR22][R16.64], P1 ;  /* 0xe198000010137fae */ /* 0x000fe800089a1016 */
[----:B------:R-:W3:Y:S04]  /*77c20*/  LDL.LU.64 R12, [R1+0xf0] ;  /* 0x0000f000010c7983 */ /* 0x000ee80000300a00 */
[----:B------:R2:W-:Y:S04]  /*77c30*/  STL.64 [R1+0x9d8], R8 ;  /* 0x0009d80801007387 */ /* 0x0005e80000100a00 */
[----:B--2---:R-:W2:Y:S01]  /*77c40*/  LDL.LU.64 R16, [R1+0xe8] ;  /* 0x0000e80001107983 */ /* 0x004ea20000300a00 */
[----:B------:R-:W-:-:S03]  /*77c50*/  IADD3 R24, P3, PT, R88, UR14, RZ ;  /* 0x0000000e58187c10 */ /* 0x000fc6000ff7e0ff */
[----:B------:R1:W-:Y:S01]  /*77c60*/  LDGSTS.E [R19+-0x1e280], desc[UR22][R8.64], P1 ;  /* 0xe1d8000008137fae */ /* 0x0003e200089a1016 */
[----:B------:R-:W-:Y:S02]  /*77c70*/  IADD3.X R25, PT, PT, R89, UR15, RZ, P3, !PT ;  /* 0x0000000f59197c10 */ /* 0x000fe40009ffe4ff */
[----:B-1----:R-:W-:Y:S01]  /*77c80*/  IADD3 R20, P3, PT, R100, UR14, RZ ;  /* 0x0000000e64147c10 */ /* 0x002fe2000ff7e0ff */
[----:B------:R-:W2:Y:S03]  /*77c90*/  LDL.LU.64 R88, [R1+0xe0] ;  /* 0x0000e00001587983 */ /* 0x000ea60000300a00 */
[----:B------:R-:W-:Y:S01]  /*77ca0*/  IADD3.X R21, PT, PT, R101, UR15, RZ, P3, !PT ;  /* 0x0000000f65157c10 */ /* 0x000fe20009ffe4ff */
[----:B------:R4:W-:Y:S04]  /*77cb0*/  STL.64 [R1+0xa18], R24 ;  /* 0x000a181801007387 */ /* 0x0009e80000100a00 */
[----:B------:R1:W-:Y:S04]  /*77cc0*/  STL.64 [R1+0xb10], R20 ;  /* 0x000b101401007387 */ /* 0x0003e80000100a00 */
[----:B------:R4:W-:Y:S01]  /*77cd0*/  LDGSTS.E [R19+-0x1de80], desc[UR22][R24.64], P1 ;  /* 0xe218000018137fae */ /* 0x0009e200089a1016 */
[----:B------:R-:W-:-:S03]  /*77ce0*/  IADD3 R8, P3, PT, R14, UR14, RZ ;  /* 0x0000000e0e087c10 */ /* 0x000fc6000ff7e0ff */
[----:B------:R1:W-:Y:S01]  /*77cf0*/  LDGSTS.E [R19+-0x1da80], desc[UR22][R20.64], P1 ;  /* 0xe258000014137fae */ /* 0x0003e200089a1016 */
[----:B------:R-:W-:-:S03]  /*77d00*/  IADD3.X R9, PT, PT, R15, UR15, RZ, P3, !PT ;  /* 0x0000000f0f097c10 */ /* 0x000fc60009ffe4ff */
[----:B------:R-:W2:Y:S04]  /*77d10*/  LDL.LU.64 R14, [R1+0xd8] ;  /* 0x0000d800010e7983 */ /* 0x000ea80000300a00 */
[----:B------:R4:W-:Y:S02]  /*77d20*/  STL.64 [R1+0xbc8], R8 ;  /* 0x000bc80801007387 */ /* 0x0009e40000100a00 */
[----:B----4-:R-:W-:Y:S02]  /*77d30*/  IADD3 R24, P3, PT, R98, UR14, RZ ;  /* 0x0000000e62187c10 */ /* 0x010fe4000ff7e0ff */
[----:B------:R-:W4:Y:S02]  /*77d40*/  LDL.LU.64 R100, [R1+0xd0] ;  /* 0x0000d00001647983 */ /* 0x000f240000300a00 */
[----:B------:R-:W-:-:S02]  /*77d50*/  IADD3.X R25, PT, PT, R99, UR15, RZ, P3, !PT ;  /* 0x0000000f63197c10 */ /* 0x000fc40009ffe4ff */
[----:B-1----:R-:W-:Y:S01]  /*77d60*/  IADD3 R20, P3, PT, R112, UR14, RZ ;  /* 0x0000000e70147c10 */ /* 0x002fe2000ff7e0ff */
[----:B------:R1:W-:Y:S03]  /*77d70*/  LDGSTS.E [R19+-0x1d680], desc[UR22][R8.64], P1 ;  /* 0xe298000008137fae */ /* 0x0003e600089a1016 */
[----:B------:R-:W-:Y:S01]  /*77d80*/  IADD3.X R21, PT, PT, R113, UR15, RZ, P3, !PT ;  /* 0x0000000f71157c10 */ /* 0x000fe20009ffe4ff */
[----:B------:R-:W4:Y:S04]  /*77d90*/  LDL.LU.64 R98, [R1+0xc8] ;  /* 0x0000c80001627983 */ /* 0x000f280000300a00 */
[----:B------:R3:W-:Y:S04]  /*77da0*/  STL.64 [R1+0xc48], R24 ;  /* 0x000c481801007387 */ /* 0x0007e80000100a00 */
[----:B------:R1:W-:Y:S04]  /*77db0*/  STL.64 [R1+0xca0], R20 ;  /* 0x000ca01401007387 */ /* 0x0003e80000100a00 */
[----:B------:R3:W-:Y:S04]  /*77dc0*/  LDGSTS.E [R19+-0x1d280], desc[UR22][R24.64], P1 ;  /* 0xe2d8000018137fae */ /* 0x0007e800089a1016 */
[----:B------:R1:W-:Y:S02]  /*77dd0*/  LDGSTS.E [R19+-0x1ce80], desc[UR22][R20.64], P1 ;  /* 0xe318000014137fae */ /* 0x0003e400089a1016 */
[----:B-1----:R-:W-:-:S04]  /*77de0*/  IADD3 R8, P3, PT, R114, UR14, RZ ;  /* 0x0000000e72087c10 */ /* 0x002fc8000ff7e0ff */
[----:B------:R-:W-:Y:S02]  /*77df0*/  IADD3.X R9, PT, PT, R115, UR15, RZ, P3, !PT ;  /* 0x0000000f73097c10 */ /* 0x000fe40009ffe4ff */
[----:B------:R-:W4:Y:S04]  /*77e00*/  LDL.LU.64 R114, [R1+0xc0] ;  /* 0x0000c00001727983 */ /* 0x000f280000300a00 */
        /* <DEDUP_REMOVED lines=8> */
[----:B------:R-:W3:Y:S01]  /*77e90*/  LDL.LU.64 R12, [R1+0xb0] ;  /* 0x0000b000010c7983 */ /* 0x000ee20000300a00 */
[----:B--2---:R-:W-:-:S03]  /*77ea0*/  IADD3 R8, P3, PT, R16, UR14, RZ ;  /* 0x0000000e10087c10 */ /* 0x004fc6000ff7e0ff */
        /* <DEDUP_REMOVED lines=10> */
[----:B------:R1:W-:Y:S01]  /*77f50*/  LDGSTS.E [R19+-0x1ba80], desc[UR22][R24.64], P1 ;  /* 0xe458000018137fae */ /* 0x0003e200089a1016 */
[----:B--2---:R-:W-:-:S04]  /*77f60*/  IADD3 R20, P3, PT, R14, UR14, RZ ;  /* 0x0000000e0e147c10 */ /* 0x004fc8000ff7e0ff */
[----:B------:R-:W-:Y:S02]  /*77f70*/  IADD3.X R21, PT, PT, R15, UR15, RZ, P3, !PT ;  /* 0x0000000f0f157c10 */ /* 0x000fe40009ffe4ff */
[----:B------:R-:W2:Y:S01]  /*77f80*/  LDL.LU.64 R14, [R1+0x98] ;  /* 0x00009800010e7983 */ /* 0x000ea20000300a00 */
[----:B----4-:R-:W-:-:S03]  /*77f90*/  IADD3 R8, P3, PT, R100, UR14, RZ ;  /* 0x0000000e64087c10 */ /* 0x010fc6000ff7e0ff */
[----:B------:R1:W-:Y:S01]  /*77fa0*/  STL.64 [R1+0x1028], R24 ;  /* 0x0010281801007387 */ /* 0x0003e20000100a00 */
[----:B------:R-:W-:-:S03]  /*77fb0*/  IADD3.X R9, PT, PT, R101, UR15, RZ, P3, !PT ;  /* 0x0000000f65097c10 */ /* 0x000fc60009ffe4ff */
[----:B------:R4:W-:Y:S04]  /*77fc0*/  STL.64 [R1+0x1050], R20 ;  /* 0x0010501401007387 */ /* 0x0009e80000100a00 */
[----:B------:R-:W2:Y:S04]  /*77fd0*/  LDL.LU.64 R88, [R1+0x90] ;  /* 0x0000900001587983 */ /* 0x000ea80000300a00 */
[----:B------:R4:W-:Y:S01]  /*77fe0*/  STL.64 [R1+0x1080], R8 ;  /* 0x0010800801007387 */ /* 0x0009e20000100a00 */
[----:B-1----:R-:W-:-:S03]  /*77ff0*/  IADD3 R24, P3, PT, R98, UR14, RZ ;  /* 0x0000000e62187c10 */ /* 0x002fc6000ff7e0ff */
[----:B------:R-:W2:Y:S01]  /*78000*/  LDL.LU.64 R100, [R1+0x88] ;  /* 0x0000880001647983 */ /* 0x000ea20000300a00 */
[----:B------:R-:W-:-:S03]  /*78010*/  IADD3.X R25, PT, PT, R99, UR15, RZ, P3, !PT ;  /* 0x0000000f63197c10 */ /* 0x000fc60009ffe4ff */
[----:B------:R4:W-:Y:S04]  /*78020*/  LDGSTS.E [R19+-0x1b680], desc[UR22][R20.64], P1 ;  /* 0xe498000014137fae */ /* 0x0009e800089a1016 */
[----:B------:R1:W-:Y:S04]  /*78030*/  LDGSTS.E [R19+-0x1b280], desc[UR22][R8.64], P1 ;  /* 0xe4d8000008137fae */ /* 0x0003e800089a1016 */
[----:B------:R-:W-:Y:S01]  /*78040*/  LDGSTS.E [R19+-0x1ae80], desc[UR22][R24.64], P1 ;  /* 0xe518000018137fae */ /* 0x000fe200089a1016 */
[----:B----4-:R-:W-:-:S04]  /*78050*/  IADD3 R20, P3, PT, R114, UR14, RZ ;  /* 0x0000000e72147c10 */ /* 0x010fc8000ff7e0ff */
[----:B------:R-:W-:Y:S02]  /*78060*/  IADD3.X R21, PT, PT, R115, UR15, RZ, P3, !PT ;  /* 0x0000000f73157c10 */ /* 0x000fe40009ffe4ff */
[----:B------:R-:W4:Y:S01]  /*78070*/  LDL.LU.64 R114, [R1+0x80] ;  /* 0x0000800001727983 */ /* 0x000f220000300a00 */
[----:B-1----:R-:W-:-:S03]  /*78080*/  IADD3 R8, P3, PT, R112, UR14, RZ ;  /* 0x0000000e70087c10 */ /* 0x002fc6000ff7e0ff */
[----:B------:R-:W-:Y:S01]  /*78090*/  STL.64 [R1+0x10b8], R24 ;  /* 0x0010b81801007387 */ /* 0x000fe20000100a00 */
[----:B------:R-:W-:-:S03]  /*780a0*/  IADD3.X R9, PT, PT, R113, UR15, RZ, P3, !PT ;  /* 0x0000000f71097c10 */ /* 0x000fc60009ffe4ff */
[----:B------:R3:W-:Y:S04]  /*780b0*/  STL.64 [R1+0x10f8], R20 ;  /* 0x0010f81401007387 */ /* 0x0007e80000100a00 */
[----:B------:R-:W4:Y:S04]  /*780c0*/  LDL.LU.64 R98, [R1+0x78] ;  /* 0x0000780001627983 */ /* 0x000f280000300a00 */
[----:B------:R1:W-:Y:S04]  /*780d0*/  STL.64 [R1+0x1128], R8 ;  /* 0x0011280801007387 */ /* 0x0003e80000100a00 */
[----:B------:R-:W4:Y:S04]  /*780e0*/  LDL.LU.64 R112, [R1+0x70] ;  /* 0x0000700001707983 */ /* 0x000f280000300a00 */
[----:B------:R3:W-:Y:S04]  /*780f0*/  LDGSTS.E [R19+-0x1aa80], desc[UR22][R20.64], P1 ;  /* 0xe558000014137fae */ /* 0x0007e800089a1016 */
[----:B------:R1:W-:Y:S01]  /*78100*/  LDGSTS.E [R19+-0x1a680], desc[UR22][R8.64], P1 ;  /* 0xe598000008137fae */ /* 0x0003e200089a1016 */
[----:B---3--:R-:W-:-:S04]  /*78110*/  IADD3 R20, P3, PT, R12, UR14, RZ ;  /* 0x0000000e0c147c10 */ /* 0x008fc8000ff7e0ff */
[----:B------:R-:W-:-:S05]  /*78120*/  IADD3.X R21, PT, PT, R13, UR15, RZ, P3, !PT ;  /* 0x0000000f0d157c10 */ /* 0x000fca0009ffe4ff */
[----:B------:R3:W-:Y:S01]  /*78130*/  LDGSTS.E [R19+-0x1a280], desc[UR22][R20.64], P1 ;  /* 0xe5d8000014137fae */ /* 0x0007e200089a1016 */
[----:B------:R-:W-:-:S04]  /*78140*/  IADD3 R12, P3, PT, R16, UR14, RZ ;  /* 0x0000000e100c7c10 */ /* 0x000fc8000ff7e0ff */
[----:B------:R-:W-:Y:S02]  /*78150*/  IADD3.X R13, PT, PT, R17, UR15, RZ, P3, !PT ;  /* 0x0000000f110d7c10 */ /* 0x000fe40009ffe4ff */
[----:B------:R-:W4:Y:S01]  /*78160*/  LDL.LU.64 R16, [R1+0xdc0] ;  /* 0x000dc00001107983 */ /* 0x000f220000300a00 */
[----:B-1----:R-:W-:-:S03]  /*78170*/  IADD3 R8, P3, PT, R218, UR14, RZ ;  /* 0x0000000eda087c10 */ /* 0x002fc6000ff7e0ff */
[----:B------:R-:W-:Y:S01]  /*78180*/  LDGSTS.E [R19+-0x19e80], desc[UR22][R12.64], P1 ;  /* 0xe61800000c137fae */ /* 0x000fe200089a1016 */
[----:B------:R-:W-:-:S03]  /*78190*/  IADD3.X R9, PT, PT, R219, UR15, RZ, P3, !PT ;  /* 0x0000000fdb097c10 */ /* 0x000fc60009ffe4ff */
[----:B------:R-:W-:Y:S04]  /*781a0*/  STL.64 [R1+0x1158], R20 ;  /* 0x0011581401007387 */ /* 0x000fe80000100a00 */
[----:B------:R1:W-:Y:S04]  /*781b0*/  STL.64 [R1+0x1180], R12 ;  /* 0x0011800c01007387 */ /* 0x0003e80000100a00 */
[----:B------:R2:W-:Y:S04]  /*781c0*/  STL.64 [R1+0x11a8], R8 ;  /* 0x0011a80801007387 */ /* 0x0005e80000100a00 */
[----:B------:R-:W4:Y:S04]  /*781d0*/  LDL.LU.64 R218, [R1+0xda8] ;  /* 0x000da80001da7983 */ /* 0x000f280000300a00 */
[----:B-1----:R-:W4:Y:S01]  /*781e0*/  LDL.LU.64 R12, [R1+0xd80] ;  /* 0x000d8000010c7983 */ /* 0x002f220000300a00 */
[----:B--2---:R-:W-:-:S03]  /*781f0*/  IADD3 R24, P3, PT, R14, UR14, RZ ;  /* 0x0000000e0e187c10 */ /* 0x004fc6000ff7e0ff */
[----:B------:R1:W-:Y:S01]  /*78200*/  LDGSTS.E [R19+-0x19a80], desc[UR22][R8.64], P1 ;  /* 0xe658000008137fae */ /* 0x0003e200089a1016 */
[----:B------:R-:W-:-:S03]  /*78210*/  IADD3.X R25, PT, PT, R15, UR15, RZ, P3, !PT ;  /* 0x0000000f0f197c10 */ /* 0x000fc60009ffe4ff */
[----:B------:R-:W2:Y:S01]  /*78220*/  LDL.LU.64 R14, [R1+0xd60] ;  /* 0x000d6000010e7983 */ /* 0x000ea20000300a00 */
[----:B---3--:R-:W-:-:S03]  /*78230*/  IADD3 R20, P3, PT, R88, UR14, RZ ;  /* 0x0000000e58147c10 */ /* 0x008fc6000ff7e0ff */
[----:B------:R4:W-:Y:S01]  /*78240*/  LDGSTS.E [R19+-0x19680], desc[UR22][R24.64], P1 ;  /* 0xe698000018137fae */ /* 0x0009e200089a1016 */
[----:B------:R-:W-:Y:S02]  /*78250*/  IADD3.X R21, PT, PT, R89, UR15, RZ, P3, !PT ;  /* 0x0000000f59157c10 */ /* 0x000fe40009ffe4ff */
[----:B-1----:R-:W-:Y:S01]  /*78260*/  IADD3 R8, P3, PT, R100, UR14, RZ ;  /* 0x0000000e64087c10 */ /* 0x002fe2000ff7e0ff */
[----:B------:R4:W-:Y:S03]  /*78270*/  STL.64 [R1+0x11d8], R24 ;  /* 0x0011d81801007387 */ /* 0x0009e60000100a00 */
[----:B------:R-:W-:Y:S01]  /*78280*/  IADD3.X R9, PT, PT, R101, UR15, RZ, P3, !PT ;  /* 0x0000000f65097c10 */ /* 0x000fe20009ffe4ff */
[----:B------:R1:W-:Y:S04]  /*78290*/  STL.64 [R1+0x1200], R20 ;  /* 0x0012001401007387 */ /* 0x0003e80000100a00 */
[----:B------:R3:W-:Y:S04]  /*782a0*/  STL.64 [R1+0x1220], R8 ;  /* 0x0012200801007387 */ /* 0x0007e80000100a00 */
[----:B------:R-:W2:Y:S04]  /*782b0*/  LDL.LU.64 R86, [R1+0xd30] ;  /* 0x000d300001567983 */ /* 0x000ea80000300a00 */
[----:B------:R1:W-:Y:S04]  /*782c0*/  LDGSTS.E [R19+-0x19280], desc[UR22][R20.64], P1 ;  /* 0xe6d8000014137fae */ /* 0x0003e800089a1016 */
[----:B------:R-:W2:Y:S04]  /*782d0*/  LDL.LU.64 R100, [R1+0xcf8] ;  /* 0x000cf80001647983 */ /* 0x000ea80000300a00 */
[----:B------:R3:W-:Y:S01]  /*782e0*/  LDGSTS.E [R19+-0x18e80], desc[UR22][R8.64], P1 ;  /* 0xe718000008137fae */ /* 0x0007e200089a1016 */
[----:B----4-:R-:W-:-:S04]  /*782f0*/  IADD3 R24, P3, PT, R114, UR14, RZ ;  /* 0x0000000e72187c10 */ /* 0x010fc8000ff7e0ff */
[----:B------:R-:W-:Y:S02]  /*78300*/  IADD3.X R25, PT, PT, R115, UR15, RZ, P3, !PT ;  /* 0x0000000f73197c10 */ /* 0x000fe40009ffe4ff */
[----:B------:R-:W4:Y:S01]  /*78310*/  LDL.LU.64 R114, [R1+0xcb8] ;  /* 0x000cb80001727983 */ /* 0x000f220000300a00 */
[----:B-1----:R-:W-:-:S03]  /*78320*/  IADD3 R20, P3, PT, R98, UR14, RZ ;  /* 0x0000000e62147c10 */ /* 0x002fc6000ff7e0ff */
[----:B------:R-:W-:Y:S01]  /*78330*/  LDGSTS.E [R19+-0x18a80], desc[UR22][R24.64], P1 ;  /* 0xe758000018137fae */ /* 0x000fe200089a1016 */
[----:B------:R-:W-:Y:S02]  /*78340*/  IADD3.X R21, PT, PT, R99, UR15, RZ, P3, !PT ;  /* 0x0000000f63157c10 */ /* 0x000fe40009ffe4ff */
[----:B---3--:R-:W-:Y:S01]  /*78350*/  IADD3 R8, P3, PT, R112, UR14, RZ ;  /* 0x0000000e70087c10 */ /* 0x008fe2000ff7e0ff */
[----:B------:R-:W-:Y:S03]  /*78360*/  STL.64 [R1+0x1240], R24 ;  /* 0x0012401801007387 */ /* 0x000fe60000100a00 */
[----:B------:R-:W-:Y:S01]  /*78370*/  IADD3.X R9, PT, PT, R113, UR15, RZ, P3, !PT ;  /* 0x0000000f71097c10 */ /* 0x000fe20009ffe4ff */
[----:B------:R-:W-:Y:S04]  /*78380*/  STL.64 [R1+0x1260], R20 ;  /* 0x0012601401007387 */ /* 0x000fe80000100a00 */
[----:B------:R1:W-:Y:S04]  /*78390*/  STL.64 [R1+0x1280], R8 ;  /* 0x0012800801007387 */ /* 0x0003e80000100a00 */
[----:B------:R-:W3:Y:S04]  /*783a0*/  LDL.LU.64 R98, [R1+0xc60] ;  /* 0x000c600001627983 */ /* 0x000ee80000300a00 */
[----:B------:R-:W3:Y:S04]  /*783b0*/  LDL.LU.64 R112, [R1+0xbd8] ;  /* 0x000bd80001707983 */ /* 0x000ee80000300a00 */
[----:B------:R-:W-:Y:S04]  /*783c0*/  LDGSTS.E [R19+-0x18680], desc[UR22][R20.64], P1 ;  /* 0xe798000014137fae */ /* 0x000fe800089a1016 */
[----:B------:R1:W-:Y:S01]  /*783d0*/  LDGSTS.E [R19+-0x18280], desc[UR22][R8.64], P1 ;  /* 0xe7d8000008137fae */ /* 0x0003e200089a1016 */
[----:B------:R-:W-:-:S04]  /*783e0*/  IADD3 R134, P3, PT, R16, UR14, RZ ;  /* 0x0000000e10867c10 */ /* 0x000fc8000ff7e0ff */
[----:B------:R-:W-:Y:S02]  /*783f0*/  IADD3.X R135, PT, PT, R17, UR15, RZ, P3, !PT ;  /* 0x0000000f11877c10 */ /* 0x000fe40009ffe4ff */
[----:B------:R-:W3:Y:S01]  /*78400*/  LDL.LU.64 R16, [R1+0xb78] ;  /* 0x000b780001107983 */ /* 0x000ee20000300a00 */
[----:B------:R-:W-:-:S04]  /*78410*/  IADD3 R126, P3, PT, R218, UR14, RZ ;  /* 0x0000000eda7e7c10 */ /* 0x000fc8000ff7e0ff */
[----:B------:R-:W-:Y:S02]  /*78420*/  IADD3.X R127, PT, PT, R219, UR15, RZ, P3, !PT ;  /* 0x0000000fdb7f7c10 */ /* 0x000fe40009ffe4ff */
[----:B------:R-:W-:Y:S01]  /*78430*/  IADD3 R120, P3, PT, R12, UR14, RZ ;  /* 0x0000000e0c787c10 */ /* 0x000fe2000ff7e0ff */
[----:B------:R-:W3:Y:S03]  /*78440*/  LDL.LU.64 R218, [R1+0xb58] ;  /* 0x000b580001da7983 */ /* 0x000ee60000300a00 */
[----:B------:R-:W-:Y:S02]  /*78450*/  IADD3.X R121, PT, PT, R13, UR15, RZ, P3, !PT ;  /* 0x0000000f0d797c10 */ /* 0x000fe40009ffe4ff */
[----:B--2---:R-:W-:-:S04]  /*78460*/  IADD3 R88, P3, PT, R14, UR14, RZ ;  /* 0x0000000e0e587c10 */ /* 0x004fc8000ff7e0ff */
[----:B------:R-:W-:Y:S02]  /*78470*/  IADD3.X R89, PT, PT, R15, UR15, RZ, P3, !PT ;  /* 0x0000000f0f597c10 */ /* 0x000fe40009ffe4ff */
[----:B------:R-:W2:Y:S04]  /*78480*/  LDL.LU.64 R14, [R1+0xb38] ;  /* 0x000b3800010e7983 */ /* 0x000ea80000300a00 */
[----:B------:R-:W2:Y:S04]  /*78490*/  LDL.LU.64 R12, [R1+0xb08] ;  /* 0x000b0800010c7983 */ /* 0x000ea80000300a00 */
[----:B------:R-:W2:Y:S01]  /*784a0*/  LDL.LU.64 R74, [R1+0xad8] ;  /* 0x000ad800014a7983 */ /* 0x000ea20000300a00 */
[----:B------:R-:W-:-:S04]  /*784b0*/  IADD3 R142, P3, PT, R86, UR14, RZ ;  /* 0x0000000e568e7c10 */ /* 0x000fc8000ff7e0ff */
[----:B------:R-:W-:Y:S02]  /*784c0*/  IADD3.X R143, PT, PT, R87, UR15, RZ, P3, !PT ;  /* 0x0000000f578f7c10 */ /* 0x000fe40009ffe4ff */
[----:B------:R-:W-:-:S04]  /*784d0*/  IADD3 R160, P3, PT, R100, UR14, RZ ;  /* 0x0000000e64a07c10 */ /* 0x000fc8000ff7e0ff */
[----:B------:R-:W-:Y:S02]  /*784e0*/  IADD3.X R161, PT, PT, R101, UR15, RZ, P3, !PT ;  /* 0x0000000f65a17c10 */ /* 0x000fe40009ffe4ff */
[----:B------:R-:W2:Y:S01]  /*784f0*/  LDL.LU.64 R100, [R1+0xab0] ;  /* 0x000ab00001647983 */ /* 0x000ea20000300a00 */
[----:B-1----:R-:W-:-:S05]  /*78500*/  VIADD R9, R7, 0x200000 ;  /* 0x0020000007097836 */ /* 0x002fca0000000000 */
[----:B------:R-:W-:Y:S04]  /*78510*/  LDGSTS.E [R9+-0x3fe00], desc[UR22][R134.64], P1 ;  /* 0xc020000086097fae */ /* 0x000fe800089a1016 */
[----:B------:R-:W-:Y:S04]  /*78520*/  LDGSTS.E [R9+-0x3fa00], desc[UR22][R126.64], P1 ;  /* 0xc06000007e097fae */ /* 0x000fe800089a1016 */
[----:B------:R-:W-:Y:S04]  /*78530*/  LDGSTS.E [R9+-0x3f600], desc[UR22][R120.64], P1 ;  /* 0xc0a0000078097fae */ /* 0x000fe800089a1016 */
[----:B------:R-:W-:Y:S04]  /*78540*/  LDGSTS.E [R9+-0x3f200], desc[UR22][R88.64], P1 ;  /* 0xc0e0000058097fae */ /* 0x000fe800089a1016 */
[----:B------:R-:W-:Y:S04]  /*78550*/  LDGSTS.E [R9+-0x3ee00], desc[UR22][R142.64], P1 ;  /* 0xc12000008e097fae */ /* 0x000fe800089a1016 */
[----:B------:R-:W-:Y:S01]  /*78560*/  LDGSTS.E [R9+-0x3ea00], desc[UR22][R160.64], P1 ;  /* 0xc1600000a0097fae */ /* 0x000fe200089a1016 */
[----:B----4-:R-:W-:-:S04]  /*78570*/  IADD3 R178, P3, PT, R114, UR14, RZ ;  /* 0x0000000e72b27c10 */ /* 0x010fc8000ff7e0ff */
[----:B------:R-:W-:Y:S02]  /*78580*/  IADD3.X R179, PT, PT, R115, UR15, RZ, P3, !PT ;  /* 0x0000000f73b37c10 */ /* 0x000fe40009ffe4ff */
[----:B------:R-:W4:Y:S04]  /*78590*/  LDL.LU.64 R114, [R1+0x9f8] ;  /* 0x0009f80001727983 */ /* 0x000f280000300a00 */
[----:B------:R-:W-:Y:S01]  /*785a0*/  LDGSTS.E [R9+-0x3e600], desc[UR22][R178.64], P1 ;  /* 0xc1a00000b2097fae */ /* 0x000fe200089a1016 */
[----:B---3--:R-:W-:-:S04]  /*785b0*/  IADD3 R190, P3, PT, R98, UR14, RZ ;  /* 0x0000000e62be7c10 */ /* 0x008fc8000ff7e0ff */
[----:B------:R-:W-:Y:S02]  /*785c0*/  IADD3.X R191, PT, PT, R99, UR15, RZ, P3, !PT ;  /* 0x0000000f63bf7c10 */ /* 0x000fe40009ffe4ff */
[----:B------:R-:W-:Y:S01]  /*785d0*/  IADD3 R204, P3, PT, R112, UR14, RZ ;  /* 0x0000000e70cc7c10 */ /* 0x000fe2000ff7e0ff */
[----:B------:R-:W3:Y:S03]  /*785e0*/  LDL.LU.64 R98, [R1+0x9d0] ;  /* 0x0009d00001627983 */ /* 0x000ee60000300a00 */
[----:B------:R-:W-:Y:S01]  /*785f0*/  IADD3.X R205, PT, PT, R113, UR15, RZ, P3, !PT ;  /* 0x0000000f71cd7c10 */ /* 0x000fe20009ffe4ff */
[----:B------:R-:W-:Y:S04]  /*78600*/  LDGSTS.E [R9+-0x3e200], desc[UR22][R190.64], P1 ;  /* 0xc1e00000be097fae */ /* 0x000fe800089a1016 */
[----:B------:R-:W-:Y:S01]  /*78610*/  LDGSTS.E [R9+-0x3de00], desc[UR22][R204.64], P1 ;  /* 0xc2200000cc097fae */ /* 0x000fe200089a1016 */
[----:B------:R-:W-:-:S04]  /*78620*/  IADD3 R248, P3, PT, R16, UR14, RZ ;  /* 0x0000000e10f87c10 */ /* 0x000fc8000ff7e0ff */
[----:B------:R-:W-:Y:S02]  /*78630*/  IADD3.X R249, PT, PT, R17, UR15, RZ, P3, !PT ;  /* 0x0000000f11f97c10 */ /* 0x000fe40009ffe4ff */
[----:B------:R-:W3:Y:S04]  /*78640*/  LDL.LU.64 R16, [R1+0x9a8] ;  /* 0x0009a80001107983 */ /* 0x000ee80000300a00 */
[----:B------:R-:W3:Y:S04]  /*78650*/  LDL.LU.64 R112, [R1+0x988] ;  /* 0x0009880001707983 */ /* 0x000ee80000300a00 */
[----:B------:R-:W-:Y:S01]  /*78660*/  LDGSTS.E [R9+-0x3da00], desc[UR22][R248.64], P1 ;  /* 0xc2600000f8097fae */ /* 0x000fe200089a1016 */
[----:B------:R-:W-:-:S04]  /*78670*/  IADD3 R24, P3, PT, R218, UR14, RZ ;  /* 0x0000000eda187c10 */ /* 0x000fc8000ff7e0ff */
[----:B------:R-:W-:Y:S02]  /*78680*/  IADD3.X R25, PT, PT, R219, UR15, RZ, P3, !PT ;  /* 0x0000000fdb197c10 */ /* 0x000fe40009ffe4ff */
[----:B------:R-:W3:Y:S01]  /*78690*/  LDL.LU.64 R218, [R1+0x950] ;  /* 0x0009500001da7983 */ /* 0x000ee20000300a00 */
[----:B--2---:R-:W-:-:S03]  /*786a0*/  IADD3 R20, P3, PT, R14, UR14, RZ ;  /* 0x0000000e0e147c10 */ /* 0x004fc6000ff7e0ff */
[----:B------:R1:W-:Y:S01]  /*786b0*/  LDGSTS.E [R9+-0x3d600], desc[UR22][R24.64], P1 ;  /* 0xc2a0000018097fae */ /* 0x0003e200089a1016 */
[----:B------:R-:W-:Y:S02]  /*786c0*/  IADD3.X R21, PT, PT, R15, UR15, RZ, P3, !PT ;  /* 0x0000000f0f157c10 */ /* 0x000fe40009ffe4ff */
[----:B------:R-:W-:Y:S01]  /*786d0*/  IADD3 R14, P3, PT, R12, UR14, RZ ;  /* 0x0000000e0c0e7c10 */ /* 0x000fe2000ff7e0ff */
[----:B------:R-:W-:Y:S03]  /*786e0*/  STL.64 [R1+0x38], R24 ;  /* 0x0000381801007387 */ /* 0x000fe60000100a00 */
[----:B------:R-:W-:Y:S01]  /*786f0*/  IADD3.X R15, PT, PT, R13, UR15, RZ, P3, !PT ;  /* 0x0000000f0d0f7c10 */ /* 0x000fe20009ffe4ff */
[----:B------:R-:W-:Y:S04]  /*78700*/  STL.64 [R1+0x58], R20 ;  /* 0x0000581401007387 */ /* 0x000fe80000100a00 */
[----:B------:R-:W2:Y:S04]  /*78710*/  LDL.LU.64 R12, [R1+0x928] ;  /* 0x00092800010c7983 */ /* 0x000ea80000300a00 */
[----:B------:R4:W-:Y:S04]  /*78720*/  LDGSTS.E [R9+-0x3d200], desc[UR22][R20.64], P1 ;  /* 0xc2e0000014097fae */ /* 0x0009e800089a1016 */
[----:B------:R1:W-:Y:S04]  /*78730*/  STL.64 [R1+0x78], R14 ;  /* 0x0000780e01007387 */ /* 0x0003e80000100a00 */
[----:B------:R-:W-:Y:S04]  /*78740*/  LDGSTS.E [R9+-0x3ce00], desc[UR22][R14.64], P1 ;  /* 0xc32000000e097fae */ /* 0x000fe800089a1016 */
[----:B-1----:R-:W2:Y:S01]  /*78750*/  LDL.LU.64 R14, [R1+0x8d0] ;  /* 0x0008d000010e7983 */ /* 0x002ea20000300a00 */
[----:B------:R-:W-:-:S04]  /*78760*/  IADD3 R86, P3, PT, R74, UR14, RZ ;  /* 0x0000000e4a567c10 */ /* 0x000fc8000ff7e0ff */
[----:B------:R-:W-:Y:S02]  /*78770*/  IADD3.X R87, PT, PT, R75, UR15, RZ, P3, !PT ;  /* 0x0000000f4b577c10 */ /* 0x000fe40009ffe4ff */
[----:B------:R-:W-:Y:S01]  /*78780*/  IADD3 R24, P3, PT, R100, UR14, RZ ;  /* 0x0000000e64187c10 */ /* 0x000fe2000ff7e0ff */
[----:B------:R-:W2:Y:S03]  /*78790*/  LDL.LU.64 R74, [R1+0x890] ;  /* 0x00089000014a7983 */ /* 0x000ea60000300a00 */
[----:B------:R-:W-:Y:S01]  /*787a0*/  IADD3.X R25, PT, PT, R101, UR15, RZ, P3, !PT ;  /* 0x0000000f65197c10 */ /* 0x000fe20009ffe4ff */
[----:B------:R-:W-:Y:S04]  /*787b0*/  STL.64 [R1+0x88], R86 ;  /* 0x0000885601007387 */ /* 0x000fe80000100a00 */
[----:B------:R3:W-:Y:S04]  /*787c0*/  STL.64 [R1+0x90], R24 ;  /* 0x0000901801007387 */ /* 0x0007e80000100a00 */
[----:B------:R-:W2:Y:S04]  /*787d0*/  LDL.LU.64 R100, [R1+0x850] ;  /* 0x0008500001647983 */ /* 0x000ea80000300a00 */
[----:B------:R-:W-:Y:S04]  /*787e0*/  LDGSTS.E [R9+-0x3ca00], desc[UR22][R86.64], P1 ;  /* 0xc360000056097fae */ /* 0x000fe800089a1016 */
[----:B------:R3:W-:Y:S01]  /*787f0*/  LDGSTS.E [R9+-0x3c600], desc[UR22][R24.64], P1 ;  /* 0xc3a0000018097fae */ /* 0x0007e200089a1016 */
[----:B----4-:R-:W-:-:S04]  /*78800*/  IADD3 R20, P3, PT, R114, UR14, RZ ;  /* 0x0000000e72147c10 */ /* 0x010fc8000ff7e0ff */
[----:B------:R-:W-:-:S05]  /*78810*/  IADD3.X R21, PT, PT, R115, UR15, RZ, P3, !PT ;  /* 0x0000000f73157c10 */ /* 0x000fca0009ffe4ff */
[----:B------:R1:W-:Y:S04]  /*78820*/  STL.64 [R1+0xb0], R20 ;  /* 0x0000b01401007387 */ /* 0x0003e80000100a00 */
[----:B------:R-:W4:Y:S04]  /*78830*/  LDL.LU.64 R114, [R1+0x818] ;  /* 0x0008180001727983 */ /* 0x000f280000300a00 */
[----:B------:R1:W-:Y:S01]  /*78840*/  LDGSTS.E [R9+-0x3c200], desc[UR22][R20.64], P1 ;  /* 0xc3e0000014097fae */ /* 0x0003e200089a1016 */
[----:B---3--:R-:W-:-:S04]  /*78850*/  IADD3 R24, P3, PT, R98, UR14, RZ ;  /* 0x0000000e62187c10 */ /* 0x008fc8000ff7e0ff */
[----:B------:R-:W-:Y:S02]  /*78860*/  IADD3.X R25, PT, PT, R99, UR15, RZ, P3, !PT ;  /* 0x0000000f63197c10 */ /* 0x000fe40009ffe4ff */
[----:B------:R-:W3:Y:S04]  /*78870*/  LDL.LU.64 R98, [R1+0x7f8] ;  /* 0x0007f80001627983 */ /* 0x000ee80000300a00 */
[----:B------:R1:W-:Y:S04]  /*78880*/  STL.64 [R1+0xd0], R24 ;  /* 0x0000d01801007387 */ /* 0x0003e80000100a00 */
[----:B------:R1:W-:Y:S02]  /*78890*/  LDGSTS.E [R9+-0x3be00], desc[UR22][R24.64], P1 ;  /* 0xc420000018097fae */ /* 0x0003e400089a1016 */
[----:B-1----:R-:W-:-:S04]  /*788a0*/  IADD3 R20, P3, PT, R16, UR14, RZ ;  /* 0x0000000e10147c10 */ /* 0x002fc8000ff7e0ff */
[----:B------:R-:W-:Y:S02]  /*788b0*/  IADD3.X R21, PT, PT, R17, UR15, RZ, P3, !PT ;  /* 0x0000000f11157c10 */ /* 0x000fe40009ffe4ff */
[----:B------:R-:W-:-:S03]  /*788c0*/  IADD3 R16, P3, PT, R112, UR14, RZ ;  /* 0x0000000e70107c10 */ /* 0x000fc6000ff7e0ff */
[----:B------:R-:W-:Y:S01]  /*788d0*/  STL.64 [R1+0x1b0], R20 ;  /* 0x0001b01401007387 */ /* 0x000fe20000100a00 */
[----:B------:R-:W-:-:S03]  /*788e0*/  IADD3.X R17, PT, PT, R113, UR15, RZ, P3, !PT ;  /* 0x0000000f71117c10 */ /* 0x000fc60009ffe4ff */
[----:B------:R-:W3:Y:S04]  /*788f0*/  LDL.LU.64 R112, [R1+0x7c0] ;  /* 0x0007c00001707983 */ /* 0x000ee80000300a00 */
[----:B------:R2:W-:Y:S04]  /*78900*/  LDGSTS.E [R9+-0x3ba00], desc[UR22][R20.64], P1 ;  /* 0xc460000014097fae */ /* 0x0005e800089a1016 */
[----:B------:R1:W-:Y:S04]  /*78910*/  STL.64 [R1+0x210], R16 ;  /* 0x0002101001007387 */ /* 0x0003e80000100a00 */
[----:B------:R-:W-:Y:S01]  /*78920*/  LDGSTS.E [R9+-0x3b600], desc[UR22][R16.64], P1 ;  /* 0xc4a0000010097fae */ /* 0x000fe200089a1016 */
[----:B------:R-:W-:-:S03]  /*78930*/  IADD3 R24, P3, PT, R218, UR14, RZ ;  /* 0x0000000eda187c10 */ /* 0x000fc6000ff7e0ff */
[----:B-1----:R-:W3:Y:S01]  /*78940*/  LDL.LU.64 R16, [R1+0x778] ;  /* 0x0007780001107983 */ /* 0x002ee20000300a00 */
[----:B------:R-:W-:Y:S02]  /*78950*/  IADD3.X R25, PT, PT, R219, UR15, RZ, P3, !PT ;  /* 0x0000000fdb197c10 */ /* 0x000fe40009ffe4ff */
[----:B--2---:R-:W-:Y:S01]  /*78960*/  IADD3 R20, P3, PT, R12, UR14, RZ ;  /* 0x0000000e0c147c10 */ /* 0x004fe2000ff7e0ff */
[----:B------:R-:W2:Y:S03]  /*78970*/  LDL.LU.64 R218, [R1+0x738] ;  /* 0x0007380001da7983 */ /* 0x000ea60000300a00 */
[----:B------:R-:W-:Y:S01]  /*78980*/  IADD3.X R21, PT, PT, R13, UR15, RZ, P3, !PT ;  /* 0x0000000f0d157c10 */ /* 0x000fe20009ffe4ff */
[----:B------:R-:W-:Y:S04]  /*78990*/  STL.64 [R1+0x250], R24 ;  /* 0x0002501801007387 */ /* 0x000fe80000100a00 */
[----:B------:R-:W-:Y:S04]  /*789a0*/  STL.64 [R1+0x2d0], R20 ;  /* 0x0002d01401007387 */ /* 0x000fe80000100a00 */
[----:B------:R1:W-:Y:S04]  /*789b0*/  LDGSTS.E [R9+-0x3b200], desc[UR22][R24.64], P1 ;  /* 0xc4e0000018097fae */ /* 0x0003e800089a1016 */
[----:B------:R4:W-:Y:S01]  /*789c0*/  LDGSTS.E [R9+-0x3ae00], desc[UR22][R20.64], P1 ;  /* 0xc520000014097fae */ /* 0x0009e200089a1016 */
[----:B------:R-:W-:-:S04]  /*789d0*/  IADD3 R12, P3, PT, R14, UR14, RZ ;  /* 0x0000000e0e0c7c10 */ /* 0x000fc8000ff7e0ff */
[----:B------:R-:W-:Y:S02]  /*789e0*/  IADD3.X R13, PT, PT, R15, UR15, RZ, P3, !PT ;  /* 0x0000000f0f0d7c10 */ /* 0x000fe40009ffe4ff */
[----:B------:R-:W2:Y:S04]  /*789f0*/  LDL.LU.64 R14, [R1+0x6f8] ;  /* 0x0006f800010e7983 */ /* 0x000ea80000300a00 */
        /* <DEDUP_REMOVED lines=8> */
[----:B------:R3:W-:Y:S04]  /*78a80*/  STL.64 [R1+0x310], R86 ;  /* 0x0003105601007387 */ /* 0x0007e80000100a00 */
[----:B------:R1:W-:Y:S04]  /*78a90*/  STL.64 [R1+0x410], R24 ;  /* 0x0004101801007387 */ /* 0x0003e80000100a00 */
[----:B------:R-:W2:Y:S04]  /*78aa0*/  LDL.LU.64 R100, [R1+0x5b0] ;  /* 0x0005b00001647983 */ /* 0x000ea80000300a00 */
[----:B------:R3:W-:Y:S04]  /*78ab0*/  LDGSTS.E [R9+-0x3a600], desc[UR22][R86.64], P1 ;  /* 0xc5a0000056097fae */ /* 0x0007e800089a1016 */
[----:B------:R1:W-:Y:S01]  /*78ac0*/  LDGSTS.E [R9+-0x3a200], desc[UR22][R24.64], P1 ;  /* 0xc5e0000018097fae */ /* 0x0003e200089a1016 */
[----:B----4-:R-:W-:-:S04]  /*78ad0*/  IADD3 R20, P3, PT, R114, UR14, RZ ;  /* 0x0000000e72147c10 */ /* 0x010fc8000ff7e0ff */
[----:B------:R-:W-:-:S05]  /*78ae0*/  IADD3.X R21, PT, PT, R115, UR15, RZ, P3, !PT ;  /* 0x0000000f73157c10 */ /* 0x000fca0009ffe4ff */
[----:B------:R4:W-:Y:S04]  /*78af0*/  STL.64 [R1+0x430], R20 ;  /* 0x0004301401007387 */ /* 0x0009e80000100a00 */
[----:B------:R-:W2:Y:S04]  /*78b00*/  LDL.LU.64 R114, [R1+0x568] ;  /* 0x0005680001727983 */ /* 0x000ea80000300a00 */
[----:B------:R4:W-:Y:S01]  /*78b10*/  LDGSTS.E [R9+-0x39e00], desc[UR22][R20.64], P1 ;  /* 0xc620000014097fae */ /* 0x0009e200089a1016 */
[----:B---3--:R-:W-:-:S04]  /*78b20*/  IADD3 R86, P3, PT, R98, UR14, RZ ;  /* 0x0000000e62567c10 */ /* 0x008fc8000ff7e0ff */
[----:B------:R-:W-:Y:S02]  /*78b30*/  IADD3.X R87, PT, PT, R99, UR15, RZ, P3, !PT ;  /* 0x0000000f63577c10 */ /* 0x000fe40009ffe4ff */
[----:B------:R-:W3:Y:S04]  /*78b40*/  LDL.LU.64 R98, [R1+0x520] ;  /* 0x0005200001627983 */ /* 0x000ee80000300a00 */
[----:B------:R-:W-:Y:S04]  /*78b50*/  STL.64 [R1+0x440], R86 ;  /* 0x0004405601007387 */ /* 0x000fe80000100a00 */
[----:B------:R-:W-:Y:S01]  /*78b60*/  LDGSTS.E [R9+-0x39a00], desc[UR22][R86.64], P1 ;  /* 0xc660000056097fae */ /* 0x000fe200089a1016 */
[----:B-1----:R-:W-:-:S04]  /*78b70*/  IADD3 R24, P3, PT, R112, UR14, RZ ;  /* 0x0000000e70187c10 */ /* 0x002fc8000ff7e0ff */
[----:B------:R-:W-:-:S05]  /*78b80*/  IADD3.X R25, PT, PT, R113, UR15, RZ, P3, !PT ;  /* 0x0000000f71197c10 */ /* 0x000fca0009ffe4ff */
[----:B------:R2:W-:Y:S04]  /*78b90*/  STL.64 [R1+0x4c0], R24 ;  /* 0x0004c01801007387 */ /* 0x0005e80000100a00 */
[----:B------:R2:W-:Y:S01]  /*78ba0*/  LDGSTS.E [R9+-0x39600], desc[UR22][R24.64], P1 ;  /* 0xc6a0000018097fae */ /* 0x0005e200089a1016 */
[----:B----4-:R-:W-:-:S04]  /*78bb0*/  IADD3 R20, P3, PT, R16, UR14, RZ ;  /* 0x0000000e10147c10 */ /* 0x010fc8000ff7e0ff */
[----:B------:R-:W-:Y:S02]  /*78bc0*/  IADD3.X R21, PT, PT, R17, UR15, RZ, P3, !PT ;  /* 0x0000000f11157c10 */ /* 0x000fe40009ffe4ff */
[----:B------:R-:W4:Y:S04]  /*78bd0*/  LDL.LU.64 R16, [R1+0x4d0] ;  /* 0x0004d00001107983 */ /* 0x000f280000300a00 */
[----:B------:R1:W-:Y:S04]  /*78be0*/  STL.64 [R1+0x4d8], R20 ;  /* 0x0004d81401007387 */ /* 0x0003e80000100a00 */
[----:B------:R-:W4:Y:S01]  /*78bf0*/  LDL.LU.64 R112, [R1+0x4a8] ;  /* 0x0004a80001707983 */ /* 0x000f220000300a00 */
[----:B--2---:R-:W-:-:S03]  /*78c00*/  IADD3 R24, P3, PT, R218, UR14, RZ ;  /* 0x0000000eda187c10 */ /* 0x004fc6000ff7e0ff */
[----:B------:R1:W-:Y:S01]  /*78c10*/  LDGSTS.E [R9+-0x39200], desc[UR22][R20.64], P1 ;  /* 0xc6e0000014097fae */ /* 0x0003e200089a1016 */
[----:B------:R-:W-:-:S03]  /*78c20*/  IADD3.X R25, PT, PT, R219, UR15, RZ, P3, !PT ;  /* 0x0000000fdb197c10 */ /* 0x000fc60009ffe4ff */
[----:B------:R-:W2:Y:S04]  /*78c30*/  LDL.LU.64 R218, [R1+0x468] ;  /* 0x0004680001da7983 */ /* 0x000ea80000300a00 */
[----:B------:R-:W-:Y:S04]  /*78c40*/  STL.64 [R1+0x578], R24 ;  /* 0x0005781801007387 */ /* 0x000fe80000100a00 */
[----:B------:R1:W-:Y:S02]  /*78c50*/  LDGSTS.E [R9+-0x38e00], desc[UR22][R24.64], P1 ;  /* 0xc720000018097fae */ /* 0x0003e400089a1016 */
[----:B-1----:R-:W-:-:S04]  /*78c60*/  IADD3 R20, P3, PT, R14, UR14, RZ ;  /* 0x0000000e0e147c10 */ /* 0x002fc8000ff7e0ff */
[----:B------:R-:W-:-:S05]  /*78c70*/  IADD3.X R21, PT, PT, R15, UR15, RZ, P3, !PT ;  /* 0x0000000f0f157c10 */ /* 0x000fca0009ffe4ff */
[----:B------:R-:W-:Y:S04]  /*78c80*/  STL.64 [R1+0x598], R20 ;  /* 0x0005981401007387 */ /* 0x000fe80000100a00 */
        /* <DEDUP_REMOVED lines=17> */
[----:B------:R-:W-:-:S04]  /*78da0*/  IADD3 R20, P3, PT, R114, UR14, RZ ;  /* 0x0000000e72147c10 */ /* 0x000fc8000ff7e0ff */
[----:B------:R-:W-:-:S05]  /*78db0*/  IADD3.X R21, PT, PT, R115, UR15, RZ, P3, !PT ;  /* 0x0000000f73157c10 */ /* 0x000fca0009ffe4ff */
[----:B------:R4:W-:Y:S04]  /*78dc0*/  STL.64 [R1+0x738], R20 ;  /* 0x0007381401007387 */ /* 0x0009e80000100a00 */
[----:B------:R-:W2:Y:S01]  /*78dd0*/  LDL.LU.64 R114, [R1+0x2c8] ;  /* 0x0002c80001727983 */ /* 0x000ea20000300a00 */
[----:B---3--:R-:W-:-:S03]  /*78de0*/  IADD3 R24, P3, PT, R98, UR14, RZ ;  /* 0x0000000e62187c10 */ /* 0x008fc6000ff7e0ff */
[----:B------:R4:W-:Y:S01]  /*78df0*/  LDGSTS.E [R9+-0x1fa00], desc[UR22][R20.64], P1 ;  /* 0xe060000014097fae */ /* 0x0009e200089a1016 */
[----:B------:R-:W-:-:S03]  /*78e00*/  IADD3.X R25, PT, PT, R99, UR15, RZ, P3, !PT ;  /* 0x0000000f63197c10 */ /* 0x000fc60009ffe4ff */
[----:B------:R-:W3:Y:S04]  /*78e10*/  LDL.LU.64 R98, [R1+0x2a0] ;  /* 0x0002a00001627983 */ /* 0x000ee80000300a00 */
[----:B------:R2:W-:Y:S04]  /*78e20*/  STL.64 [R1+0x760], R24 ;  /* 0x0007601801007387 */ /* 0x0005e80000100a00 */
[----:B------:R2:W-:Y:S01]  /*78e30*/  LDGSTS.E [R9+-0x1f600], desc[UR22][R24.64], P1 ;  /* 0xe0a0000018097fae */ /* 0x0005e200089a1016 */
[----:B----4-:R-:W-:-:S04]  /*78e40*/  IADD3 R20, P3, PT, R16, UR14, RZ ;  /* 0x0000000e10147c10 */ /* 0x010fc8000ff7e0ff */
[----:B------:R-:W-:Y:S02]  /*78e50*/  IADD3.X R21, PT, PT, R17, UR15, RZ, P3, !PT ;  /* 0x0000000f11157c10 */ /* 0x000fe40009ffe4ff */
[----:B------:R-:W-:-:S03]  /*78e60*/  IADD3 R16, P3, PT, R112, UR14, RZ ;  /* 0x0000000e70107c10 */ /* 0x000fc6000ff7e0ff */
[----:B------:R-:W-:Y:S01]  /*78e70*/  STL.64 [R1+0x7c0], R20 ;  /* 0x0007c01401007387 */ /* 0x000fe20000100a00 */
[----:B------:R-:W-:-:S03]  /*78e80*/  IADD3.X R17, PT, PT, R113, UR15, RZ, P3, !PT ;  /* 0x0000000f71117c10 */ /* 0x000fc60009ffe4ff */
[----:B------:R1:W-:Y:S04]  /*78e90*/  LDGSTS.E [R9+-0x1f200], desc[UR22][R20.64], P1 ;  /* 0xe0e0000014097fae */ /* 0x0003e800089a1016 */
[----:B------:R-:W4:Y:S04]  /*78ea0*/  LDL.LU.64 R112, [R1+0x248] ;  /* 0x0002480001707983 */ /* 0x000f280000300a00 */
[----:B------:R1:W-:Y:S04]  /*78eb0*/  STL.64 [R1+0x7f8], R16 ;  /* 0x0007f81001007387 */ /* 0x0003e80000100a00 */
[----:B------:R-:W-:Y:S01]  /*78ec0*/  LDGSTS.E [R9+-0x1ee00], desc[UR22][R16.64], P1 ;  /* 0xe120000010097fae */ /* 0x000fe200089a1016 */
[----:B--2---:R-:W-:-:S03]  /*78ed0*/  IADD3 R24, P3, PT, R218, UR14, RZ ;  /* 0x0000000eda187c10 */ /* 0x004fc6000ff7e0ff */
[----:B-1----:R-:W2:Y:S01]  /*78ee0*/  LDL.LU.64 R16, [R1+0x228] ;  /* 0x0002280001107983 */ /* 0x002ea20000300a00 */
[----:B------:R-:W-:-:S03]  /*78ef0*/  IADD3.X R25, PT, PT, R219, UR15, RZ, P3, !PT ;  /* 0x0000000fdb197c10 */ /* 0x000fc60009ffe4ff */
[----:B------:R-:W2:Y:S04]  /*78f00*/  LDL.LU.64 R218, [R1+0x208] ;  /* 0x0002080001da7983 */ /* 0x000ea80000300a00 */
[----:B------:R-:W-:Y:S04]  /*78f10*/  STL.64 [R1+0x850], R24 ;  /* 0x0008501801007387 */ /* 0x000fe80000100a00 */
[----:B------:R1:W-:Y:S01]  /*78f20*/  LDGSTS.E [R9+-0x1ea00], desc[UR22][R24.64], P1 ;  /* 0xe160000018097fae */ /* 0x0003e200089a1016 */
[----:B------:R-:W-:-:S04]  /*78f30*/  IADD3 R20, P3, PT, R12, UR14, RZ ;  /* 0x0000000e0c147c10 */ /* 0x000fc8000ff7e0ff */
        /* <DEDUP_REMOVED lines=16> */
[----:B------:R-:W-:Y:S04]  /*79040*/  LDGSTS.E [R9+-0x1de00], desc[UR22][R86.64], P1 ;  /* 0xe220000056097fae */ /* 0x000fe800089a1016 */
[----:B------:R4:W-:Y:S01]  /*79050*/  LDGSTS.E [R9+-0x1da00], desc[UR22][R24.64], P1 ;  /* 0xe260000018097fae */ /* 0x0009e200089a1016 */
[----:B------:R-:W-:-:S04]  /*79060*/  IADD3 R20, P3, PT, R114, UR14, RZ ;  /* 0x0000000e72147c10 */ /* 0x000fc8000ff7e0ff */
[----:B------:R-:W-:Y:S02]  /*79070*/  IADD3.X R21, PT, PT, R115, UR15, RZ, P3, !PT ;  /* 0x0000000f73157c10 */ /* 0x000fe40009ffe4ff */
[----:B------:R-:W2:Y:S04]  /*79080*/  LDL.LU.64 R114, [R1+0x1d0] ;  /* 0x0001d00001727983 */ /* 0x000ea80000300a00 */
[----:B------:R2:W-:Y:S04]  /*79090*/  STL.64 [R1+0x990], R20 ;  /* 0x0009901401007387 */ /* 0x0005e80000100a00 */
[----:B-1----:R-:W2:Y:S01]  /*790a0*/  LDL.LU.64 R86, [R1+0x1c8] ;  /* 0x0001c80001567983 */ /* 0x002ea20000300a00 */
[----:B---3--:R-:W-:-:S03]  /*790b0*/  IADD3 R100, P3, PT, R98, UR14, RZ ;  /* 0x0000000e62647c10 */ /* 0x008fc6000ff7e0ff */
[----:B------:R2:W-:Y:S01]  /*790c0*/  LDGSTS.E [R9+-0x1d600], desc[UR22][R20.64], P1 ;  /* 0xe2a0000014097fae */ /* 0x0005e200089a1016 */
[----:B------:R-:W-:-:S03]  /*790d0*/  IADD3.X R101, PT, PT, R99, UR15, RZ, P3, !PT ;  /* 0x0000000f63657c10 */ /* 0x000fc60009ffe4ff */
[----:B------:R-:W3:Y:S04]  /*790e0*/  LDL.LU.64 R98, [R1+0x1a8] ;  /* 0x0001a80001627983 */ /* 0x000ee80000300a00 */
[----:B------:R1:W-:Y:S04]  /*790f0*/  STL.64 [R1+0x9d0], R100 ;  /* 0x0009d06401007387 */ /* 0x0003e80000100a00 */
[----:B------:R-:W-:Y:S01]  /*79100*/  LDGSTS.E [R9+-0x1d200], desc[UR22][R100.64], P1 ;  /* 0xe2e0000064097fae */ /* 0x000fe200089a1016 */
[----:B----4-:R-:W-:-:S04]  /*79110*/  IADD3 R24, P3, PT, R112, UR14, RZ ;  /* 0x0000000e70187c10 */ /* 0x010fc8000ff7e0ff */
[----:B------:R-:W-:-:S05]  /*79120*/  IADD3.X R25, PT, PT, R113, UR15, RZ, P3, !PT ;  /* 0x0000000f71197c10 */ /* 0x000fca0009ffe4ff */
[----:B------:R4:W-:Y:S04]  /*79130*/  STL.64 [R1+0xa00], R24 ;  /* 0x000a001801007387 */ /* 0x0009e80000100a00 */
[----:B------:R4:W-:Y:S01]  /*79140*/  LDGSTS.E [R9+-0x1ce00], desc[UR22][R24.64], P1 ;  /* 0xe320000018097fae */ /* 0x0009e200089a1016 */
[----:B--2---:R-:W-:-:S04]  /*79150*/  IADD3 R20, P3, PT, R16, UR14, RZ ;  /* 0x0000000e10147c10 */ /* 0x004fc8000ff7e0ff */
[----:B------:R-:W-:Y:S02]  /*79160*/  IADD3.X R21, PT, PT, R17, UR15, RZ, P3, !PT ;  /* 0x0000000f11157c10 */ /* 0x000fe40009ffe4ff */
[----:B------:R-:W2:Y:S04]  /*79170*/  LDL.LU.64 R16, [R1+0x1a0] ;  /* 0x0001a00001107983 */ /* 0x000ea80000300a00 */
[----:B------:R4:W-:Y:S04]  /*79180*/  STL.64 [R1+0xac8], R20 ;  /* 0x000ac81401007387 */ /* 0x0009e80000100a00 */
[----:B-1----:R-:W2:Y:S01]  /*79190*/  LDL.LU.64 R100, [R1+0x198] ;  /* 0x0001980001647983 */ /* 0x002ea20000300a00 */
[----:B----4-:R-:W-:-:S03]  /*791a0*/  IADD3 R24, P3, PT, R218, UR14, RZ ;  /* 0x0000000eda187c10 */ /* 0x010fc6000ff7e0ff */
[----:B------:R1:W-:Y:S01]  /*791b0*/  LDGSTS.E [R9+-0x1ca00], desc[UR22][R20.64], P1 ;  /* 0xe360000014097fae */ /* 0x0003e200089a1016 */
[----:B------:R-:W-:-:S03]  /*791c0*/  IADD3.X R25, PT, PT, R219, UR15, RZ, P3, !PT ;  /* 0x0000000fdb197c10 */ /* 0x000fc60009ffe4ff */
[----:B------:R-:W4:Y:S04]  /*791d0*/  LDL.LU.64 R112, [R1+0x190] ;  /* 0x0001900001707983 */ /* 0x000f280000300a00 */
[----:B------:R-:W-:Y:S04]  /*791e0*/  STL.64 [R1+0xb08], R24 ;  /* 0x000b081801007387 */ /* 0x000fe80000100a00 */
[----:B------:R-:W-:Y:S01]  /*791f0*/  LDGSTS.E [R9+-0x1c600], desc[UR22][R24.64], P1 ;  /* 0xe3a0000018097fae */ /* 0x000fe200089a1016 */
[----:B-1----:R-:W-:-:S04]  /*79200*/  IADD3 R20, P3, PT, R14, UR14, RZ ;  /* 0x0000000e0e147c10 */ /* 0x002fc8000ff7e0ff */
[----:B------:R-:W-:-:S05]  /*79210*/  IADD3.X R21, PT, PT, R15, UR15, RZ, P3, !PT ;  /* 0x0000000f0f157c10 */ /* 0x000fca0009ffe4ff */
[----:B------:R-:W-:Y:S04]  /*79220*/  STL.64 [R1+0xb38], R20 ;  /* 0x000b381401007387 */ /* 0x000fe80000100a00 */
[----:B------:R-:W-:Y:S01]  /*79230*/  LDGSTS.E [R9+-0x1c200], desc[UR22][R20.64], P1 ;  /* 0xe3e0000014097fae */ /* 0x000fe200089a1016 */
[----:B------:R-:W-:-:S04]  /*79240*/  IADD3 R14, P3, PT, R12, UR14, RZ ;  /* 0x0000000e0c0e7c10 */ /* 0x000fc8000ff7e0ff */
[----:B------:R-:W-:Y:S02]  /*79250*/  IADD3.X R15, PT, PT, R13, UR15, RZ, P3, !PT ;  /* 0x0000000f0d0f7c10 */ /* 0x000fe40009ffe4ff */
[----:B------:R-:W4:Y:S04]  /*79260*/  LDL.LU.64 R12, [R1+0x188] ;  /* 0x00018800010c7983 */ /* 0x000f280000300a00 */
[----:B------:R1:W-:Y:S04]  /*79270*/  STL.64 [R1+0xb58], R14 ;  /* 0x000b580e01007387 */ /* 0x0003e80000100a00 */
[----:B------:R-:W4:Y:S04]  /*79280*/  LDL.LU.64 R218, [R1+0x180] ;  /* 0x0001800001da7983 */ /* 0x000f280000300a00 */
[----:B------:R1:W-:Y:S02]  /*79290*/  LDGSTS.E [R9+-0x1be00], desc[UR22][R14.64], P1 ;  /* 0xe42000000e097fae */ /* 0x0003e400089a1016 */
[----:B-1----:R-:W-:-:S04]  /*792a0*/  IADD3 R14, P3, PT, R74, UR14, RZ ;  /* 0x0000000e4a0e7c10 */ /* 0x002fc8000ff7e0ff */
[----:B------:R-:W-:-:S05]  /*792b0*/  IADD3.X R15, PT, PT, R75, UR15, RZ, P3, !PT ;  /* 0x0000000f4b0f7c10 */ /* 0x000fca0009ffe4ff */
[----:B------:R-:W-:Y:S01]  /*792c0*/  LDGSTS.E [R9+-0x1ba00], desc[UR22][R14.64], P1 ;  /* 0xe46000000e097fae */ /* 0x000fe200089a1016 */
[----:B------:R-:W-:-:S04]  /*792d0*/  IADD3 R24, P3, PT, R114, UR14, RZ ;  /* 0x0000000e72187c10 */ /* 0x000fc8000ff7e0ff */
[----:B------:R-:W-:Y:S02]  /*792e0*/  IADD3.X R25, PT, PT, R115, UR15, RZ, P3, !PT ;  /* 0x0000000f73197c10 */ /* 0x000fe40009ffe4ff */
[----:B------:R-:W4:Y:S01]  /*792f0*/  LDL.LU.64 R114, [R1+0x178] ;  /* 0x0001780001727983 */ /* 0x000f220000300a00 */
[----:B------:R-:W-:-:S03]  /*79300*/  IADD3 R20, P3, PT, R86, UR14, RZ ;  /* 0x0000000e56147c10 */ /* 0x000fc6000ff7e0ff */
[----:B------:R1:W-:Y:S01]  /*79310*/  STL.64 [R1+0xbd8], R14 ;  /* 0x000bd80e01007387 */ /* 0x0003e20000100a00 */
[----:B------:R-:W-:-:S03]  /*79320*/  IADD3.X R21, PT, PT, R87, UR15, RZ, P3, !PT ;  /* 0x0000000f57157c10 */ /* 0x000fc60009ffe4ff */
[----:B------:R2:W-:Y:S04]  /*79330*/  STL.64 [R1+0xc60], R24 ;  /* 0x000c601801007387 */ /* 0x0005e80000100a00 */
[----:B------:R2:W-:Y:S04]  /*79340*/  LDGSTS.E [R9+-0x1b600], desc[UR22][R24.64], P1 ;  /* 0xe4a0000018097fae */ /* 0x0005e800089a1016 */
[----:B-1----:R-:W4:Y:S04]  /*79350*/  LDL.LU.64 R14, [R1+0x170] ;  /* 0x00017000010e7983 */ /* 0x002f280000300a00 */
[----:B------:R1:W-:Y:S04]  /*79360*/  STL.64 [R1+0xfd0], R20 ;  /* 0x000fd01401007387 */ /* 0x0003e80000100a00 */
[----:B------:R-:W4:Y:S01]  /*79370*/  LDL.LU.64 R86, [R1+0x168] ;  /* 0x0001680001567983 */ /* 0x000f220000300a00 */
[----:B---3--:R-:W-:-:S03]  /*79380*/  IADD3 R74, P3, PT, R98, UR14, RZ ;  /* 0x0000000e624a7c10 */ /* 0x008fc6000ff7e0ff */
[----:B------:R1:W-:Y:S01]  /*79390*/  LDGSTS.E [R9+-0x1b200], desc[UR22][R20.64], P1 ;  /* 0xe4e0000014097fae */ /* 0x0003e200089a1016 */
[----:B------:R-:W-:-:S05]  /*793a0*/  IADD3.X R75, PT, PT, R99, UR15, RZ, P3, !PT ;  /* 0x0000000f634b7c10 */ /* 0x000fca0009ffe4ff */
[----:B------:R4:W-:Y:S01]  /*793b0*/  LDGSTS.E [R9+-0x1ae00], desc[UR22][R74.64], P1 ;  /* 0xe52000004a097fae */ /* 0x0009e200089a1016 */
[----:B--2---:R-:W-:-:S04]  /*793c0*/  IADD3 R24, P3, PT, R16, UR14, RZ ;  /* 0x0000000e10187c10 */ /* 0x004fc8000ff7e0ff */
[----:B------:R-:W-:Y:S02]  /*793d0*/  IADD3.X R25, PT, PT, R17, UR15, RZ, P3, !PT ;  /* 0x0000000f11197c10 */ /* 0x000fe40009ffe4ff */
[----:B------:R-:W2:Y:S01]  /*793e0*/  LDL.LU.64 R16, [R1+0x160] ;  /* 0x0001600001107983 */ /* 0x000ea20000300a00 */
[----:B-1----:R-:W-:-:S03]  /*793f0*/  IADD3 R20, P3, PT, R100, UR14, RZ ;  /* 0x0000000e64147c10 */ /* 0x002fc6000ff7e0ff */
[----:B------:R4:W-:Y:S01]  /*79400*/  STL.64 [R1+0xff8], R74 ;  /* 0x000ff84a01007387 */ /* 0x0009e20000100a00 */
[----:B------:R-:W-:-:S03]  /*79410*/  IADD3.X R21, PT, PT, R101, UR15, RZ, P3, !PT ;  /* 0x0000000f65157c10 */ /* 0x000fc60009ffe4ff */
[----:B------:R1:W-:Y:S04]  /*79420*/  STL.64 [R1+0x1020], R24 ;  /* 0x0010201801007387 */ /* 0x0003e80000100a00 */
[----:B------:R-:W3:Y:S04]  /*79430*/  LDL.LU.64 R98, [R1+0x158] ;  /* 0x0001580001627983 */ /* 0x000ee80000300a00 */
[----:B------:R1:W-:Y:S04]  /*79440*/  STL.64 [R1+0x1048], R20 ;  /* 0x0010481401007387 */ /* 0x0003e80000100a00 */
[----:B------:R-:W3:Y:S01]  /*79450*/  LDL.LU.64 R100, [R1+0x150] ;  /* 0x0001500001647983 */ /* 0x000ee20000300a00 */
[----:B----4-:R-:W-:-:S03]  /*79460*/  IADD3 R74, P3, PT, R112, UR14, RZ ;  /* 0x0000000e704a7c10 */ /* 0x010fc6000ff7e0ff */
[----:B------:R1:W-:Y:S01]  /*79470*/  LDGSTS.E [R9+-0x1aa00], desc[UR22][R24.64], P1 ;  /* 0xe560000018097fae */ /* 0x0003e200089a1016 */
[----:B------:R-:W-:-:S03]  /*79480*/  IADD3.X R75, PT, PT, R113, UR15, RZ, P3, !PT ;  /* 0x0000000f714b7c10 */ /* 0x000fc60009ffe4ff */
[----:B------:R4:W-:Y:S04]  /*79490*/  LDGSTS.E [R9+-0x1a600], desc[UR22][R20.64], P1 ;  /* 0xe5a0000014097fae */ /* 0x0009e800089a1016 */
[----:B------:R-:W-:Y:S01]  /*794a0*/  LDGSTS.E [R9+-0x1a200], desc[UR22][R74.64], P1 ;  /* 0xe5e000004a097fae */ /* 0x000fe200089a1016 */
[----:B-1----:R-:W-:-:S04]  /*794b0*/  IADD3 R24, P3, PT, R12, UR14, RZ ;  /* 0x0000000e0c187c10 */ /* 0x002fc8000ff7e0ff */
[----:B------:R-:W-:Y:S02]  /*794c0*/  IADD3.X R25, PT, PT, R13, UR15, RZ, P3, !PT ;  /* 0x0000000f0d197c10 */ /* 0x000fe40009ffe4ff */
[----:B------:R-:W3:Y:S01]  /*794d0*/  LDL.LU.64 R12, [R1+0xe98] ;  /* 0x000e9800010c7983 */ /* 0x000ee20000300a00 */
[----:B----4-:R-:W-:-:S03]  /*794e0*/  IADD3 R20, P3, PT, R218, UR14, RZ ;  /* 0x0000000eda147c10 */ /* 0x010fc6000ff7e0ff */
[----:B------:R1:W-:Y:S01]  /*794f0*/  LDGSTS.E [R9+-0x19e00], desc[UR22][R24.64], P1 ;  /* 0xe620000018097fae */ /* 0x0003e200089a1016 */
[----:B------:R-:W-:-:S03]  /*79500*/  IADD3.X R21, PT, PT, R219, UR15, RZ, P3, !PT ;  /* 0x0000000fdb157c10 */ /* 0x000fc60009ffe4ff */
[----:B------:R-:W-:Y:S04]  /*79510*/  STL.64 [R1+0x1078], R74 ;  /* 0x0010784a01007387 */ /* 0x000fe80000100a00 */
[----:B------:R1:W-:Y:S04]  /*79520*/  STL.64 [R1+0x10b0], R24 ;  /* 0x0010b01801007387 */ /* 0x0003e80000100a00 */
[----:B------:R4:W-:Y:S04]  /*79530*/  STL.64 [R1+0x10e8], R20 ;  /* 0x0010e81401007387 */ /* 0x0009e80000100a00 */
[----:B------:R-:W3:Y:S04]  /*79540*/  LDL.LU.64 R112, [R1+0xe80] ;  /* 0x000e800001707983 */ /* 0x000ee80000300a00 */
[----:B------:R-:W3:Y:S04]  /*79550*/  LDL.LU.64 R218, [R1+0xe08] ;  /* 0x000e080001da7983 */ /* 0x000ee80000300a00 */
[----:B------:R4:W-:Y:S01]  /*79560*/  LDGSTS.E [R9+-0x19a00], desc[UR22][R20.64], P1 ;  /* 0xe660000014097fae */ /* 0x0009e200089a1016 */
[----:B-1----:R-:W-:-:S04]  /*79570*/  IADD3 R24, P3, PT, R114, UR14, RZ ;  /* 0x0000000e72187c10 */ /* 0x002fc8000ff7e0ff */
[----:B------:R-:W-:Y:S02]  /*79580*/  IADD3.X R25, PT, PT, R115, UR15, RZ, P3, !PT ;  /* 0x0000000f73197c10 */ /* 0x000fe40009ffe4ff */
[----:B------:R-:W3:Y:S01]  /*79590*/  LDL.LU.64 R114, [R1+0xdf8] ;  /* 0x000df80001727983 */ /* 0x000ee20000300a00 */
[----:B----4-:R-:W-:-:S03]  /*795a0*/  IADD3 R20, P3, PT, R14, UR14, RZ ;  /* 0x0000000e0e147c10 */ /* 0x010fc6000ff7e0ff */
[----:B------:R3:W-:Y:S01]  /*795b0*/  LDGSTS.E [R9+-0x19600], desc[UR22][R24.64], P1 ;  /* 0xe6a0000018097fae */ /* 0x0007e200089a1016 */
[----:B------:R-:W-:Y:S02]  /*795c0*/  IADD3.X R21, PT, PT, R15, UR15, RZ, P3, !PT ;  /* 0x0000000f0f157c10 */ /* 0x000fe40009ffe4ff */
[----:B------:R-:W-:Y:S01]  /*795d0*/  IADD3 R14, P3, PT, R86, UR14, RZ ;  /* 0x0000000e560e7c10 */ /* 0x000fe2000ff7e0ff */
[----:B------:R-:W-:Y:S03]  /*795e0*/  STL.64 [R1+0x1120], R24 ;  /* 0x0011201801007387 */ /* 0x000fe60000100a00 */
[----:B------:R-:W-:Y:S01]  /*795f0*/  IADD3.X R15, PT, PT, R87, UR15, RZ, P3, !PT ;  /* 0x0000000f570f7c10 */ /* 0x000fe20009ffe4ff */
[----:B------:R-:W-:Y:S04]  /*79600*/  STL.64 [R1+0x1150], R20 ;  /* 0x0011501401007387 */ /* 0x000fe80000100a00 */
[----:B------:R1:W-:Y:S04]  /*79610*/  STL.64 [R1+0x1178], R14 ;  /* 0x0011780e01007387 */ /* 0x0003e80000100a00 */
[----:B------:R-:W4:Y:S04]  /*79620*/  LDL.LU.64 R246, [R1+0xdd8] ;  /* 0x000dd80001f67983 */ /* 0x000f280000300a00 */
[----:B------:R1:W-:Y:S04]  /*79630*/  LDGSTS.E [R9+-0x19200], desc[UR22][R20.64], P1 ;  /* 0xe6e0000014097fae */ /* 0x0003e800089a1016 */
[----:B------:R-:W-:Y:S04]  /*79640*/  LDGSTS.E [R9+-0x18e00], desc[UR22][R14.64], P1 ;  /* 0xe72000000e097fae */ /* 0x000fe800089a1016 */
[----:B-1----:R-:W4:Y:S01]  /*79650*/  LDL.LU.64 R14, [R1+0xdb8] ;  /* 0x000db800010e7983 */ /* 0x002f220000300a00 */
[----:B--2---:R-:W-:-:S04]  /*79660*/  IADD3 R74, P3, PT, R16, UR14, RZ ;  /* 0x0000000e104a7c10 */ /* 0x004fc8000ff7e0ff */
[----:B------:R-:W-:Y:S02]  /*79670*/  IADD3.X R75, PT, PT, R17, UR15, RZ, P3, !PT ;  /* 0x0000000f114b7c10 */ /* 0x000fe40009ffe4ff */
[----:B------:R-:W2:Y:S01]  /*79680*/  LDL.LU.64 R16, [R1+0xd90] ;  /* 0x000d900001107983 */ /* 0x000ea20000300a00 */
[----:B---3--:R-:W-:-:S03]  /*79690*/  IADD3 R24, P3, PT, R98, UR14, RZ ;  /* 0x0000000e62187c10 */ /* 0x008fc6000ff7e0ff */
[----:B------:R-:W-:Y:S01]  /*796a0*/  LDGSTS.E [R9+-0x18a00], desc[UR22][R74.64], P1 ;  /* 0xe76000004a097fae */ /* 0x000fe200089a1016 */
[----:B------:R-:W-:Y:S02]  /*796b0*/  IADD3.X R25, PT, PT, R99, UR15, RZ, P3, !PT ;  /* 0x0000000f63197c10 */ /* 0x000fe40009ffe4ff */
[----:B------:R-:W-:Y:S01]  /*796c0*/  IADD3 R20, P3, PT, R100, UR14, RZ ;  /* 0x0000000e64147c10 */ /* 0x000fe2000ff7e0ff */
[----:B------:R1:W-:Y:S03]  /*796d0*/  STL.64 [R1+0x11a0], R74 ;  /* 0x0011a04a01007387 */ /* 0x0003e60000100a00 */
[----:B------:R-:W-:Y:S01]  /*796e0*/  IADD3.X R21, PT, PT, R101, UR15, RZ, P3, !PT ;  /* 0x0000000f65157c10 */ /* 0x000fe20009ffe4ff */
[----:B------:R-:W-:Y:S04]  /*796f0*/  STL.64 [R1+0x11d0], R24 ;  /* 0x0011d01801007387 */ /* 0x000fe80000100a00 */
[----:B------:R3:W-:Y:S04]  /*79700*/  STL.64 [R1+0x11f8], R20 ;  /* 0x0011f81401007387 */ /* 0x0007e80000100a00 */
[----:B-1----:R-:W3:Y:S04]  /*79710*/  LDL.LU.64 R74, [R1+0xd78] ;  /* 0x000d7800014a7983 */ /* 0x002ee80000300a00 */
        /* <DEDUP_REMOVED lines=8> */
[----:B------:R-:W3:Y:S01]  /*797a0*/  LDL.LU.64 R112, [R1+0xcc8] ;  /* 0x000cc80001707983 */ /* 0x000ee20000300a00 */
[----:B------:R-:W-:-:S04]  /*797b0*/  IADD3 R98, P3, PT, R218, UR14, RZ ;  /* 0x0000000eda627c10 */ /* 0x000fc8000ff7e0ff */
[----:B------:R-:W-:Y:S02]  /*797c0*/  IADD3.X R99, PT, PT, R219, UR15, RZ, P3, !PT ;  /* 0x0000000fdb637c10 */ /* 0x000fe40009ffe4ff */
[----:B------:R-:W1:Y:S01]  /*797d0*/  LDL.LU.64 R218, [R1+0xc78] ;  /* 0x000c780001da7983 */ /* 0x000e620000300a00 */
[----:B------:R-:W-:-:S04]  /*797e0*/  IADD3 R86, P3, PT, R114, UR14, RZ ;  /* 0x0000000e72567c10 */ /* 0x000fc8000ff7e0ff */
[----:B------:R-:W-:Y:S02]  /*797f0*/  IADD3.X R87, PT, PT, R115, UR15, RZ, P3, !PT ;  /* 0x0000000f73577c10 */ /* 0x000fe40009ffe4ff */
[----:B------:R-:W3:Y:S01]  /*79800*/  LDL.LU.64 R114, [R1+0xc40] ;  /* 0x000c400001727983 */ /* 0x000ee20000300a00 */
[----:B----4-:R-:W-:-:S04]  /*79810*/  IADD3 R144, P3, PT, R246, UR14, RZ ;  /* 0x0000000ef6907c10 */ /* 0x010fc8000ff7e0ff */
[----:B------:R-:W-:Y:S02]  /*79820*/  IADD3.X R145, PT, PT, R247, UR15, RZ, P3, !PT ;  /* 0x0000000ff7917c10 */ /* 0x000fe40009ffe4ff */
[----:B------:R-:W4:Y:S01]  /*79830*/  LDL.LU.64 R246, [R1+0xc18] ;  /* 0x000c180001f67983 */ /* 0x000f220000300a00 */
[----:B------:R-:W-:-:S04]  /*79840*/  IADD3 R154, P3, PT, R14, UR14, RZ ;  /* 0x0000000e0e9a7c10 */ /* 0x000fc8000ff7e0ff */
[----:B------:R-:W-:Y:S02]  /*79850*/  IADD3.X R155, PT, PT, R15, UR15, RZ, P3, !PT ;  /* 0x0000000f0f9b7c10 */ /* 0x000fe40009ffe4ff */
[----:B------:R-:W4:Y:S01]  /*79860*/  LDL.LU.64 R14, [R1+0xbf0] ;  /* 0x000bf000010e7983 */ /* 0x000f220000300a00 */
[----:B--2---:R-:W-:-:S04]  /*79870*/  IADD3 R162, P3, PT, R16, UR14, RZ ;  /* 0x0000000e10a27c10 */ /* 0x004fc8000ff7e0ff */
[----:B------:R-:W-:Y:S02]  /*79880*/  IADD3.X R163, PT, PT, R17, UR15, RZ, P3, !PT ;  /* 0x0000000f11a37c10 */ /* 0x000fe40009ffe4ff */
[----:B------:R-:W2:Y:S01]  /*79890*/  LDL.LU.64 R16, [R1+0xbd0] ;  /* 0x000bd00001107983 */ /* 0x000ea20000300a00 */
[----:B---3--:R-:W-:-:S04]  /*798a0*/  IADD3 R172, P3, PT, R74, UR14, RZ ;  /* 0x0000000e4aac7c10 */ /* 0x008fc8000ff7e0ff */
        /* <DEDUP_REMOVED lines=8> */
[----:B------:R-:W-:-:S04]  /*79930*/  IADD3 R212, P3, PT, R112, UR14, RZ ;  /* 0x0000000e70d47c10 */ /* 0x000fc8000ff7e0ff */
[----:B------:R-:W-:Y:S02]  /*79940*/  IADD3.X R213, PT, PT, R113, UR15, RZ, P3, !PT ;  /* 0x0000000f71d57c10 */ /* 0x000fe40009ffe4ff */
[----:B------:R-:W3:Y:S01]  /*79950*/  LDL.LU.64 R112, [R1+0xb30] ;  /* 0x000b300001707983 */ /* 0x000ee20000300a00 */
[----:B-1----:R-:W-:-:S04]  /*79960*/  IADD3 R20, P3, PT, R218, UR14, RZ ;  /* 0x0000000eda147c10 */ /* 0x002fc8000ff7e0ff */
[----:B------:R-:W-:Y:S01]  /*79970*/  IADD3.X R21, PT, PT, R219, UR15, RZ, P3, !PT ;  /* 0x0000000fdb157c10 */ /* 0x000fe20009ffe4ff */
[----:B------:R-:W-:-:S04]  /*79980*/  VIADD R7, R6, 0x200000 ;  /* 0x0020000006077836 */ /* 0x000fc80000000000 */
[----:B------:R1:W-:Y:S04]  /*79990*/  STL.64 [R1+0x20], R20 ;  /* 0x0000201401007387 */ /* 0x0003e80000100a00 */
[----:B------:R-:W3:Y:S04]  /*799a0*/  LDL.LU.64 R218, [R1+0xaf8] ;  /* 0x000af80001da7983 */ /* 0x000ee80000300a00 */
        /* <DEDUP_REMOVED lines=12> */
[----:B------:R-:W-:-:S04]  /*79a70*/  IADD3 R8, P3, PT, R114, UR14, RZ ;  /* 0x0000000e72087c10 */ /* 0x000fc8000ff7e0ff */
[----:B------:R-:W-:-:S05]  /*79a80*/  IADD3.X R9, PT, PT, R115, UR15, RZ, P3, !PT ;  /* 0x0000000f73097c10 */ /* 0x000fca0009ffe4ff */
[----:B------:R2:W-:Y:S04]  /*79a90*/  STL.64 [R1+0x50], R8 ;  /* 0x0000500801007387 */ /* 0x0005e80000100a00 */
[----:B------:R-:W3:Y:S04]  /*79aa0*/  LDL.LU.64 R114, [R1+0xac0] ;  /* 0x000ac00001727983 */ /* 0x000ee80000300a00 */
[----:B------:R2:W-:Y:S01]  /*79ab0*/  LDGSTS.E [R7+-0x3cd80], desc[UR22][R8.64], P1 ;  /* 0xc328000008077fae */ /* 0x0005e200089a1016 */
[----:B----4-:R-:W-:-:S04]  /*79ac0*/  IADD3 R24, P3, PT, R246, UR14, RZ ;  /* 0x0000000ef6187c10 */ /* 0x010fc8000ff7e0ff */
[----:B------:R-:W-:-:S05]  /*79ad0*/  IADD3.X R25, PT, PT, R247, UR15, RZ, P3, !PT ;  /* 0x0000000ff7197c10 */ /* 0x000fca0009ffe4ff */
[----:B------:R3:W-:Y:S01]  /*79ae0*/  LDGSTS.E [R7+-0x3c980], desc[UR22][R24.64], P1 ;  /* 0xc368000018077fae */ /* 0x0007e200089a1016 */
[----:B-1----:R-:W-:-:S04]  /*79af0*/  IADD3 R20, P3, PT, R14, UR14, RZ ;  /* 0x0000000e0e147c10 */ /* 0x002fc8000ff7e0ff */
[----:B------:R-:W-:Y:S02]  /*79b00*/  IADD3.X R21, PT, PT, R15, UR15, RZ, P3, !PT ;  /* 0x0000000f0f157c10 */ /* 0x000fe40009ffe4ff */
[----:B------:R-:W4:Y:S04]  /*79b10*/  LDL.LU.64 R14, [R1+0xa10] ;  /* 0x000a1000010e7983 */ /* 0x000f280000300a00 */
[----:B------:R3:W-:Y:S04]  /*79b20*/  STL.64 [R1+0x70], R24 ;  /* 0x0000701801007387 */ /* 0x0007e80000100a00 */
[----:B------:R1:W-:Y:S04]  /*79b30*/  STL.64 [R1+0x80], R20 ;  /* 0x0000801401007387 */ /* 0x0003e80000100a00 */
[----:B------:R1:W-:Y:S01]  /*79b40*/  LDGSTS.E [R7+-0x3c580], desc[UR22][R20.64], P1 ;  /* 0xc3a8000014077fae */ /* 0x0003e200089a1016 */
[----:B--2---:R-:W-:-:S04]  /*79b50*/  IADD3 R8, P3, PT, R16, UR14, RZ ;  /* 0x0000000e10087c10 */ /* 0x004fc8000ff7e0ff */
[----:B------:R-:W-:Y:S02]  /*79b60*/  IADD3.X R9, PT, PT, R17, UR15, RZ, P3, !PT ;  /* 0x0000000f11097c10 */ /* 0x000fe40009ffe4ff */
[----:B------:R-:W2:Y:S04]  /*79b70*/  LDL.LU.64 R16, [R1+0x9f0] ;  /* 0x0009f00001107983 */ /* 0x000ea80000300a00 */
[----:B------:R1:W-:Y:S04]  /*79b80*/  STL.64 [R1+0x98], R8 ;  /* 0x0000980801007387 */ /* 0x0003e80000100a00 */
[----:B------:R-:W2:Y:S04]  /*79b90*/  LDL.LU.64 R246, [R1+0x9e8] ;  /* 0x0009e80001f67983 */ /* 0x000ea80000300a00 */
[----:B------:R1:W-:Y:S01]  /*79ba0*/  LDGSTS.E [R7+-0x3c180], desc[UR22][R8.64], P1 ;  /* 0xc3e8000008077fae */ /* 0x0003e200089a1016 */
[----:B---3--:R-:W-:-:S04]  /*79bb0*/  IADD3 R24, P3, PT, R74, UR14, RZ ;  /* 0x0000000e4a187c10 */ /* 0x008fc8000ff7e0ff */
[----:B------:R-:W-:Y:S02]  /*79bc0*/  IADD3.X R25, PT, PT, R75, UR15, RZ, P3, !PT ;  /* 0x0000000f4b197c10 */ /* 0x000fe40009ffe4ff */
[----:B-1----:R-:W-:Y:S01]  /*79bd0*/  IADD3 R20, P3, PT, R100, UR14, RZ ;  /* 0x0000000e64147c10 */ /* 0x002fe2000ff7e0ff */
[----:B------:R-:W3:Y:S03]  /*79be0*/  LDL.LU.64 R74, [R1+0x9c0] ;  /* 0x0009c000014a7983 */ /* 0x000ee60000300a00 */
[----:B------:R-:W-:Y:S01]  /*79bf0*/  IADD3.X R21, PT, PT, R101, UR15, RZ, P3, !PT ;  /* 0x0000000f65157c10 */ /* 0x000fe20009ffe4ff */
[----:B------:R1:W-:Y:S04]  /*79c00*/  STL.64 [R1+0xd8], R24 ;  /* 0x0000d81801007387 */ /* 0x0003e80000100a00 */
[----:B------:R1:W-:Y:S04]  /*79c10*/  STL.64 [R1+0x150], R20 ;  /* 0x0001501401007387 */ /* 0x0003e80000100a00 */
[----:B------:R1:W-:Y:S04]  /*79c20*/  LDGSTS.E [R7+-0x3bd80], desc[UR22][R24.64], P1 ;  /* 0xc428000018077fae */ /* 0x0003e800089a1016 */
[----:B------:R1:W-:Y:S01]  /*79c30*/  LDGSTS.E [R7+-0x3b980], desc[UR22][R20.64], P1 ;  /* 0xc468000014077fae */ /* 0x0003e200089a1016 */
[----:B------:R-:W-:-:S04]  /*79c40*/  IADD3 R8, P3, PT, R12, UR14, RZ ;  /* 0x0000000e0c087c10 */ /* 0x000fc8000ff7e0ff */
[----:B------:R-:W-:Y:S02]  /*79c50*/  IADD3.X R9, PT, PT, R13, UR15, RZ, P3, !PT ;  /* 0x0000000f0d097c10 */ /* 0x000fe40009ffe4ff */
[----:B------:R-:W3:Y:S04]  /*79c60*/  LDL.LU.64 R12, [R1+0x970] ;  /* 0x00097000010c7983 */ /* 0x000ee80000300a00 */
[----:B------:R1:W-:Y:S04]  /*79c70*/  STL.64 [R1+0x158], R8 ;  /* 0x0001580801007387 */ /* 0x0003e80000100a00 */
[----:B------:R-:W3:Y:S04]  /*79c80*/  LDL.LU.64 R100, [R1+0x920] ;  /* 0x0009200001647983 */ /* 0x000ee80000300a00 */
[----:B------:R1:W-:Y:S02]  /*79c90*/  LDGSTS.E [R7+-0x3b580], desc[UR22][R8.64], P1 ;  /* 0xc4a8000008077fae */ /* 0x0003e400089a1016 */
[----:B-1----:R-:W-:-:S04]  /*79ca0*/  IADD3 R24, P3, PT, R112, UR14, RZ ;  /* 0x0000000e70187c10 */ /* 0x002fc8000ff7e0ff */
[----:B------:R-:W-:Y:S02]  /*79cb0*/  IADD3.X R25, PT, PT, R113, UR15, RZ, P3, !PT ;  /* 0x0000000f71197c10 */ /* 0x000fe40009ffe4ff */
[----:B------:R-:W3:Y:S01]  /*79cc0*/  LDL.LU.64 R112, [R1+0x8c0] ;  /* 0x0008c00001707983 */ /* 0x000ee20000300a00 */
[----:B------:R-:W-:-:S03]  /*79cd0*/  IADD3 R20, P3, PT, R218, UR14, RZ ;  /* 0x0000000eda147c10 */ /* 0x000fc6000ff7e0ff */
[----:B------:R-:W-:Y:S01]  /*79ce0*/  LDGSTS.E [R7+-0x3b180], desc[UR22][R24.64], P1 ;  /* 0xc4e8000018077fae */ /* 0x000fe200089a1016 */
[----:B------:R-:W-:-:S03]  /*79cf0*/  IADD3.X R21, PT, PT, R219, UR15, RZ, P3, !PT ;  /* 0x0000000fdb157c10 */ /* 0x000fc60009ffe4ff */
[----:B------:R-:W-:Y:S04]  /*79d00*/  STL.64 [R1+0x198], R24 ;  /* 0x0001981801007387 */ /* 0x000fe80000100a00 */
[----:B------:R4:W-:Y:S04]  /*79d10*/  STL.64 [R1+0x1d8], R20 ;  /* 0x0001d81401007387 */ /* 0x0009e80000100a00 */
[----:B------:R-:W3:Y:S04]  /*79d20*/  LDL.LU.64 R218, [R1+0x888] ;  /* 0x0008880001da7983 */ /* 0x000ee80000300a00 */
        /* <DEDUP_REMOVED lines=9> */
[----:B--2---:R-:W-:-:S04]  /*79dc0*/  IADD3 R14, P3, PT, R16, UR14, RZ ;  /* 0x0000000e100e7c10 */ /* 0x004fc8000ff7e0ff */
[----:B------:R-:W-:Y:S02]  /*79dd0*/  IADD3.X R15, PT, PT, R17, UR15, RZ, P3, !PT ;  /* 0x0000000f110f7c10 */ /* 0x000fe40009ffe4ff */
[----:B------:R-:W2:Y:S01]  /*79de0*/  LDL.LU.64 R16, [R1+0x7f0] ;  /* 0x0007f00001107983 */ /* 0x000ea20000300a00 */
[----:B-1----:R-:W-:-:S03]  /*79df0*/  IADD3 R8, P3, PT, R246, UR14, RZ ;  /* 0x0000000ef6087c10 */ /* 0x002fc6000ff7e0ff */
[----:B------:R-:W-:Y:S01]  /*79e00*/  STL.64 [R1+0x270], R20 ;  /* 0x0002701401007387 */ /* 0x000fe20000100a00 */
[----:B------:R-:W-:-:S03]  /*79e10*/  IADD3.X R9, PT, PT, R247, UR15, RZ, P3, !PT ;  /* 0x0000000ff7097c10 */ /* 0x000fc60009ffe4ff */
[----:B------:R1:W-:Y:S04]  /*79e20*/  STL.64 [R1+0x2c8], R14 ;  /* 0x0002c80e01007387 */ /* 0x0003e80000100a00 */
[----:B------:R-:W2:Y:S04]  /*79e30*/  LDL.LU.64 R246, [R1+0x7b0] ;  /* 0x0007b00001f67983 */ /* 0x000ea80000300a00 */
[----:B------:R-:W-:Y:S04]  /*79e40*/  LDGSTS.E [R7+-0x3a180], desc[UR22][R14.64], P1 ;  /* 0xc5e800000e077fae */ /* 0x000fe800089a1016 */
[----:B------:R3:W-:Y:S02]  /*79e50*/  STL.64 [R1+0x308], R8 ;  /* 0x0003080801007387 */ /* 0x0007e40000100a00 */
[----:B---3--:R-:W-:-:S02]  /*79e60*/  IADD3 R24, P3, PT, R74, UR14, RZ ;  /* 0x0000000e4a187c10 */ /* 0x008fc4000ff7e0ff */
[----:B------:R3:W-:Y:S04]  /*79e70*/  LDGSTS.E [R7+-0x39d80], desc[UR22][R8.64], P1 ;  /* 0xc628000008077fae */ /* 0x0007e800089a1016 */
[----:B-1----:R-:W2:Y:S01]  /*79e80*/  LDL.LU.64 R14, [R1+0x758] ;  /* 0x00075800010e7983 */ /* 0x002ea20000300a00 */
[----:B------:R-:W-:-:S05]  /*79e90*/  IADD3.X R25, PT, PT, R75, UR15, RZ, P3, !PT ;  /* 0x0000000f4b197c10 */ /* 0x000fca0009ffe4ff */
[----:B------:R1:W-:Y:S01]  /*79ea0*/  LDGSTS.E [R7+-0x39980], desc[UR22][R24.64], P1 ;  /* 0xc668000018077fae */ /* 0x0003e200089a1016 */
[----:B----4-:R-:W-:-:S04]  /*79eb0*/  IADD3 R20, P3, PT, R12, UR14, RZ ;  /* 0x0000000e0c147c10 */ /* 0x010fc8000ff7e0ff */
[----:B------:R-:W-:Y:S02]  /*79ec0*/  IADD3.X R21, PT, PT, R13, UR15, RZ, P3, !PT ;  /* 0x0000000f0d157c10 */ /* 0x000fe40009ffe4ff */
[----:B------:R-:W4:Y:S01]  /*79ed0*/  LDL.LU.64 R12, [R1+0x728] ;  /* 0x00072800010c7983 */ /* 0x000f220000300a00 */
[----:B---3--:R-:W-:-:S03]  /*79ee0*/  IADD3 R8, P3, PT, R100, UR14, RZ ;  /* 0x0000000e64087c10 */ /* 0x008fc6000ff7e0ff */
        /* <DEDUP_REMOVED lines=9> */
[----:B------:R-:W4:Y:S04]  /*79f80*/  LDL.LU.64 R112, [R1+0x680] ;  /* 0x0006800001707983 */ /* 0x000f280000300a00 */
[----:B------:R1:W-:Y:S01]  /*79f90*/  LDGSTS.E [R7+-0x39180], desc[UR22][R8.64], P1 ;  /* 0xc6e8000008077fae */ /* 0x0003e200089a1016 */
[----:B---3--:R-:W-:-:S03]  /*79fa0*/  IADD3 R20, P3, PT, R218, UR14, RZ ;  /* 0x0000000eda147c10 */ /* 0x008fc6000ff7e0ff */
[----:B------:R-:W-:Y:S01]  /*79fb0*/  STL.64 [R1+0x438], R24 ;  /* 0x0004381801007387 */ /* 0x000fe20000100a00 */
[----:B------:R-:W-:-:S03]  /*79fc0*/  IADD3.X R21, PT, PT, R219, UR15, RZ, P3, !PT ;  /* 0x0000000fdb157c10 */ /* 0x000fc60009ffe4ff */
[----:B------:R-:W-:Y:S04]  /*79fd0*/  LDGSTS.E [R7+-0x38d80], desc[UR22][R24.64], P1 ;  /* 0xc728000018077fae */ /* 0x000fe800089a1016 */
[----:B------:R2:W-:Y:S04]  /*79fe0*/  STL.64 [R1+0x490], R20 ;  /* 0x0004901401007387 */ /* 0x0005e80000100a00 */
[----:B------:R-:W3:Y:S04]  /*79ff0*/  LDL.LU.64 R218, [R1+0x5c0] ;  /* 0x0005c00001da7983 */ /* 0x000ee80000300a00 */
[----:B------:R2:W-:Y:S01]  /*7a000*/  LDGSTS.E [R7+-0x38980], desc[UR22][R20.64], P1 ;  /* 0xc768000014077fae */ /* 0x0005e200089a1016 */
[----:B-1----:R-:W-:-:S04]  /*7a010*/  IADD3 R8, P3, PT, R114, UR14, RZ ;  /* 0x0000000e72087c10 */ /* 0x002fc8000ff7e0ff */
[----:B------:R-:W-:-:S05]  /*7a020*/  IADD3.X R9, PT, PT, R115, UR15, RZ, P3, !PT ;  /* 0x0000000f73097c10 */ /* 0x000fca0009ffe4ff */
[----:B------:R1:W-:Y:S04]  /*7a030*/  STL.64 [R1+0x4d0], R8 ;  /* 0x0004d00801007387 */ /* 0x0003e80000100a00 */
[----:B------:R-:W3:Y:S04]  /*7a040*/  LDL.LU.64 R114, [R1+0x580] ;  /* 0x0005800001727983 */ /* 0x000ee80000300a00 */
[----:B------:R1:W-:Y:S01]  /*7a050*/  LDGSTS.E [R7+-0x38580], desc[UR22][R8.64], P1 ;  /* 0xc7a8000008077fae */ /* 0x0003e200089a1016 */
[----:B--2---:R-:W-:-:S04]  /*7a060*/  IADD3 R20, P3, PT, R16, UR14, RZ ;  /* 0x0000000e10147c10 */ /* 0x004fc8000ff7e0ff */
[----:B------:R-:W-:-:S05]  /*7a070*/  IADD3.X R21, PT, PT, R17, UR15, RZ, P3, !PT ;  /* 0x0000000f11157c10 */ /* 0x000fca0009ffe4ff */
[----:B------:R4:W-:Y:S01]  /*7a080*/  LDGSTS.E [R7+-0x38180], desc[UR22][R20.64], P1 ;  /* 0xc7e8000014077fae */ /* 0x0009e200089a1016 */
[----:B------:R-:W-:-:S04]  /*7a090*/  IADD3 R16, P3, PT, R246, UR14, RZ ;  /* 0x0000000ef6107c10 */ /* 0x000fc8000ff7e0ff */
[----:B------:R-:W-:Y:S02]  /*7a0a0*/  IADD3.X R17, PT, PT, R247, UR15, RZ, P3, !PT ;  /* 0x0000000ff7117c10 */ /* 0x000fe40009ffe4ff */
[----:B------:R-:W2:Y:S04]  /*7a0b0*/  LDL.LU.64 R246, [R1+0x548] ;  /* 0x0005480001f67983 */ /* 0x000ea80000300a00 */
[----:B------:R-:W-:Y:S01]  /*7a0c0*/  STL.64 [R1+0x530], R20 ;  /* 0x0005301401007387 */ /* 0x000fe20000100a00 */
[----:B-1----:R-:W-:-:S03]  /*7a0d0*/  IADD3 R8, P3, PT, R14, UR14, RZ ;  /* 0x0000000e0e087c10 */ /* 0x002fc6000ff7e0ff */
[----:B------:R1:W-:Y:S01]  /*7a0e0*/  STL.64 [R1+0x590], R16 ;  /* 0x0005901001007387 */ /* 0x0003e20000100a00 */
[----:B------:R-:W-:-:S03]  /*7a0f0*/  IADD3.X R9, PT, PT, R15, UR15, RZ, P3, !PT ;  /* 0x0000000f0f097c10 */ /* 0x000fc60009ffe4ff */
[----:B------:R-:W-:Y:S04]  /*7a100*/  LDGSTS.E [R7+-0x1fd80], desc[UR22][R16.64], P1 ;  /* 0xe028000010077fae */ /* 0x000fe800089a1016 */
[----:B------:R-:W2:Y:S04]  /*7a110*/  LDL.LU.64 R14, [R1+0x4f8] ;  /* 0x0004f800010e7983 */ /* 0x000ea80000300a00 */
[----:B------:R4:W-:Y:S04]  /*7a120*/  STL.64 [R1+0x5b0], R8 ;  /* 0x0005b00801007387 */ /* 0x0009e80000100a00 */
[----:B-1----:R-:W2:Y:S04]  /*7a130*/  LDL.LU.64 R16, [R1+0x4a0] ;  /* 0x0004a00001107983 */ /* 0x002ea80000300a00 */
[----:B------:R1:W-:Y:S01]  /*7a140*/  LDGSTS.E [R7+-0x1f980], desc[UR22][R8.64], P1 ;  /* 0xe068000008077fae */ /* 0x0003e200089a1016 */
[----:B----4-:R-:W-:-:S04]  /*7a150*/  IADD3 R20, P3, PT, R12, UR14, RZ ;  /* 0x0000000e0c147c10 */ /* 0x010fc8000ff7e0ff */
[----:B------:R-:W-:-:S05]  /*7a160*/  IADD3.X R21, PT, PT, R13, UR15, RZ, P3, !PT ;  /* 0x0000000f0d157c10 */ /* 0x000fca0009ffe4ff */
[----:B------:R3:W-:Y:S01]  /*7a170*/  LDGSTS.E [R7+-0x1f580], desc[UR22][R20.64], P1 ;  /* 0xe0a8000014077fae */ /* 0x0007e200089a1016 */
[----:B------:R-:W-:-:S04]  /*7a180*/  IADD3 R12, P3, PT, R74, UR14, RZ ;  /* 0x0000000e4a0c7c10 */ /* 0x000fc8000ff7e0ff */
[----:B------:R-:W-:Y:S02]  /*7a190*/  IADD3.X R13, PT, PT, R75, UR15, RZ, P3, !PT ;  /* 0x0000000f4b0d7c10 */ /* 0x000fe40009ffe4ff */
[----:B------:R-:W4:Y:S01]  /*7a1a0*/  LDL.LU.64 R74, [R1+0x458] ;  /* 0x00045800014a7983 */ /* 0x000f220000300a00 */
[----:B-1----:R-:W-:-:S03]  /*7a1b0*/  IADD3 R8, P3, PT, R100, UR14, RZ ;  /* 0x0000000e64087c10 */ /* 0x002fc6000ff7e0ff */
        /* <DEDUP_REMOVED lines=8> */
[----:B-1----:R-:W4:Y:S01]  /*7a240*/  LDL.LU.64 R12, [R1+0x400] ;  /* 0x00040000010c7983 */ /* 0x002f220000300a00 */
[----:B------:R-:W-:-:S03]  /*7a250*/  IADD3.X R25, PT, PT, R113, UR15, RZ, P3, !PT ;  /* 0x0000000f71197c10 */ /* 0x000fc60009ffe4ff */
[----:B------:R-:W4:Y:S01]  /*7a260*/  LDL.LU.64 R112, [R1+0x3c0] ;  /* 0x0003c00001707983 */ /* 0x000f220000300a00 */
[----:B---3--:R-:W-:-:S03]  /*7a270*/  IADD3 R20, P3, PT, R218, UR14, RZ ;  /* 0x0000000eda147c10 */ /* 0x008fc6000ff7e0ff */
[----:B------:R2:W-:Y:S01]  /*7a280*/  LDGSTS.E [R7+-0x1e980], desc[UR22][R24.64], P1 ;  /* 0xe168000018077fae */ /* 0x0005e200089a1016 */
[----:B------:R-:W-:-:S03]  /*7a290*/  IADD3.X R21, PT, PT, R219, UR15, RZ, P3, !PT ;  /* 0x0000000fdb157c10 */ /* 0x000fc60009ffe4ff */
[----:B------:R2:W-:Y:S04]  /*7a2a0*/  STL.64 [R1+0x750], R24 ;  /* 0x0007501801007387 */ /* 0x0005e80000100a00 */
        /* <DEDUP_REMOVED lines=8> */
[----:B--2---:R-:W-:-:S04]  /*7a330*/  IADD3 R24, P3, PT, R246, UR14, RZ ;  /* 0x0000000ef6187c10 */ /* 0x004fc8000ff7e0ff */
[----:B------:R-:W-:-:S05]  /*7a340*/  IADD3.X R25, PT, PT, R247, UR15, RZ, P3, !PT ;  /* 0x0000000ff7197c10 */ /* 0x000fca0009ffe4ff */
[----:B------:R4:W-:Y:S01]  /*7a350*/  LDGSTS.E [R7+-0x1dd80], desc[UR22][R24.64], P1 ;  /* 0xe228000018077fae */ /* 0x0009e200089a1016 */
[----:B-1----:R-:W-:-:S04]  /*7a360*/  IADD3 R20, P3, PT, R14, UR14, RZ ;  /* 0x0000000e0e147c10 */ /* 0x002fc8000ff7e0ff */
[----:B------:R-:W-:Y:S02]  /*7a370*/  IADD3.X R21, PT, PT, R15, UR15, RZ, P3, !PT ;  /* 0x0000000f0f157c10 */ /* 0x000fe40009ffe4ff */
[----:B------:R-:W2:Y:S01]  /*7a380*/  LDL.LU.64 R14, [R1+0x398] ;  /* 0x00039800010e7983 */ /* 0x000ea20000300a00 */
[----:B------:R-:W-:-:S03]  /*7a390*/  IADD3 R8, P3, PT, R16, UR14, RZ ;  /* 0x0000000e10087c10 */ /* 0x000fc6000ff7e0ff */
[----:B------:R4:W-:Y:S01]  /*7a3a0*/  STL.64 [R1+0x818], R24 ;  /* 0x0008181801007387 */ /* 0x0009e20000100a00 */
[----:B------:R-:W-:-:S03]  /*7a3b0*/  IADD3.X R9, PT, PT, R17, UR15, RZ, P3, !PT ;  /* 0x0000000f11097c10 */ /* 0x000fc60009ffe4ff */
[----:B------:R1:W-:Y:S04]  /*7a3c0*/  STL.64 [R1+0x848], R20 ;  /* 0x0008481401007387 */ /* 0x0003e80000100a00 */
[----:B------:R-:W2:Y:S04]  /*7a3d0*/  LDL.LU.64 R16, [R1+0x390] ;  /* 0x0003900001107983 */ /* 0x000ea80000300a00 */
[----:B------:R1:W-:Y:S04]  /*7a3e0*/  STL.64 [R1+0x888], R8 ;  /* 0x0008880801007387 */ /* 0x0003e80000100a00 */
[----:B------:R-:W2:Y:S04]  /*7a3f0*/  LDL.LU.64 R246, [R1+0x388] ;  /* 0x0003880001f67983 */ /* 0x000ea80000300a00 */
[----:B------:R1:W-:Y:S04]  /*7a400*/  LDGSTS.E [R7+-0x1d980], desc[UR22][R20.64], P1 ;  /* 0xe268000014077fae */ /* 0x0003e800089a1016 */
[----:B------:R1:W-:Y:S01]  /*7a410*/  LDGSTS.E [R7+-0x1d580], desc[UR22][R8.64], P1 ;  /* 0xe2a8000008077fae */ /* 0x0003e200089a1016 */
[----:B----4-:R-:W-:-:S04]  /*7a420*/  IADD3 R24, P3, PT, R74, UR14, RZ ;  /* 0x0000000e4a187c10 */ /* 0x010fc8000ff7e0ff */
[----:B------:R-:W-:Y:S02]  /*7a430*/  IADD3.X R25, PT, PT, R75, UR15, RZ, P3, !PT ;  /* 0x0000000f4b197c10 */ /* 0x000fe40009ffe4ff */
[----:B------:R-:W4:Y:S01]  /*7a440*/  LDL.LU.64 R74, [R1+0x380] ;  /* 0x00038000014a7983 */ /* 0x000f220000300a00 */
[----:B-1----:R-:W-:-:S03]  /*7a450*/  IADD3 R20, P3, PT, R100, UR14, RZ ;  /* 0x0000000e64147c10 */ /* 0x002fc6000ff7e0ff */
[----:B------:R1:W-:Y:S01]  /*7a460*/  LDGSTS.E [R7+-0x1d180], desc[UR22][R24.64], P1 ;  /* 0xe2e8000018077fae */ /* 0x0003e200089a1016 */
[----:B------:R-:W-:-:S03]  /*7a470*/  IADD3.X R21, PT, PT, R101, UR15, RZ, P3, !PT ;  /* 0x0000000f65157c10 */ /* 0x000fc60009ffe4ff */
[----:B------:R1:W-:Y:S04]  /*7a480*/  STL.64 [R1+0x8c0], R24 ;  /* 0x0008c01801007387 */ /* 0x0003e80000100a00 */
[----:B------:R3:W-:Y:S04]  /*7a490*/  STL.64 [R1+0x910], R20 ;  /* 0x0009101401007387 */ /* 0x0007e80000100a00 */
[----:B------:R3:W-:Y:S01]  /*7a4a0*/  LDGSTS.E [R7+-0x1cd80], desc[UR22][R20.64], P1 ;  /* 0xe328000014077fae */ /* 0x0007e200089a1016 */
[----:B------:R-:W-:-:S04]  /*7a4b0*/  IADD3 R8, P3, PT, R12, UR14, RZ ;  /* 0x0000000e0c087c10 */ /* 0x000fc8000ff7e0ff */
[----:B------:R-:W-:Y:S02]  /*7a4c0*/  IADD3.X R9, PT, PT, R13, UR15, RZ, P3, !PT ;  /* 0x0000000f0d097c10 */ /* 0x000fe40009ffe4ff */
[----:B------:R-:W4:Y:S04]  /*7a4d0*/  LDL.LU.64 R12, [R1+0x378] ;  /* 0x00037800010c7983 */ /* 0x000f280000300a00 */
[----:B------:R3:W-:Y:S04]  /*7a4e0*/  STL.64 [R1+0x950], R8 ;  /* 0x0009500801007387 */ /* 0x0007e80000100a00 */
[----:B------:R-:W4:Y:S01]  /*7a4f0*/  LDL.LU.64 R100, [R1+0x370] ;  /* 0x0003700001647983 */ /* 0x000f220000300a00 */
[----:B-1----:R-:W-:-:S03]  /*7a500*/  IADD3 R24, P3, PT, R112, UR14, RZ ;  /* 0x0000000e70187c10 */ /* 0x002fc6000ff7e0ff */
[----:B------:R1:W-:Y:S01]  /*7a510*/  LDGSTS.E [R7+-0x1c980], desc[UR22][R8.64], P1 ;  /* 0xe368000008077fae */ /* 0x0003e200089a1016 */
[----:B------:R-:W-:-:S03]  /*7a520*/  IADD3.X R25, PT, PT, R113, UR15, RZ, P3, !PT ;  /* 0x0000000f71197c10 */ /* 0x000fc60009ffe4ff */
[----:B------:R-:W4:Y:S01]  /*7a530*/  LDL.LU.64 R112, [R1+0x368] ;  /* 0x0003680001707983 */ /* 0x000f220000300a00 */
[----:B---3--:R-:W-:-:S03]  /*7a540*/  IADD3 R20, P3, PT, R218, UR14, RZ ;  /* 0x0000000eda147c10 */ /* 0x008fc6000ff7e0ff */
[----:B------:R-:W-:Y:S01]  /*7a550*/  LDGSTS.E [R7+-0x1c580], desc[UR22][R24.64], P1 ;  /* 0xe3a8000018077fae */ /* 0x000fe200089a1016 */
[----:B------:R-:W-:-:S03]  /*7a560*/  IADD3.X R21, PT, PT, R219, UR15, RZ, P3, !PT ;  /* 0x0000000fdb157c10 */ /* 0x000fc60009ffe4ff */
[----:B------:R-:W-:Y:S04]  /*7a570*/  STL.64 [R1+0x970], R24 ;  /* 0x0009701801007387 */ /* 0x000fe80000100a00 */
        /* <DEDUP_REMOVED lines=18> */
[----:B------:R-:W3:Y:S04]  /*7a6a0*/  LDL.LU.64 R246, [R1+0x348] ;  /* 0x0003480001f67983 */ /* 0x000ee80000300a00 */
[----:B------:R-:W-:Y:S04]  /*7a6b0*/  LDGSTS.E [R7+-0x1b580], desc[UR22][R14.64], P1 ;  /* 0xe4a800000e077fae */ /* 0x000fe800089a1016 */
[----:B------:R2:W-:Y:S04]  /*7a6c0*/  STL.64 [R1+0xb30], R8 ;  /* 0x000b300801007387 */ /* 0x0005e80000100a00 */
[----:B------:R2:W-:Y:S04]  /*7a6d0*/  LDGSTS.E [R7+-0x1b180], desc[UR22][R8.64], P1 ;  /* 0xe4e8000008077fae */ /* 0x0005e800089a1016 */
[----:B-1----:R-:W3:Y:S01]  /*7a6e0*/  LDL.LU.64 R14, [R1+0x340] ;  /* 0x00034000010e7983 */ /* 0x002ee20000300a00 */
[----:B----4-:R-:W-:-:S04]  /*7a6f0*/  IADD3 R24, P3, PT, R74, UR14, RZ ;  /* 0x0000000e4a187c10 */ /* 0x010fc8000ff7e0ff */
[----:B------:R-:W-:Y:S02]  /*7a700*/  IADD3.X R25, PT, PT, R75, UR15, RZ, P3, !PT ;  /* 0x0000000f4b197c10 */ /* 0x000fe40009ffe4ff */
[----:B------:R-:W4:Y:S04]  /*7a710*/  LDL.LU.64 R74, [R1+0x338] ;  /* 0x00033800014a7983 */ /* 0x000f280000300a00 */
[----:B------:R1:W-:Y:S04]  /*7a720*/  STL.64 [R1+0xb50], R24 ;  /* 0x000b501801007387 */ /* 0x0003e80000100a00 */
[----:B------:R1:W-:Y:S01]  /*7a730*/  LDGSTS.E [R7+-0x1ad80], desc[UR22][R24.64], P1 ;  /* 0xe528000018077fae */ /* 0x0003e200089a1016 */
[----:B--2---:R-:W-:-:S04]  /*7a740*/  IADD3 R20, P3, PT, R12, UR14, RZ ;  /* 0x0000000e0c147c10 */ /* 0x004fc8000ff7e0ff */
[----:B------:R-:W-:Y:S02]  /*7a750*/  IADD3.X R21, PT, PT, R13, UR15, RZ, P3, !PT ;  /* 0x0000000f0d157c10 */ /* 0x000fe40009ffe4ff */
[----:B------:R-:W2:Y:S01]  /*7a760*/  LDL.LU.64 R12, [R1+0x330] ;  /* 0x00033000010c7983 */ /* 0x000ea20000300a00 */
[----:B------:R-:W-:-:S03]  /*7a770*/  IADD3 R8, P3, PT, R100, UR14, RZ ;  /* 0x0000000e64087c10 */ /* 0x000fc6000ff7e0ff */
[----:B------:R3:W-:Y:S01]  /*7a780*/  STL.64 [R1+0xb78], R20 ;  /* 0x000b781401007387 */ /* 0x0007e20000100a00 */
[----:B------:R-:W-:-:S03]  /*7a790*/  IADD3.X R9, PT, PT, R101, UR15, RZ, P3, !PT ;  /* 0x0000000f65097c10 */ /* 0x000fc60009ffe4ff */
[----:B------:R-:W2:Y:S01]  /*7a7a0*/  LDL.LU.64 R100, [R1+0x328] ;  /* 0x0003280001647983 */ /* 0x000ea20000300a00 */
[----:B-1----:R-:W-:-:S03]  /*7a7b0*/  IADD3 R24, P3, PT, R112, UR14, RZ ;  /* 0x0000000e70187c10 */ /* 0x002fc6000ff7e0ff */
[----:B------:R1:W-:Y:S01]  /*7a7c0*/  STL.64 [R1+0xbb0], R8 ;  /* 0x000bb00801007387 */ /* 0x0003e20000100a00 */
[----:B------:R-:W-:-:S03]  /*7a7d0*/  IADD3.X R25, PT, PT, R113, UR15, RZ, P3, !PT ;  /* 0x0000000f71197c10 */ /* 0x000fc60009ffe4ff */
[----:B------:R-:W2:Y:S04]  /*7a7e0*/  LDL.LU.64 R112, [R1+0xf70] ;  /* 0x000f700001707983 */ /* 0x000ea80000300a00 */
[----:B------:R3:W-:Y:S04]  /*7a7f0*/  LDGSTS.E [R7+-0x1a980], desc[UR22][R20.64], P1 ;  /* 0xe568000014077fae */ /* 0x0007e800089a1016 */
[----:B------:R-:W-:Y:S04]  /*7a800*/  STL.64 [R1+0xbd0], R24 ;  /* 0x000bd01801007387 */ /* 0x000fe80000100a00 */
[----:B------:R1:W-:Y:S01]  /*7a810*/  LDGSTS.E [R7+-0x1a580], desc[UR22][R8.64], P1 ;  /* 0xe5a8000008077fae */ /* 0x0003e200089a1016 */
[----:B---3--:R-:W-:-:S03]  /*7a820*/  IADD3 R20, P3, PT, R218, UR14, RZ ;  /* 0x0000000eda147c10 */ /* 0x008fc6000ff7e0ff */
[----:B------:R-:W-:Y:S01]  /*7a830*/  LDGSTS.E [R7+-0x1a180], desc[UR22][R24.64], P1 ;  /* 0xe5e8000018077fae */ /* 0x000fe200089a1016 */
[----:B------:R-:W-:-:S05]  /*7a840*/  IADD3.X R21, PT, PT, R219, UR15, RZ, P3, !PT ;  /* 0x0000000fdb157c10 */ /* 0x000fca0009ffe4ff */
[----:B------:R3:W-:Y:S04]  /*7a850*/  STL.64 [R1+0xc18], R20 ;  /* 0x000c181401007387 */ /* 0x0007e80000100a00 */
[----:B------:R-:W2:Y:S04]  /*7a860*/  LDL.LU.64 R218, [R1+0xf18] ;  /* 0x000f180001da7983 */ /* 0x000ea80000300a00 */
[----:B------:R3:W-:Y:S01]  /*7a870*/  LDGSTS.E [R7+-0x19d80], desc[UR22][R20.64], P1 ;  /* 0xe628000014077fae */ /* 0x0007e200089a1016 */
[----:B-1----:R-:W-:-:S04]  /*7a880*/  IADD3 R8, P3, PT, R114, UR14, RZ ;  /* 0x0000000e72087c10 */ /* 0x002fc8000ff7e0ff */
[----:B------:R-:W-:-:S05]  /*7a890*/  IADD3.X R9, PT, PT, R115, UR15, RZ, P3, !PT ;  /* 0x0000000f73097c10 */ /* 0x000fca0009ffe4ff */
[----:B------:R1:W-:Y:S04]  /*7a8a0*/  STL.64 [R1+0xc40], R8 ;  /* 0x000c400801007387 */ /* 0x0003e80000100a00 */
[----:B------:R-:W2:Y:S04]  /*7a8b0*/  LDL.LU.64 R114, [R1+0xef8] ;  /* 0x000ef80001727983 */ /* 0x000ea80000300a00 */
[----:B------:R1:W-:Y:S01]  /*7a8c0*/  LDGSTS.E [R7+-0x19980], desc[UR22][R8.64], P1 ;  /* 0xe668000008077fae */ /* 0x0003e200089a1016 */
[----:B---3--:R-:W-:-:S04]  /*7a8d0*/  IADD3 R20, P3, PT, R16, UR14, RZ ;  /* 0x0000000e10147c10 */ /* 0x008fc8000ff7e0ff */
[----:B------:R-:W-:Y:S02]  /*7a8e0*/  IADD3.X R21, PT, PT, R17, UR15, RZ, P3, !PT ;  /* 0x0000000f11157c10 */ /* 0x000fe40009ffe4ff */
[----:B------:R-:W-:-:S03]  /*7a8f0*/  IADD3 R16, P3, PT, R246, UR14, RZ ;  /* 0x0000000ef6107c10 */ /* 0x000fc6000ff7e0ff */
[----:B------:R2:W-:Y:S01]  /*7a900*/  LDGSTS.E [R7+-0x19580], desc[UR22][R20.64], P1 ;  /* 0xe6a8000014077fae */ /* 0x0005e200089a1016 */
[----:B------:R-:W-:-:S03]  /*7a910*/  IADD3.X R17, PT, PT, R247, UR15, RZ, P3, !PT ;  /* 0x0000000ff7117c10 */ /* 0x000fc60009ffe4ff */
[----:B------:R-:W-:Y:S04]  /*7a920*/  STL.64 [R1+0xe80], R20 ;  /* 0x000e801401007387 */ /* 0x000fe80000100a00 */
[----:B------:R-:W-:Y:S01]  /*7a930*/  LDGSTS.E [R7+-0x19180], desc[UR22][R16.64], P1 ;  /* 0xe6e8000010077fae */ /* 0x000fe200089a1016 */
[----:B-1----:R-:W-:-:S04]  /*7a940*/  IADD3 R8, P3, PT, R14, UR14, RZ ;  /* 0x0000000e0e087c10 */ /* 0x002fc8000ff7e0ff */
[----:B------:R-:W-:Y:S02]  /*7a950*/  IADD3.X R9, PT, PT, R15, UR15, RZ, P3, !PT ;  /* 0x0000000f0f097c10 */ /* 0x000fe40009ffe4ff */
[----:B------:R-:W3:Y:S01]  /*7a960*/  LDL.LU.64 R14, [R1+0xee0] ;  /* 0x000ee000010e7983 */ /* 0x000ee20000300a00 */
[----:B----4-:R-:W-:-:S03]  /*7a970*/  IADD3 R24, P3, PT, R74, UR14, RZ ;  /* 0x0000000e4a187c10 */ /* 0x010fc6000ff7e0ff */
[----:B------:R1:W-:Y:S04]  /*7a980*/  STL.64 [R1+0xe98], R16 ;  /* 0x000e981001007387 */ /* 0x0003e80000100a00 */
[----:B------:R4:W-:Y:S01]  /*7a990*/  STL.64 [R1+0x10a0], R8 ;  /* 0x0010a00801007387 */ /* 0x0009e20000100a00 */
[----:B------:R-:W-:-:S03]  /*7a9a0*/  IADD3.X R25, PT, PT, R75, UR15, RZ, P3, !PT ;  /* 0x0000000f4b197c10 */ /* 0x000fc60009ffe4ff */
[----:B------:R4:W-:Y:S04]  /*7a9b0*/  LDGSTS.E [R7+-0x18d80], desc[UR22][R8.64], P1 ;  /* 0xe728000008077fae */ /* 0x0009e800089a1016 */
[----:B-1----:R-:W3:Y:S01]  /*7a9c0*/  LDL.LU.64 R16, [R1+0xed0] ;  /* 0x000ed00001107983 */ /* 0x002ee20000300a00 */
[----:B------:R-:W-:-:S03]  /*7a9d0*/  VIADD R2, R5, 0x200000 ;  /* 0x0020000005027836 */ /* 0x000fc60000000000 */
[----:B------:R-:W-:Y:S01]  /*7a9e0*/  LDGSTS.E [R7+-0x18980], desc[UR22][R24.64], P1 ;  /* 0xe768000018077fae */ /* 0x000fe200089a1016 */
[----:B--2---:R-:W-:-:S04]  /*7a9f0*/  IADD3 R20, P3, PT, R12, UR14, RZ ;  /* 0x0000000e0c147c10 */ /* 0x004fc8000ff7e0ff */
[----:B------:R-:W-:Y:S02]  /*7aa00*/  IADD3.X R21, PT, PT, R13, UR15, RZ, P3, !PT ;  /* 0x0000000f0d157c10 */ /* 0x000fe40009ffe4ff */
[----:B------:R-:W2:Y:S01]  /*7aa10*/  LDL.LU.64 R12, [R1+0xeb8] ;  /* 0x000eb800010c7983 */ /* 0x000ea20000300a00 */
[----:B----4-:R-:W-:-:S03]  /*7aa20*/  IADD3 R8, P3, PT, R100, UR14, RZ ;  /* 0x0000000e64087c10 */ /* 0x010fc6000ff7e0ff */
[----:B------:R-:W-:Y:S01]  /*7aa30*/  LDGSTS.E [R7+-0x18580], desc[UR22][R20.64], P1 ;  /* 0xe7a8000014077fae */ /* 0x000fe200089a1016 */
[----:B------:R-:W-:-:S03]  /*7aa40*/  IADD3.X R9, PT, PT, R101, UR15, RZ, P3, !PT ;  /* 0x0000000f65097c10 */ /* 0x000fc60009ffe4ff */
[----:B------:R-:W-:Y:S04]  /*7aa50*/  STL.64 [R1+0x10d8], R24 ;  /* 0x0010d81801007387 */ /* 0x000fe80000100a00 */
[----:B------:R-:W-:Y:S04]  /*7aa60*/  STL.64 [R1+0x1110], R20 ;  /* 0x0011101401007387 */ /* 0x000fe80000100a00 */
[----:B------:R-:W-:Y:S04]  /*7aa70*/  STL.64 [R1+0x1140], R8 ;  /* 0x0011400801007387 */ /* 0x000fe80000100a00 */
[----:B------:R-:W4:Y:S01]  /*7aa80*/  LDL.LU.64 R74, [R1+0xea0] ;  /* 0x000ea000014a7983 */ /* 0x000f220000300a00 */
[----:B------:R-:W-:-:S03]  /*7aa90*/  IADD3 R130, P3, PT, R112, UR14, RZ ;  /* 0x0000000e70827c10 */ /* 0x000fc6000ff7e0ff */
[----:B------:R1:W-:Y:S01]  /*7aaa0*/  LDGSTS.E [R7+-0x18180], desc[UR22][R8.64], P1 ;  /* 0xe7e8000008077fae */ /* 0x0003e200089a1016 */
[----:B------:R-:W-:-:S03]  /*7aab0*/  IADD3.X R131, PT, PT, R113, UR15, RZ, P3, !PT ;  /* 0x0000000f71837c10 */ /* 0x000fc60009ffe4ff */
[----:B------:R-:W4:Y:S04]  /*7aac0*/  LDL.LU.64 R112, [R1+0xe78] ;  /* 0x000e780001707983 */ /* 0x000f280000300a00 */
[----:B------:R-:W-:Y:S01]  /*7aad0*/  LDGSTS.E [R2+-0x3fd00], desc[UR22][R130.64], P1 ;  /* 0xc030000082027fae */ /* 0x000fe200089a1016 */
[----:B------:R-:W-:-:S04]  /*7aae0*/  IADD3 R116, P3, PT, R218, UR14, RZ ;  /* 0x0000000eda747c10 */ /* 0x000fc8000ff7e0ff */
[----:B------:R-:W-:Y:S02]  /*7aaf0*/  IADD3.X R117, PT, PT, R219, UR15, RZ, P3, !PT ;  /* 0x0000000fdb757c10 */ /* 0x000fe40009ffe4ff */
[----:B------:R-:W4:Y:S04]  /*7ab00*/  LDL.LU.64 R218, [R1+0xe00] ;  /* 0x000e000001da7983 */ /* 0x000f280000300a00 */
[----:B------:R-:W-:Y:S01]  /*7ab10*/  LDGSTS.E [R2+-0x3f900], desc[UR22][R116.64], P1 ;  /* 0xc070000074027fae */ /* 0x000fe200089a1016 */
[----:B------:R-:W-:-:S04]  /*7ab20*/  IADD3 R100, P3, PT, R114, UR14, RZ ;  /* 0x0000000e72647c10 */ /* 0x000fc8000ff7e0ff */
[----:B------:R-:W-:Y:S02]  /*7ab30*/  IADD3.X R101, PT, PT, R115, UR15, RZ, P3, !PT ;  /* 0x0000000f73657c10 */ /* 0x000fe40009ffe4ff */
[----:B------:R-:W4:Y:S04]  /*7ab40*/  LDL.LU.64 R114, [R1+0xde8] ;  /* 0x000de80001727983 */ /* 0x000f280000300a00 */
[----:B------:R-:W-:Y:S01]  /*7ab50*/  LDGSTS.E [R2+-0x3f500], desc[UR22][R100.64], P1 ;  /* 0xc0b0000064027fae */ /* 0x000fe200089a1016 */
[----:B---3--:R-:W-:-:S04]  /*7ab60*/  IADD3 R138, P3, PT, R14, UR14, RZ ;  /* 0x0000000e0e8a7c10 */ /* 0x008fc8000ff7e0ff */
[----:B------:R-:W-:Y:S02]  /*7ab70*/  IADD3.X R139, PT, PT, R15, UR15, RZ, P3, !PT ;  /* 0x0000000f0f8b7c10 */ /* 0x000fe40009ffe4ff */
[----:B------:R-:W3:Y:S04]  /*7ab80*/  LDL.LU.64 R14, [R1+0xdc8] ;  /* 0x000dc800010e7983 */ /* 0x000ee80000300a00 */
[----:B------:R-:W-:Y:S01]  /*7ab90*/  LDGSTS.E [R2+-0x3f100], desc[UR22][R138.64], P1 ;  /* 0xc0f000008a027fae */ /* 0x000fe200089a1016 */
[----:B------:R-:W-:-:S04]  /*7aba0*/  IADD3 R148, P3, PT, R16, UR14, RZ ;  /* 0x0000000e10947c10 */ /* 0x000fc8000ff7e0ff */
[----:B------:R-:W-:Y:S02]  /*7abb0*/  IADD3.X R149, PT, PT, R17, UR15, RZ, P3, !PT ;  /* 0x0000000f11957c10 */ /* 0x000fe40009ffe4ff */
[----:B------:R-:W3:Y:S04]  /*7abc0*/  LDL.LU.64 R16, [R1+0xda0] ;  /* 0x000da00001107983 */ /* 0x000ee80000300a00 */
[----:B------:R-:W-:Y:S01]  /*7abd0*/  LDGSTS.E [R2+-0x3ed00], desc[UR22][R148.64], P1 ;  /* 0xc130000094027fae */ /* 0x000fe200089a1016 */
[----:B--2---:R-:W-:-:S04]  /*7abe0*/  IADD3 R156, P3, PT, R12, UR14, RZ ;  /* 0x0000000e0c9c7c10 */ /* 0x004fc8000ff7e0ff */
[----:B------:R-:W-:Y:S02]  /*7abf0*/  IADD3.X R157, PT, PT, R13, UR15, RZ, P3, !PT ;  /* 0x0000000f0d9d7c10 */ /* 0x000fe40009ffe4ff */
[----:B------:R-:W2:Y:S04]  /*7ac00*/  LDL.LU.64 R12, [R1+0xd70] ;  /* 0x000d7000010c7983 */ /* 0x000ea80000300a00 */
[----:B------:R-:W-:Y:S01]  /*7ac10*/  LDGSTS.E [R2+-0x3e900], desc[UR22][R156.64], P1 ;  /* 0xc17000009c027fae */ /* 0x000fe200089a1016 */
[----:B----4-:R-:W-:-:S04]  /*7ac20*/  IADD3 R164, P3, PT, R74, UR14, RZ ;  /* 0x0000000e4aa47c10 */ /* 0x010fc8000ff7e0ff */
[----:B------:R-:W-:Y:S02]  /*7ac30*/  IADD3.X R165, PT, PT, R75, UR15, RZ, P3, !PT ;  /* 0x0000000f4ba57c10 */ /* 0x000fe40009ffe4ff */
[----:B------:R-:W4:Y:S01]  /*7ac40*/  LDL.LU.64 R74, [R1+0xd58] ;  /* 0x000d5800014a7983 */ /* 0x000f220000300a00 */
[----:B------:R-:W-:-:S03]  /*7ac50*/  IADD3 R174, P3, PT, R112, UR14, RZ ;  /* 0x0000000e70ae7c10 */ /* 0x000fc6000ff7e0ff */
[----:B------:R-:W-:Y:S01]  /*7ac60*/  LDGSTS.E [R2+-0x3e500], desc[UR22][R164.64], P1 ;  /* 0xc1b00000a4027fae */ /* 0x000fe200089a1016 */
        /* <DEDUP_REMOVED lines=20> */
[----:B-1----:R-:W-:-:S05]  /*7adb0*/  IADD3.X R7, PT, PT, R13, UR15, RZ, P3, !PT ;  /* 0x0000000f0d077c10 */ /* 0x002fca0009ffe4ff */
[----:B------:R4:W-:Y:S04]  /*7adc0*/  STL.64 [R1+0x10], R6 ;  /* 0x0000100601007387 */ /* 0x0009e80000100a00 */
[----:B------:R4:W-:Y:S04]  /*7add0*/  LDGSTS.E [R2+-0x3cd00], desc[UR22][R6.64], P1 ;  /* 0xc330000006027fae */ /* 0x0009e800089a1016 */
[----:B------:R-:W2:Y:S01]  /*7ade0*/  LDL.LU.64 R12, [R1+0xc88] ;  /* 0x000c8800010c7983 */ /* 0x000ea20000300a00 */
[----:B----4-:R-:W-:-:S04]  /*7adf0*/  IADD3 R6, P3, PT, R74, UR14, RZ ;  /* 0x0000000e4a067c10 */ /* 0x010fc8000ff7e0ff */
[----:B------:R-:W-:-:S05]  /*7ae00*/  IADD3.X R7, PT, PT, R75, UR15, RZ, P3, !PT ;  /* 0x0000000f4b077c10 */ /* 0x000fca0009ffe4ff */
[----:B------:R1:W-:Y:S04]  /*7ae10*/  STL.64 [R1+0x40], R6 ;  /* 0x0000400601007387 */ /* 0x0003e80000100a00 */
[----:B------:R1:W-:Y:S04]  /*7ae20*/  LDGSTS.E [R2+-0x3c900], desc[UR22][R6.64], P1 ;  /* 0xc370000006027fae */ /* 0x0003e800089a1016 */
[----:B------:R-:W4:Y:S01]  /*7ae30*/  LDL.LU.64 R74, [R1+0xc68] ;  /* 0x000c6800014a7983 */ /* 0x000f220000300a00 */
[----:B-1----:R-:W-:-:S04]  /*7ae40*/  IADD3 R6, P3, PT, R112, UR14, RZ ;  /* 0x0000000e70067c10 */ /* 0x002fc8000ff7e0ff */
[----:B------:R-:W-:-:S05]  /*7ae50*/  IADD3.X R7, PT, PT, R113, UR15, RZ, P3, !PT ;  /* 0x0000000f71077c10 */ /* 0x000fca0009ffe4ff */
[----:B------:R1:W-:Y:S04]  /*7ae60*/  STL.64 [R1+0x60], R6 ;  /* 0x0000600601007387 */ /* 0x0003e80000100a00 */
[----:B------:R-:W4:Y:S04]  /*7ae70*/  LDL.LU.64 R112, [R1+0xc38] ;  /* 0x000c380001707983 */ /* 0x000f280000300a00 */
[----:B------:R1:W-:Y:S02]  /*7ae80*/  LDGSTS.E [R2+-0x3c500], desc[UR22][R6.64], P1 ;  /* 0xc3b0000006027fae */ /* 0x0003e400089a1016 */
[----:B-1----:R-:W-:-:S04]  /*7ae90*/  IADD3 R6, P3, PT, R218, UR14, RZ ;  /* 0x0000000eda067c10 */ /* 0x002fc8000ff7e0ff */
        /* <DEDUP_REMOVED lines=9> */
[----:B---3--:R-:W-:-:S04]  /*7af30*/  IADD3 R6, P3, PT, R14, UR14, RZ ;  /* 0x0000000e0e067c10 */ /* 0x008fc8000ff7e0ff */
[----:B------:R-:W-:-:S05]  /*7af40*/  IADD3.X R7, PT, PT, R15, UR15, RZ, P3, !PT ;  /* 0x0000000f0f077c10 */ /* 0x000fca0009ffe4ff */
[----:B------:R1:W-:Y:S04]  /*7af50*/  STL.64 [R1+0x148], R6 ;  /* 0x0001480601007387 */ /* 0x0003e80000100a00 */
[----:B------:R1:W-:Y:S04]  /*7af60*/  LDGSTS.E [R2+-0x3b900], desc[UR22][R6.64], P1 ;  /* 0xc470000006027fae */ /* 0x0003e800089a1016 */
[----:B------:R-:W3:Y:S01]  /*7af70*/  LDL.LU.64 R14, [R1+0xbe8] ;  /* 0x000be800010e7983 */ /* 0x000ee20000300a00 */
[----:B-1----:R-:W-:-:S04]  /*7af80*/  IADD3 R6, P3, PT, R16, UR14, RZ ;  /* 0x0000000e10067c10 */ /* 0x002fc8000ff7e0ff */
[----:B------:R-:W-:-:S05]  /*7af90*/  IADD3.X R7, PT, PT, R17, UR15, RZ, P3, !PT ;  /* 0x0000000f11077c10 */ /* 0x000fca0009ffe4ff */
[----:B------:R2:W-:Y:S04]  /*7afa0*/  STL.64 [R1+0x160], R6 ;  /* 0x0001600601007387 */ /* 0x0005e80000100a00 */
[----:B------:R-:W3:Y:S04]  /*7afb0*/  LDL.LU.64 R16, [R1+0xbb8] ;  /* 0x000bb80001107983 */ /* 0x000ee80000300a00 */
[----:B------:R2:W-:Y:S02]  /*7afc0*/  LDGSTS.E [R2+-0x3b500], desc[UR22][R6.64], P1 ;  /* 0xc4b0000006027fae */ /* 0x0005e400089a1016 */
[----:B--2---:R-:W-:-:S04]  /*7afd0*/  IADD3 R6, P3, PT, R12, UR14, RZ ;  /* 0x0000000e0c067c10 */ /* 0x004fc8000ff7e0ff */
[----:B------:R-:W-:-:S05]  /*7afe0*/  IADD3.X R7, PT, PT, R13, UR15, RZ, P3, !PT ;  /* 0x0000000f0d077c10 */ /* 0x000fca0009ffe4ff */
        /* <DEDUP_REMOVED lines=221> */
[----:B------:R-:W4:Y:S01]  /*7bdc0*/  LDL.LU.64 R112, [R1+0xfa8] ;  /* 0x000fa80001707983 */ /* 0x000f220000300a00 */
[----:B------:R-:W-:-:S04]  /*7bdd0*/  IADD3 R74, P3, PT, R218, UR14, RZ ;  /* 0x0000000eda4a7c10 */ /* 0x000fc8000ff7e0ff */
[----:B------:R-:W-:Y:S02]  /*7bde0*/  IADD3.X R75, PT, PT, R219, UR15, RZ, P3, !PT ;  /* 0x0000000fdb4b7c10 */ /* 0x000fe40009ffe4ff */
[----:B------:R-:W4:Y:S01]  /*7bdf0*/  LDL.LU.64 R218, [R1+0xf98] ;  /* 0x000f980001da7983 */ /* 0x000f220000300a00 */
[----:B------:R-:W-:-:S05]  /*7be00*/  VIADD R5, R5, 0x200000 ;  /* 0x0020000005057836 */ /* 0x000fca0000000000 */
[----:B------:R3:W-:Y:S01]  /*7be10*/  LDGSTS.E [R5+-0x18100], desc[UR22][R6.64], P1 ;  /* 0xe7f0000006057fae */ /* 0x0007e200089a1016 */
[----:B------:R-:W-:-:S04]  /*7be20*/  IADD3 R8, P3, PT, R114, UR14, RZ ;  /* 0x0000000e72087c10 */ /* 0x000fc8000ff7e0ff */
[----:B------:R-:W-:Y:S02]  /*7be30*/  IADD3.X R9, PT, PT, R115, UR15, RZ, P3, !PT ;  /* 0x0000000f73097c10 */ /* 0x000fe40009ffe4ff */
[----:B------:R-:W4:Y:S01]  /*7be40*/  LDL.LU.64 R114, [R1+0xf68] ;  /* 0x000f680001727983 */ /* 0x000f220000300a00 */
[----:B---3--:R-:W-:-:S04]  /*7be50*/  IADD3 R6, P3, PT, R14, UR14, RZ ;  /* 0x0000000e0e067c10 */ /* 0x008fc8000ff7e0ff */
[----:B------:R-:W-:Y:S02]  /*7be60*/  IADD3.X R7, PT, PT, R15, UR15, RZ, P3, !PT ;  /* 0x0000000f0f077c10 */ /* 0x000fe40009ffe4ff */
[----:B------:R-:W3:Y:S01]  /*7be70*/  LDL.LU.64 R14, [R1+0xf08] ;  /* 0x000f0800010e7983 */ /* 0x000ee20000300a00 */
[----:B------:R-:W-:-:S04]  /*7be80*/  IADD3 R140, P3, PT, R16, UR14, RZ ;  /* 0x0000000e108c7c10 */ /* 0x000fc8000ff7e0ff */
[----:B------:R-:W-:Y:S02]  /*7be90*/  IADD3.X R141, PT, PT, R17, UR15, RZ, P3, !PT ;  /* 0x0000000f118d7c10 */ /* 0x000fe40009ffe4ff */
[----:B------:R-:W3:Y:S01]  /*7bea0*/  LDL.LU.64 R16, [R1+0xee8] ;  /* 0x000ee80001107983 */ /* 0x000ee20000300a00 */
[----:B--2---:R-:W-:-:S04]  /*7beb0*/  IADD3 R150, P3, PT, R12, UR14, RZ ;  /* 0x0000000e0c967c10 */ /* 0x004fc8000ff7e0ff */
[----:B------:R-:W-:Y:S02]  /*7bec0*/  IADD3.X R151, PT, PT, R13, UR15, RZ, P3, !PT ;  /* 0x0000000f0d977c10 */ /* 0x000fe40009ffe4ff */
[----:B------:R-:W2:Y:S04]  /*7bed0*/  LDL.LU.64 R12, [R1+0xec8] ;  /* 0x000ec800010c7983 */ /* 0x000ea80000300a00 */
[----:B------:R-:W2:Y:S01]  /*7bee0*/  LDL.LU.64 R24, [R1+0xeb0] ;  /* 0x000eb00001187983 */ /* 0x000ea20000300a00 */
[----:B----4-:R-:W-:-:S04]  /*7bef0*/  IADD3 R158, P3, PT, R246, UR14, RZ ;  /* 0x0000000ef69e7c10 */ /* 0x010fc8000ff7e0ff */
[----:B------:R-:W-:Y:S02]  /*7bf00*/  IADD3.X R159, PT, PT, R247, UR15, RZ, P3, !PT ;  /* 0x0000000ff79f7c10 */ /* 0x000fe40009ffe4ff */
[----:B------:R-:W-:-:S04]  /*7bf10*/  IADD3 R166, P3, PT, R112, UR14, RZ ;  /* 0x0000000e70a67c10 */ /* 0x000fc8000ff7e0ff */
[----:B------:R-:W-:Y:S02]  /*7bf20*/  IADD3.X R167, PT, PT, R113, UR15, RZ, P3, !PT ;  /* 0x0000000f71a77c10 */ /* 0x000fe40009ffe4ff */
[----:B------:R-:W4:Y:S01]  /*7bf30*/  LDL.LU.64 R112, [R1+0xe90] ;  /* 0x000e900001707983 */ /* 0x000f220000300a00 */
[----:B------:R-:W-:-:S04]  /*7bf40*/  IADD3 R176, P3, PT, R218, UR14, RZ ;  /* 0x0000000edab07c10 */ /* 0x000fc8000ff7e0ff */
[----:B------:R-:W-:Y:S02]  /*7bf50*/  IADD3.X R177, PT, PT, R219, UR15, RZ, P3, !PT ;  /* 0x0000000fdbb17c10 */ /* 0x000fe40009ffe4ff */
[----:B------:R-:W4:Y:S01]  /*7bf60*/  LDL.LU.64 R218, [R1+0xe70] ;  /* 0x000e700001da7983 */ /* 0x000f220000300a00 */
[----:B------:R-:W-:-:S04]  /*7bf70*/  IADD3 R188, P3, PT, R114, UR14, RZ ;  /* 0x0000000e72bc7c10 */ /* 0x000fc8000ff7e0ff */
[----:B------:R-:W-:Y:S02]  /*7bf80*/  IADD3.X R189, PT, PT, R115, UR15, RZ, P3, !PT ;  /* 0x0000000f73bd7c10 */ /* 0x000fe40009ffe4ff */
[----:B------:R-:W4:Y:S01]  /*7bf90*/  LDL.LU.64 R114, [R1+0xe68] ;  /* 0x000e680001727983 */ /* 0x000f220000300a00 */
[----:B------:R-:W-:-:S05]  /*7bfa0*/  VIADD R2, R4, 0x200000 ;  /* 0x0020000004027836 */ /* 0x000fca0000000000 */
        /* <DEDUP_REMOVED lines=16> */
[----:B------:R-:W3:Y:S04]  /*7c0b0*/  LDL.LU.64 R20, [R1+0xdd0] ;  /* 0x000dd00001147983 */ /* 0x000ee80000300a00 */
[----:B------:R-:W-:Y:S01]  /*7c0c0*/  LDGSTS.E [R2+-0x3d480], desc[UR22][R216.64], P1 ;  /* 0xc2b80000d8027fae */ /* 0x000fe200089a1016 */
[----:B--2---:R-:W-:-:S04]  /*7c0d0*/  IADD3 R246, P3, PT, R12, UR14, RZ ;  /* 0x0000000e0cf67c10 */ /* 0x004fc8000ff7e0ff */
[----:B------:R-:W-:Y:S02]  /*7c0e0*/  IADD3.X R247, PT, PT, R13, UR15, RZ, P3, !PT ;  /* 0x0000000f0df77c10 */ /* 0x000fe40009ffe4ff */
[----:B------:R-:W-:-:S03]  /*7c0f0*/  IADD3 R12, P3, PT, R24, UR14, RZ ;  /* 0x0000000e180c7c10 */ /* 0x000fc6000ff7e0ff */
[----:B------:R-:W-:Y:S01]  /*7c100*/  LDGSTS.E [R2+-0x3d080], desc[UR22][R246.64], P1 ;  /* 0xc2f80000f6027fae */ /* 0x000fe200089a1016 */
[----:B------:R-:W-:-:S05]  /*7c110*/  IADD3.X R13, PT, PT, R25, UR15, RZ, P3, !PT ;  /* 0x0000000f190d7c10 */ /* 0x000fca0009ffe4ff */
[----:B------:R4:W-:Y:S04]  /*7c120*/  STL.64 [R1+0x18], R12 ;  /* 0x0000180c01007387 */ /* 0x0009e80000100a00 */
[----:B------:R4:W-:Y:S04]  /*7c130*/  LDGSTS.E [R2+-0x3cc80], desc[UR22][R12.64], P1 ;  /* 0xc33800000c027fae */ /* 0x0009e800089a1016 */
[----:B------:R-:W2:Y:S01]  /*7c140*/  LDL.LU.64 R24, [R1+0xdb0] ;  /* 0x000db00001187983 */ /* 0x000ea20000300a00 */
[----:B----4-:R-:W-:-:S04]  /*7c150*/  IADD3 R12, P3, PT, R112, UR14, RZ ;  /* 0x0000000e700c7c10 */ /* 0x010fc8000ff7e0ff */
        /* <DEDUP_REMOVED lines=188> */
[----:B------:R3:W-:Y:S04]  /*7cd20*/  LDGSTS.E [R2+-0x1b480], desc[UR22][R12.64], P1 ;  /* 0xe4b800000c027fae */ /* 0x0007e800089a1016 */
[----:B------:R-:W4:Y:S01]  /*7cd30*/  LDL.LU.64 R114, [R1+0xa48] ;  /* 0x000a480001727983 */ /* 0x000f220000300a00 */
[----:B---3--:R-:W-:-:S04]  /*7cd40*/  IADD3 R12, P3, PT, R14, UR14, RZ ;  /* 0x0000000e0e0c7c10 */ /* 0x008fc8000ff7e0ff */
[----:B------:R-:W-:-:S05]  /*7cd50*/  IADD3.X R13, PT, PT, R15, UR15, RZ, P3, !PT ;  /* 0x0000000f0f0d7c10 */ /* 0x000fca0009ffe4ff */
[----:B------:R1:W-:Y:S04]  /*7cd60*/  STL.64 [R1+0x9a8], R12 ;  /* 0x0009a80c01007387 */ /* 0x0003e80000100a00 */
[----:B------:R1:W-:Y:S02]  /*7cd70*/  LDGSTS.E [R2+-0x1b080], desc[UR22][R12.64], P1 ;  /* 0xe4f800000c027fae */ /* 0x0003e400089a1016 */
[----:B-1----:R-:W-:-:S04]  /*7cd80*/  IADD3 R12, P3, PT, R16, UR14, RZ ;  /* 0x0000000e100c7c10 */ /* 0x002fc8000ff7e0ff */
[----:B------:R-:W-:Y:S02]  /*7cd90*/  IADD3.X R13, PT, PT, R17, UR15, RZ, P3, !PT ;  /* 0x0000000f110d7c10 */ /* 0x000fe40009ffe4ff */
[----:B------:R-:W3:Y:S04]  /*7cda0*/  LDL.LU.64 R16, [R1+0xa40] ;  /* 0x000a400001107983 */ /* 0x000ee80000300a00 */
[----:B------:R1:W-:Y:S04]  /*7cdb0*/  STL.64 [R1+0x9e8], R12 ;  /* 0x0009e80c01007387 */ /* 0x0003e80000100a00 */
[----:B------:R1:W-:Y:S04]  /*7cdc0*/  LDGSTS.E [R2+-0x1ac80], desc[UR22][R12.64], P1 ;  /* 0xe53800000c027fae */ /* 0x0003e800089a1016 */
[----:B------:R-:W3:Y:S01]  /*7cdd0*/  LDL.LU.64 R14, [R1+0xa38] ;  /* 0x000a3800010e7983 */ /* 0x000ee20000300a00 */
[----:B-1----:R-:W-:-:S04]  /*7cde0*/  IADD3 R12, P3, PT, R20, UR14, RZ ;  /* 0x0000000e140c7c10 */ /* 0x002fc8000ff7e0ff */
[----:B------:R-:W-:-:S05]  /*7cdf0*/  IADD3.X R13, PT, PT, R21, UR15, RZ, P3, !PT ;  /* 0x0000000f150d7c10 */ /* 0x000fca0009ffe4ff */
[----:B------:R1:W-:Y:S04]  /*7ce00*/  STL.64 [R1+0xa70], R12 ;  /* 0x000a700c01007387 */ /* 0x0003e80000100a00 */
[----:B------:R-:W-:Y:S04]  /*7ce10*/  LDGSTS.E [R2+-0x1a880], desc[UR22][R12.64], P1 ;  /* 0xe57800000c027fae */ /* 0x000fe800089a1016 */
[----:B-1----:R-:W3:Y:S01]  /*7ce20*/  LDL.LU.64 R12, [R1+0xa30] ;  /* 0x000a3000010c7983 */ /* 0x002ee20000300a00 */
[----:B--2---:R-:W-:-:S04]  /*7ce30*/  IADD3 R20, P3, PT, R122, UR14, RZ ;  /* 0x0000000e7a147c10 */ /* 0x004fc8000ff7e0ff */
[----:B------:R-:W-:Y:S02]  /*7ce40*/  IADD3.X R21, PT, PT, R123, UR15, RZ, P3, !PT ;  /* 0x0000000f7b157c10 */ /* 0x000fe40009ffe4ff */
[----:B------:R-:W2:Y:S04]  /*7ce50*/  LDL.LU.64 R122, [R1+0xa28] ;  /* 0x000a2800017a7983 */ /* 0x000ea80000300a00 */
[----:B------:R4:W-:Y:S04]  /*7ce60*/  STL.64 [R1+0xa68], R20 ;  /* 0x000a681401007387 */ /* 0x0009e80000100a00 */
[----:B------:R4:W-:Y:S02]  /*7ce70*/  LDGSTS.E [R2+-0x1a480], desc[UR22][R20.64], P1 ;  /* 0xe5b8000014027fae */ /* 0x0009e400089a1016 */
[----:B----4-:R-:W-:-:S04]  /*7ce80*/  IADD3 R20, P3, PT, R24, UR14, RZ ;  /* 0x0000000e18147c10 */ /* 0x010fc8000ff7e0ff */
[----:B------:R-:W-:Y:S02]  /*7ce90*/  IADD3.X R21, PT, PT, R25, UR15, RZ, P3, !PT ;  /* 0x0000000f19157c10 */ /* 0x000fe40009ffe4ff */
[----:B------:R-:W4:Y:S04]  /*7cea0*/  LDL.LU.64 R24, [R1+0xa20] ;  /* 0x000a200001187983 */ /* 0x000f280000300a00 */
[----:B------:R1:W-:Y:S04]  /*7ceb0*/  STL.64 [R1+0xaa8], R20 ;  /* 0x000aa81401007387 */ /* 0x0003e80000100a00 */
[----:B------:R1:W-:Y:S02]  /*7cec0*/  LDGSTS.E [R2+-0x1a080], desc[UR22][R20.64], P1 ;  /* 0xe5f8000014027fae */ /* 0x0003e400089a1016 */
[----:B-1----:R-:W-:-:S04]  /*7ced0*/  IADD3 R20, P3, PT, R112, UR14, RZ ;  /* 0x0000000e70147c10 */ /* 0x002fc8000ff7e0ff */
[----:B------:R-:W-:Y:S02]  /*7cee0*/  IADD3.X R21, PT, PT, R113, UR15, RZ, P3, !PT ;  /* 0x0000000f71157c10 */ /* 0x000fe40009ffe4ff */
[----:B------:R-:W5:Y:S04]  /*7cef0*/  LDL.LU.64 R112, [R1+0x18c0] ;  /* 0x0018c00001707983 */ /* 0x000f680000300a00 */
        /* <DEDUP_REMOVED lines=11> */
[----:B------:R3:W-:Y:S01]  /*7cfb0*/  LDGSTS.E [R2+-0x19480], desc[UR22][R20.64], P1 ;  /* 0xe6b8000014027fae */ /* 0x0007e200089a1016 */
[----:B------:R-:W-:-:S02]  /*7cfc0*/  VIADD R252, R252, 0x7f ;  /* 0x0000007ffcfc7836 */ /* 0x000fc40000000000 */
[----:B------:R-:W-:Y:S01]  /*7cfd0*/  VIADD R4, R4, 0x200000 ;  /* 0x0020000004047836 */ /* 0x000fe20000000000 */
[----:B------:R-:W-:Y:S01]  /*7cfe0*/  UMOV UR9, URZ ;  /* 0x000000ff00097c82 */ /* 0x000fe20008000000 */
[----:B---3--:R-:W-:-:S04]  /*7cff0*/  IADD3 R20, P3, PT, R16, UR14, RZ ;  /* 0x0000000e10147c10 */ /* 0x008fc8000ff7e0ff */
        /* <DEDUP_REMOVED lines=14> */
[----:B--2---:R-:W-:-:S04]  /*7d0e0*/  IADD3 R20, P3, PT, R122, UR14, RZ ;  /* 0x0000000e7a147c10 */ /* 0x004fc8000ff7e0ff */
[----:B------:R-:W-:-:S05]  /*7d0f0*/  IADD3.X R21, PT, PT, R123, UR15, RZ, P3, !PT ;  /* 0x0000000f7b157c10 */ /* 0x000fca0009ffe4ff */
[----:B------:R4:W-:Y:S04]  /*7d100*/  STL.64 [R1+0xc68], R20 ;  /* 0x000c681401007387 */ /* 0x0009e80000100a00 */
[----:B------:R4:W-:Y:S02]  /*7d110*/  LDGSTS.E [R2+-0x18480], desc[UR22][R20.64], P1 ;  /* 0xe7b8000014027fae */ /* 0x0009e400089a1016 */
[----:B----4-:R-:W-:-:S04]  /*7d120*/  IADD3 R20, P3, PT, R24, UR14, RZ ;  /* 0x0000000e18147c10 */ /* 0x010fc8000ff7e0ff */
[----:B------:R-:W-:-:S05]  /*7d130*/  IADD3.X R21, PT, PT, R25, UR15, RZ, P3, !PT ;  /* 0x0000000f19157c10 */ /* 0x000fca0009ffe4ff */
[----:B------:R1:W-:Y:S01]  /*7d140*/  STL.64 [R1+0xe68], R20 ;  /* 0x000e681401007387 */ /* 0x0003e20000100a00 */
[----:B------:R-:W-:-:S03]  /*7d150*/  ISETP.GE.AND P3, PT, R252, 0x100, PT ;  /* 0x00000100fc00780c */ /* 0x000fc60003f66270 */
[----:B------:R1:W-:Y:S01]  /*7d160*/  LDGSTS.E [R4+-0x18080], desc[UR22][R20.64], P1 ;  /* 0xe7f8000014047fae */ /* 0x0003e200089a1016 */
[----:B------:R-:W-:-:S03]  /*7d170*/  ISETP.GE.AND P1, PT, R252, 0x80, PT ;  /* 0x00000080fc00780c */ /* 0x000fc60003f26270 */
[----:B------:R-:W0:Y:S06]  /*7d180*/  LDGDEPBAR ;  /* 0x00000000000079af */ /* 0x000e2c0000000000 */
[----:B------:R-:W-:Y:S05]  /*7d190*/  @!P3 BRA `(.L_x_7) ;  /* 0x000001cc0038b947 */ /* 0x000fea0003800000 */
[----:B-----5:R-:W-:Y:S01]  /*7d1a0*/  STL.64 [R1+0x18a8], R16 ;  /* 0x0018a81001007387 */ /* 0x020fe20000100a00 */
[----:B------:R-:W-:-:S03]  /*7d1b0*/  SHF.R.S32.HI R2, RZ, 0x1f, R252 ;  /* 0x0000001fff027819 */ /* 0x000fc600000114fc */
[----:B------:R-:W-:Y:S01]  /*7d1c0*/  STL.64 [R1+0x18a0], R14 ;  /* 0x0018a00e01007387 */ /* 0x000fe20000100a00 */
[----:B------:R-:W-:-:S03]  /*7d1d0*/  LEA.HI R2, R2, R252, RZ, 0x7 ;  /* 0x000000fc02027211 */ /* 0x000fc600078f38ff */
[----:B------:R-:W-:Y:S04]  /*7d1e0*/  STL.64 [R1+0x1898], R12 ;  /* 0x0018980c01007387 */ /* 0x000fe80000100a00 */
[----:B------:R-:W-:Y:S04]  /*7d1f0*/  STL [R1+0xe40], R114 ;  /* 0x000e407201007387 */ /* 0x000fe80000100800 */
        /* <DEDUP_REMOVED lines=36> */
[----:B-1----:R-:W2:Y:S04]  /*7d440*/  LDL.LU.64 R4, [R1+0x2e8] ;  /* 0x0002e80001047983 */ /* 0x002ea80000300a00 */
[----:B------:R-:W-:Y:S04]  /*7d450*/  STL [R1+0xda8], R107 ;  /* 0x000da86b01007387 */ /* 0x000fe80000100800 */
[----:B------:R-:W3:Y:S04]  /*7d460*/  LDL.LU.64 R122, [R1+0x2f8] ;  /* 0x0002f800017a7983 */ /* 0x000ee80000300a00 */
[----:B------:R-:W-:Y:S04]  /*7d470*/  STL [R1+0xdac], R108 ;  /* 0x000dac6c01007387 */ /* 0x000fe80000100800 */
[----:B------:R-:W4:Y:S04]  /*7d480*/  LDL.LU.64 R20, [R1+0x288] ;  /* 0x0002880001147983 */ /* 0x000f280000300a00 */
[----:B------:R-:W-:Y:S04]  /*7d490*/  STL [R1+0xda0], R109 ;  /* 0x000da06d01007387 */ /* 0x000fe80000100800 */
[----:B------:R-:W4:Y:S04]  /*7d4a0*/  LDL.LU.64 R24, [R1+0x298] ;  /* 0x0002980001187983 */ /* 0x000f280000300a00 */
        /* <DEDUP_REMOVED lines=23> */
[----:B------:R-:W-:Y:S01]  /*7d620*/  STL [R1+0xcf0], R31 ;  /* 0x000cf01f01007387 */ /* 0x000fe20000100800 */
[----:B--2---:R-:W-:-:S03]  /*7d630*/  IMAD.MOV.U32 R2, RZ, RZ, R5 ;  /* 0x000000ffff027224 */ /* 0x004fc600078e0005 */
[----:B------:R-:W-:Y:S04]  /*7d640*/  STL [R1+0xcf8], R4 ;  /* 0x000cf80401007387 */ /* 0x000fe80000100800 */
[----:B---3--:R-:W-:Y:S04]  /*7d650*/  STL [R1+0xd00], R122 ;  /* 0x000d007a01007387 */ /* 0x008fe80000100800 */
[----:B------:R1:W-:Y:S04]  /*7d660*/  STL [R1+0xcf4], R2 ;  /* 0x000cf40201007387 */ /* 0x0003e80000100800 */
[----:B----4-:R-:W-:Y:S01]  /*7d670*/  STL [R1+0xd08], R20 ;  /* 0x000d081401007387 */ /* 0x010fe20000100800 */
[----:B-1----:R-:W-:-:S05]  /*7d680*/  IMAD.MOV.U32 R2, RZ, RZ, R123 ;  /* 0x000000ffff027224 */ /* 0x002fca00078e007b */
[----:B------:R1:W-:Y:S04]  /*7d690*/  STL [R1+0xcfc], R2 ;  /* 0x000cfc0201007387 */ /* 0x0003e80000100800 */
[----:B------:R-:W-:Y:S01]  /*7d6a0*/  STL [R1+0xd10], R24 ;  /* 0x000d101801007387 */ /* 0x000fe20000100800 */
[----:B-1----:R-:W-:-:S05]  /*7d6b0*/  MOV R2, R21 ;  /* 0x0000001500027202 */ /* 0x002fca0000000f00 */
[----:B------:R1:W-:Y:S04]  /*7d6c0*/  STL [R1+0xd04], R2 ;  /* 0x000d040201007387 */ /* 0x0003e80000100800 */
[----:B------:R-:W-:Y:S01]  /*7d6d0*/  STL [R1+0xd18], R232 ;  /* 0x000d18e801007387 */ /* 0x000fe20000100800 */
[----:B-1----:R-:W-:-:S05]  /*7d6e0*/  IMAD.MOV.U32 R2, RZ, RZ, R25 ;  /* 0x000000ffff027224 */ /* 0x002fca00078e0019 */
[----:B------:R-:W-:Y:S04]  /*7d6f0*/  STL [R1+0xd0c], R2 ;  /* 0x000d0c0201007387 */ /* 0x000fe80000100800 */
[----:B------:R-:W-:Y:S04]  /*7d700*/  STL [R1+0xd14], R233 ;  /* 0x000d14e901007387 */ /* 0x000fe80000100800 */
[----:B------:R-:W-:Y:S04]  /*7d710*/  STL [R1+0xd20], R234 ;  /* 0x000d20ea01007387 */ /* 0x000fe80000100800 */
[----:B------:R-:W2:Y:S04]  /*7d720*/  LDL.LU.64 R102, [R1+0x558] ;  /* 0x0005580001667983 */ /* 0x000ea80000300a00 */
[----:B------:R-:W-:Y:S04]  /*7d730*/  STL [R1+0xd1c], R235 ;  /* 0x000d1ceb01007387 */ /* 0x000fe80000100800 */
[----:B------:R-:W-:Y:S04]  /*7d740*/  STL [R1+0xd28], R224 ;  /* 0x000d28e001007387 */ /* 0x000fe80000100800 */
[----:B------:R-:W3:Y:S04]  /*7d750*/  LDL.LU.64 R24, [R1+0x560] ;  /* 0x0005600001187983 */ /* 0x000ee80000300a00 */
[----:B------:R-:W-:Y:S04]  /*7d760*/  STL [R1+0xd24], R225 ;  /* 0x000d24e101007387 */ /* 0x000fe80000100800 */
[----:B------:R-:W-:Y:S04]  /*7d770*/  STL [R1+0xd30], R228 ;  /* 0x000d30e401007387 */ /* 0x000fe80000100800 */
[----:B------:R-:W4:Y:S04]  /*7d780*/  LDL.LU.64 R218, [R1+0x4f0] ;  /* 0x0004f00001da7983 */ /* 0x000f280000300a00 */
        /* <DEDUP_REMOVED lines=13> */
[----:B------:R1:W-:Y:S04]  /*7d860*/  STL [R1+0xce4], R40 ;  /* 0x000ce42801007387 */ /* 0x0003e80000100800 */
[----:B------:R-:W4:Y:S04]  /*7d870*/  LDL.LU.64 R4, [R1+0x460] ;  /* 0x0004600001047983 */ /* 0x000f280000300a00 */
[----:B------:R1:W-:Y:S04]  /*7d880*/  STL [R1+0xcd8], R41 ;  /* 0x000cd82901007387 */ /* 0x0003e80000100800 */
[----:B------:R-:W-:Y:S04]  /*7d890*/  STL [R1+0xcdc], R38 ;  /* 0x000cdc2601007387 */ /* 0x000fe80000100800 */
[----:B------:R-:W-:Y:S04]  /*7d8a0*/  STL [R1+0xcd0], R39 ;  /* 0x000cd02701007387 */ /* 0x000fe80000100800 */
[----:B------:R-:W-:Y:S04]  /*7d8b0*/  STL [R1+0xcd4], R28 ;  /* 0x000cd41c01007387 */ /* 0x000fe80000100800 */
[----:B------:R-:W-:Y:S04]  /*7d8c0*/  STL [R1+0xcc8], R29 ;  /* 0x000cc81d01007387 */ /* 0x000fe80000100800 */
[----:B------:R-:W4:Y:S01]  /*7d8d0*/  LDL.LU.64 R122, [R1] ;  /* 0x00000000017a7983 */ /* 0x000f220000300a00 */
[----:B------:R-:W-:-:S02]  /*7d8e0*/  IMAD.MOV.U32 R19, RZ, RZ, R27 ;  /* 0x000000ffff137224 */ /* 0x000fc400078e001b */
[----:B------:R-:W-:Y:S01]  /*7d8f0*/  IMAD.MOV.U32 R36, RZ, RZ, R250 ;  /* 0x000000ffff247224 */ /* 0x000fe200078e00fa */
[----:B------:R2:W-:Y:S01]  /*7d900*/  STL [R1+0xccc], R26 ;  /* 0x000ccc1a01007387 */ /* 0x0005e20000100800 */
[----:B------:R-:W-:-:S03]  /*7d910*/  IMAD.MOV.U32 R37, RZ, RZ, R251 ;  /* 0x000000ffff257224 */ /* 0x000fc600078e00fb */
[----:B------:R-:W-:Y:S01]  /*7d920*/  STL.64 [R1+0x18b0], R18 ;  /* 0x0018b01201007387 */ /* 0x000fe20000100a00 */
[----:B-1----:R-:W-:Y:S01]  /*7d930*/  IMAD.MOV.U32 R40, RZ, RZ, R242 ;  /* 0x000000ffff287224 */ /* 0x002fe200078e00f2 */
[----:B------:R-:W-:Y:S01]  /*7d940*/  MOV R41, R243 ;  /* 0x000000f300297202 */ /* 0x000fe20000000f00 */
[----:B--2---:R-:W-:Y:S02]  /*7d950*/  IMAD.MOV.U32 R20, RZ, RZ, R102 ;  /* 0x000000ffff147224 */ /* 0x004fe400078e0066 */
[----:B------:R-:W-:-:S05]  /*7d960*/  IMAD.MOV.U32 R21, RZ, RZ, R103 ;  /* 0x000000ffff157224 */ /* 0x000fca00078e0067 */
[----:B------:R-:W-:Y:S01]  /*7d970*/  STL.64 [R1+0x18b8], R20 ;  /* 0x0018b81401007387 */ /* 0x000fe20000100a00 */
[----:B---3--:R-:W-:Y:S02]  /*7d980*/  IMAD.MOV.U32 R22, RZ, RZ, R24 ;  /* 0x000000ffff167224 */ /* 0x008fe400078e0018 */
[----:B------:R-:W-:-:S05]  /*7d990*/  IMAD.MOV.U32 R23, RZ, RZ, R25 ;  /* 0x000000ffff177224 */ /* 0x000fca00078e0019 */
[----:B------:R-:W-:Y:S01]  /*7d9a0*/  STL.64 [R1+0x18c0], R22 ;  /* 0x0018c01601007387 */ /* 0x000fe20000100a00 */
[----:B----4-:R-:W-:Y:S02]  /*7d9b0*/  IMAD.MOV.U32 R24, RZ, RZ, R218 ;  /* 0x000000ffff187224 */ /* 0x010fe400078e00da */
[----:B------:R-:W-:-:S05]  /*7d9c0*/  IMAD.MOV.U32 R25, RZ, RZ, R219 ;  /* 0x000000ffff197224 */ /* 0x000fca00078e00db */
[----:B------:R-:W-:Y:S01]  /*7d9d0*/  STL.64 [R1+0x18c8], R24 ;  /* 0x0018c81801007387 */ /* 0x000fe20000100a00 */
[----:B------:R-:W-:Y:S02]  /*7d9e0*/  IMAD.MOV.U32 R26, RZ, RZ, R114 ;  /* 0x000000ffff1a7224 */ /* 0x000fe400078e0072 */
[----:B------:R-:W-:-:S05]  /*7d9f0*/  IMAD.MOV.U32 R27, RZ, RZ, R115 ;  /* 0x000000ffff1b7224 */ /* 0x000fca00078e0073 */
[----:B------:R-:W-:Y:S01]  /*7da00*/  STL.64 [R1+0x18d0], R26 ;  /* 0x0018d01a01007387 */ /* 0x000fe20000100a00 */
[----:B------:R-:W-:Y:S01]  /*7da10*/  IMAD.MOV.U32 R28, RZ, RZ, R12 ;  /* 0x000000ffff1c7224 */ /* 0x000fe200078e000c */
[----:B------:R-:W-:-:S05]  /*7da20*/  MOV R29, R13 ;  /* 0x0000000d001d7202 */ /* 0x000fca0000000f00 */
[----:B------:R-:W-:Y:S01]  /*7da30*/  STL.64 [R1+0x18d8], R28 ;  /* 0x0018d81c01007387 */ /* 0x000fe20000100a00 */
[----:B------:R-:W-:Y:S02]  /*7da40*/  IMAD.MOV.U32 R30, RZ, RZ, R14 ;  /* 0x000000ffff1e7224 */ /* 0x000fe400078e000e */
[----:B------:R-:W-:-:S05]  /*7da50*/  IMAD.MOV.U32 R31, RZ, RZ, R15 ;  /* 0x000000ffff1f7224 */ /* 0x000fca00078e000f */
[----:B------:R-:W-:Y:S01]  /*7da60*/  STL.64 [R1+0x18e0], R30 ;  /* 0x0018e01e01007387 */ /* 0x000fe20000100a00 */
[----:B------:R-:W-:Y:S02]  /*7da70*/  IMAD.MOV.U32 R32, RZ, RZ, R16 ;  /* 0x000000ffff207224 */ /* 0x000fe400078e0010 */
[----:B------:R-:W-:-:S05]  /*7da80*/  IMAD.MOV.U32 R33, RZ, RZ, R17 ;  /* 0x000000ffff217224 */ /* 0x000fca00078e0011 */
[----:B------:R-:W-:Y:S01]  /*7da90*/  STL.64 [R1+0x18e8], R32 ;  /* 0x0018e82001007387 */ /* 0x000fe20000100a00 */
[----:B------:R-:W-:Y:S02]  /*7daa0*/  IMAD.MOV.U32 R34, RZ, RZ, R4 ;  /* 0x000000ffff227224 */ /* 0x000fe400078e0004 */
[----:B------:R-:W-:-:S05]  /*7dab0*/  IMAD.MOV.U32 R35, RZ, RZ, R5 ;  /* 0x000000ffff237224 */ /* 0x000fca00078e0005 */
[----:B------:R-:W-:Y:S04]  /*7dac0*/  STL.64 [R1+0x18f0], R34 ;  /* 0x0018f02201007387 */ /* 0x000fe80000100a00 */
[----:B------:R-:W-:Y:S04]  /*7dad0*/  STL.64 [R1+0x18f8], R36 ;  /* 0x0018f82401007387 */ /* 0x000fe80000100a00 */
[----:B------:R-:W2:Y:S01]  /*7dae0*/  LDL.LU.64 R16, [R1+0x8] ;  /* 0x0000080001107983 */ /* 0x000ea20000300a00 */
[----:B------:R-:W-:Y:S02]  /*7daf0*/  IMAD.MOV.U32 R38, RZ, RZ, R122 ;  /* 0x000000ffff267224 */ /* 0x000fe400078e007a */
[----:B------:R-:W-:-:S05]  /*7db00*/  IMAD.MOV.U32 R39, RZ, RZ, R123 ;  /* 0x000000ffff277224 */ /* 0x000fca00078e007b */
[----:B------:R-:W-:Y:S04]  /*7db10*/  STL.64 [R1+0x1900], R38 ;  /* 0x0019002601007387 */ /* 0x000fe80000100a00 */
[----:B------:R-:W-:Y:S04]  /*7db20*/  STL.64 [R1+0x1908], R40 ;  /* 0x0019082801007387 */ /* 0x000fe80000100a00 */
[----:B------:R-:W-:Y:S04]  /*7db30*/  STL [R1+0xcb0], R226 ;  /* 0x000cb0e201007387 */ /* 0x000fe80000100800 */
[----:B------:R-:W-:Y:S04]  /*7db40*/  STL [R1+0xcac], R227 ;  /* 0x000cace301007387 */ /* 0x000fe80000100800 */
[----:B------:R-:W-:Y:S04]  /*7db50*/  STL [R1+0xcb8], R220 ;  /* 0x000cb8dc01007387 */ /* 0x000fe80000100800 */
[----:B------:R-:W-:Y:S04]  /*7db60*/  STL [R1+0xcb4], R221 ;  /* 0x000cb4dd01007387 */ /* 0x000fe80000100800 */
[----:B------:R-:W-:Y:S04]  /*7db70*/  STL [R1+0xcc0], R230 ;  /* 0x000cc0e601007387 */ /* 0x000fe80000100800 */
[----:B------:R-:W-:Y:S04]  /*7db80*/  STL [R1+0xcbc], R231 ;  /* 0x000cbce701007387 */ /* 0x000fe80000100800 */
[----:B------:R1:W-:Y:S04]  /*7db90*/  STL [R1+0xcc4], R48 ;  /* 0x000cc43001007387 */ /* 0x0003e80000100800 */
[----:B------:R-:W3:Y:S04]  /*7dba0*/  LDL.LU.64 R4, [R1+0x540] ;  /* 0x0005400001047983 */ /* 0x000ee80000300a00 */
[----:B------:R-:W4:Y:S01]  /*7dbb0*/  LDL.LU.64 R14, [R1+0x690] ;  /* 0x00069000010e7983 */ /* 0x000f220000300a00 */
[----:B------:R-:W-:-:S02]  /*7dbc0*/  IMAD.MOV.U32 R123, RZ, RZ, R62 ;  /* 0x000000ffff7b7224 */ /* 0x000fc400078e003e */
[----:B------:R-:W-:Y:S02]  /*7dbd0*/  IMAD.MOV.U32 R50, RZ, RZ, R77 ;  /* 0x000000ffff327224 */ /* 0x000fe400078e004d */
[----:B-1----:R-:W-:Y:S02]  /*7dbe0*/  IMAD.MOV.U32 R48, RZ, RZ, R49 ;  /* 0x000000ffff307224 */ /* 0x002fe400078e0031 */
[----:B------:R-:W-:Y:S02]  /*7dbf0*/  IMAD.MOV.U32 R49, RZ, RZ, R76 ;  /* 0x000000ffff317224 */ /* 0x000fe400078e004c */
[----:B--2---:R-:W-:Y:S02]  /*7dc00*/  IMAD.MOV.U32 R61, RZ, RZ, R16 ;  /* 0x000000ffff3d7224 */ /* 0x004fe400078e0010 */
[----:B------:R-:W-:Y:S02]  /*7dc10*/  IMAD.MOV.U32 R62, RZ, RZ, R17 ;  /* 0x000000ffff3e7224 */ /* 0x000fe400078e0011 */
[----:B------:R-:W2:Y:S01]  /*7dc20*/  LDL.LU.64 R16, [R1+0x788] ;  /* 0x0007880001107983 */ /* 0x000ea20000300a00 */
[----:B---3--:R-:W-:-:S02]  /*7dc30*/  IMAD.MOV.U32 R76, RZ, RZ, R4 ;  /* 0x000000ffff4c7224 */ /* 0x008fc400078e0004 */
[----:B------:R-:W-:Y:S02]  /*7dc40*/  IMAD.MOV.U32 R77, RZ, RZ, R5 ;  /* 0x000000ffff4d7224 */ /* 0x000fe400078e0005 */
[----:B------:R-:W3:Y:S01]  /*7dc50*/  LDL.LU.64 R4, [R1+0x100] ;  /* 0x0001000001047983 */ /* 0x000ee20000300a00 */
[----:B----4-:R-:W-:Y:S02]  /*7dc60*/  IMAD.MOV.U32 R90, RZ, RZ, R14 ;  /* 0x000000ffff5a7224 */ /* 0x010fe400078e000e */
[----:B------:R-:W-:Y:S01]  /*7dc70*/  IMAD.MOV.U32 R91, RZ, RZ, R15 ;  /* 0x000000ffff5b7224 */ /* 0x000fe200078e000f */
[----:B------:R-:W4:Y:S04]  /*7dc80*/  LDL.LU.64 R218, [R1+0x878] ;  /* 0x0008780001da7983 */ /* 0x000f280000300a00 */
[----:B------:R-:W4:Y:S04]  /*7dc90*/  LDL.LU.64 R14, [R1+0x120] ;  /* 0x00012000010e7983 */ /* 0x000f280000300a00 */
[----:B------:R-:W4:Y:S04]  /*7dca0*/  LDL.LU.64 R232, [R1+0x900] ;  /* 0x0009000001e87983 */ /* 0x000f280000300a00 */
[----:B------:R-:W4:Y:S01]  /*7dcb0*/  LDL.LU.64 R12, [R1+0x1c0] ;  /* 0x0001c000010c7983 */ /* 0x000f220000300a00 */
[----:B------:R-:W-:-:S02]  /*7dcc0*/  IMAD.MOV.U32 R122, RZ, RZ, R6 ;  /* 0x000000ffff7a7224 */ /* 0x000fc400078e0006 */
[----:B--2---:R-:W-:Y:S02]  /*7dcd0*/  IMAD.MOV.U32 R104, RZ, RZ, R16 ;  /* 0x000000ffff687224 */ /* 0x004fe400078e0010 */
[----:B------:R-:W-:Y:S02]  /*7dce0*/  IMAD.MOV.U32 R105, RZ, RZ, R17 ;  /* 0x000000ffff697224 */ /* 0x000fe400078e0011 */
[----:B------:R-:W2:Y:S04]  /*7dcf0*/  LDL.LU.64 R16, [R1+0x30] ;  /* 0x0000300001107983 */ /* 0x000ea80000300a00 */
[----:B------:R-:W2:Y:S01]  /*7dd00*/  LDL.LU.64 R224, [R1+0x8c8] ;  /* 0x0008c80001e07983 */ /* 0x000ea20000300a00 */
[----:B---3--:R-:W-:Y:S02]  /*7dd10*/  IMAD.MOV.U32 R6, RZ, RZ, R4 ;  /* 0x000000ffff067224 */ /* 0x008fe400078e0004 */
[----:B------:R-:W-:-:S02]  /*7dd20*/  IMAD.MOV.U32 R4, RZ, RZ, R5 ;  /* 0x000000ffff047224 */ /* 0x000fc400078e0005 */
[----:B----4-:R-:W-:Y:S02]  /*7dd30*/  IMAD.MOV.U32 R109, RZ, RZ, R218 ;  /* 0x000000ffff6d7224 */ /* 0x010fe400078e00da */
[----:B------:R-:W-:Y:S02]  /*7dd40*/  IMAD.MOV.U32 R110, RZ, RZ, R219 ;  /* 0x000000ffff6e7224 */ /* 0x000fe400078e00db */
[----:B------:R-:W-:Y:S01]  /*7dd50*/  IMAD.MOV.U32 R5, RZ, RZ, R14 ;  /* 0x000000ffff057224 */ /* 0x000fe200078e000e */
[----:B------:R-:W-:Y:S01]  /*7dd60*/  MOV R2, R15 ;  /* 0x0000000f00027202 */ /* 0x000fe20000000f00 */
[----:B------:R-:W3:Y:S04]  /*7dd70*/  LDL.LU.64 R218, [R1+0x1f8] ;  /* 0x0001f80001da7983 */ /* 0x000ee80000300a00 */
[----:B------:R-:W4:Y:S01]  /*7dd80*/  LDL.LU.64 R14, [R1+0x118] ;  /* 0x00011800010e7983 */ /* 0x000f220000300a00 */
[----:B------:R-:W-:Y:S01]  /*7dd90*/  IMAD.MOV.U32 R66, RZ, RZ, R136 ;  /* 0x000000ffff427224 */ /* 0x000fe200078e0088 */
[----:B------:R-:W-:Y:S01]  /*7dda0*/  MOV R85, R87 ;  /* 0x0000005700557202 */ /* 0x000fe20000000f00 */
[----:B------:R-:W-:Y:S01]  /*7ddb0*/  IMAD.MOV.U32 R67, RZ, RZ, R137 ;  /* 0x000000ffff437224 */ /* 0x000fe200078e0089 */
[----:B------:R-:W4:Y:S01]  /*7ddc0*/  LDL.LU.64 R234, [R1+0x8a0] ;  /* 0x0008a00001ea7983 */ /* 0x000f220000300a00 */
[----:B------:R-:W-:-:S02]  /*7ddd0*/  IMAD.MOV.U32 R84, RZ, RZ, R86 ;  /* 0x000000ffff547224 */ /* 0x000fc400078e0056 */
[----:B------:R-:W-:Y:S02]  /*7dde0*/  IMAD.MOV.U32 R137, RZ, RZ, R232 ;  /* 0x000000ffff897224 */ /* 0x000fe400078e00e8 */
[----:B------:R-:W-:Y:S02]  /*7ddf0*/  IMAD.MOV.U32 R136, RZ, RZ, R233 ;  /* 0x000000ffff887224 */ /* 0x000fe400078e00e9 */
[----:B------:R-:W-:Y:S01]  /*7de00*/  IMAD.MOV.U32 R82, RZ, RZ, R88 ;  /* 0x000000ffff527224 */ /* 0x000fe200078e0058 */
[----:B------:R-:W4:Y:S01]  /*7de10*/  LDL.LU.64 R232, [R1+0x240] ;  /* 0x0002400001e87983 */ /* 0x000f220000300a00 */
[----:B------:R-:W-:Y:S02]  /*7de20*/  IMAD.MOV.U32 R83, RZ, RZ, R89 ;  /* 0x000000ffff537224 */ /* 0x000fe400078e0059 */
[----:B------:R-:W-:Y:S02]  /*7de30*/  IMAD.MOV.U32 R86, RZ, RZ, R138 ;  /* 0x000000ffff567224 */ /* 0x000fe400078e008a */
[----:B------:R-:W-:-:S02]  /*7de40*/  IMAD.MOV.U32 R87, RZ, RZ, R139 ;  /* 0x000000ffff577224 */ /* 0x000fc400078e008b */
[----:B------:R-:W-:Y:S02]  /*7de50*/  IMAD.MOV.U32 R88, RZ, RZ, R140 ;  /* 0x000000ffff587224 */ /* 0x000fe400078e008c */
[----:B------:R-:W-:Y:S02]  /*7de60*/  IMAD.MOV.U32 R89, RZ, RZ, R141 ;  /* 0x000000ffff597224 */ /* 0x000fe400078e008d */
[----:B------:R-:W-:Y:S02]  /*7de70*/  IMAD.MOV.U32 R139, RZ, RZ, R12 ;  /* 0x000000ffff8b7224 */ /* 0x000fe400078e000c */
[----:B------:R-:W-:Y:S02]  /*7de80*/  IMAD.MOV.U32 R138, RZ, RZ, R13 ;  /* 0x000000ffff8a7224 */ /* 0x000fe400078e000d */
[----:B------:R-:W4:Y:S01]  /*7de90*/  LDL.LU.64 R12, [R1+0x138] ;  /* 0x00013800010c7983 */ /* 0x000f220000300a00 */
[----:B------:R-:W-:Y:S02]  /*7dea0*/  IMAD.MOV.U32 R58, RZ, RZ, R117 ;  /* 0x000000ffff3a7224 */ /* 0x000fe400078e0075 */
[----:B------:R-:W-:-:S02]  /*7deb0*/  IMAD.MOV.U32 R72, RZ, RZ, R130 ;  /* 0x000000ffff487224 */ /* 0x000fc400078e0082 */
[----:B------:R-:W-:Y:S02]  /*7dec0*/  IMAD.MOV.U32 R73, RZ, RZ, R131 ;  /* 0x000000ffff497224 */ /* 0x000fe400078e0083 */
        /* <DEDUP_REMOVED lines=8> */
[----:B--2---:R-:W-:Y:S02]  /*7df50*/  IMAD.MOV.U32 R141, RZ, RZ, R16 ;  /* 0x000000ffff8d7224 */ /* 0x004fe400078e0010 */
[----:B------:R-:W-:Y:S02]  /*7df60*/  IMAD.MOV.U32 R140, RZ, RZ, R17 ;  /* 0x000000ffff8c7224 */ /* 0x000fe400078e0011 */
[----:B------:R-:W2:Y:S01]  /*7df70*/  LDL.LU.64 R16, [R1+0x28] ;  /* 0x0000280001107983 */ /* 0x000ea20000300a00 */
[----:B------:R-:W-:-:S02]  /*7df80*/  IMAD.MOV.U32 R153, RZ, RZ, R224 ;  /* 0x000000ffff997224 */ /* 0x000fc400078e00e0 */
[----:B------:R-:W-:Y:S01]  /*7df90*/  IMAD.MOV.U32 R152, RZ, RZ, R225 ;  /* 0x000000ffff987224 */ /* 0x000fe200078e00e1 */
[----:B------:R-:W2:Y:S04]  /*7dfa0*/  LDL.LU.64 R222, [R1+0x860] ;  /* 0x0008600001de7983 */ /* 0x000ea80000300a00 */
[----:B------:R-:W2:Y:S01]  /*7dfb0*/  LDL.LU.64 R224, [R1+0x290] ;  /* 0x0002900001e07983 */ /* 0x000ea20000300a00 */
[----:B---3--:R-:W-:Y:S02]  /*7dfc0*/  IMAD.MOV.U32 R155, RZ, RZ, R218 ;  /* 0x000000ffff9b7224 */ /* 0x008fe400078e00da */
[----:B------:R-:W-:Y:S02]  /*7dfd0*/  IMAD.MOV.U32 R154, RZ, RZ, R219 ;  /* 0x000000ffff9a7224 */ /* 0x000fe400078e00db */
[----:B----4-:R-:W-:Y:S01]  /*7dfe0*/  IMAD.MOV.U32 R157, RZ, RZ, R14 ;  /* 0x000000ffff9d7224 */ /* 0x010fe200078e000e */
[----:B------:R-:W3:Y:S01]  /*7dff0*/  LDL.LU.64 R218, [R1+0x1f0] ;  /* 0x0001f00001da7983 */ /* 0x000ee20000300a00 */
[----:B------:R-:W-:-:S03]  /*7e000*/  IMAD.MOV.U32 R156, RZ, RZ, R15 ;  /* 0x000000ffff9c7224 */ /* 0x000fc600078e000f */
[----:B------:R-:W4:Y:S01]  /*7e010*/  LDL.LU.64 R14, [R1+0x110] ;  /* 0x00011000010e7983 */ /* 0x000f220000300a00 */
[----:B------:R-:W-:Y:S02]  /*7e020*/  IMAD.MOV.U32 R96, RZ, RZ, R121 ;  /* 0x000000ffff607224 */ /* 0x000fe400078e0079 */
[----:B------:R-:W-:Y:S01]  /*7e030*/  IMAD.MOV.U32 R121, RZ, RZ, R100 ;  /* 0x000000ffff797224 */ /* 0x000fe200078e0064 */
[----:B------:R-:W-:Y:S01]  /*7e040*/  MOV R112, R169 ;  /* 0x000000a900707202 */ /* 0x000fe20000000f00 */
[----:B------:R-:W-:Y:S01]  /*7e050*/  IMAD.MOV.U32 R100, RZ, RZ, R101 ;  /* 0x000000ffff647224 */ /* 0x000fe200078e0065 */
[----:B------:R-:W4:Y:S01]  /*7e060*/  LDL.LU.64 R228, [R1+0x828] ;  /* 0x0008280001e47983 */ /* 0x000f220000300a00 */
[----:B------:R-:W-:Y:S01]  /*7e070*/  IMAD.MOV.U32 R78, RZ, RZ, R170 ;  /* 0x000000ffff4e7224 */ /* 0x000fe200078e00aa */
[----:B------:R-:W-:Y:S01]  /*7e080*/  MOV R170, R233 ;  /* 0x000000e900aa7202 */ /* 0x000fe20000000f00 */
[----:B------:R-:W-:Y:S02]  /*7e090*/  IMAD.MOV.U32 R79, RZ, RZ, R171 ;  /* 0x000000ffff4f7224 */ /* 0x000fe400078e00ab */
[----:B------:R-:W-:Y:S01]  /*7e0a0*/  IMAD.MOV.U32 R80, RZ, RZ, R146 ;  /* 0x000000ffff507224 */ /* 0x000fe200078e0092 */
[----:B------:R-:W-:Y:S01]  /*7e0b0*/  MOV R146, R163 ;  /* 0x000000a300927202 */ /* 0x000fe20000000f00 */
[----:B------:R-:W-:-:S02]  /*7e0c0*/  IMAD.MOV.U32 R81, RZ, RZ, R147 ;  /* 0x000000ffff517224 */ /* 0x000fc400078e0093 */
[----:B------:R-:W-:Y:S02]  /*7e0d0*/  IMAD.MOV.U32 R95, RZ, RZ, R168 ;  /* 0x000000ffff5f7224 */ /* 0x000fe400078e00a8 */
[----:B------:R-:W-:Y:S02]  /*7e0e0*/  IMAD.MOV.U32 R101, RZ, RZ, R148 ;  /* 0x000000ffff657224 */ /* 0x000fe400078e0094 */
[----:B------:R-:W-:Y:S02]  /*7e0f0*/  IMAD.MOV.U32 R115, RZ, RZ, R149 ;  /* 0x000000ffff737224 */ /* 0x000fe400078e0095 */
[----:B------:R-:W-:Y:S02]  /*7e100*/  IMAD.MOV.U32 R147, RZ, RZ, R162 ;  /* 0x000000ffff937224 */ /* 0x000fe400078e00a2 */
[----:B------:R-:W-:Y:S02]  /*7e110*/  IMAD.MOV.U32 R171, RZ, RZ, R232 ;  /* 0x000000ffffab7224 */ /* 0x000fe400078e00e8 */
[----:B------:R-:W-:Y:S01]  /*7e120*/  IMAD.MOV.U32 R149, RZ, RZ, R164 ;  /* 0x000000ffff957224 */ /* 0x000fe200078e00a4 */
[----:B------:R-:W4:Y:S01]  /*7e130*/  LDL.LU.64 R232, [R1+0x2c0] ;  /* 0x0002c00001e87983 */ /* 0x000f220000300a00 */
[----:B------:R-:W-:-:S02]  /*7e140*/  IMAD.MOV.U32 R148, RZ, RZ, R165 ;  /* 0x000000ffff947224 */ /* 0x000fc400078e00a5 */
        /* <DEDUP_REMOVED lines=21> */
[----:B--2---:R-:W-:-:S02]  /*7e2a0*/  IMAD.MOV.U32 R175, RZ, RZ, R16 ;  /* 0x000000ffffaf7224 */ /* 0x004fc400078e0010 */
[----:B------:R-:W-:Y:S02]  /*7e2b0*/  IMAD.MOV.U32 R174, RZ, RZ, R17 ;  /* 0x000000ffffae7224 */ /* 0x000fe400078e0011 */
        /* <DEDUP_REMOVED lines=33> */
[----:B------:R-:W-:Y:S01]  /*7e4d0*/  IMAD.MOV.U32 R184, RZ, RZ, R223 ;  /* 0x000000ffffb87224 */ /* 0x000fe200078e00df */
[----:B------:R-:W-:Y:S01]  /*7e4e0*/  MOV R68, R134 ;  /* 0x0000008600447202 */ /* 0x000fe20000000f00 */
[----:B------:R-:W-:Y:S01]  /*7e4f0*/  IMAD.MOV.U32 R151, RZ, RZ, R166 ;  /* 0x000000ffff977224 */ /* 0x000fe200078e00a6 */
[----:B------:R-:W4:Y:S01]  /*7e500*/  LDL.LU.64 R222, [R1+0x238] ;  /* 0x0002380001de7983 */ /* 0x000f220000300a00 */
[----:B------:R-:W-:Y:S02]  /*7e510*/  IMAD.MOV.U32 R150, RZ, RZ, R167 ;  /* 0x000000ffff967224 */ /* 0x000fe400078e00a7 */
[----:B------:R-:W-:Y:S02]  /*7e520*/  IMAD.MOV.U32 R187, RZ, RZ, R224 ;  /* 0x000000ffffbb7224 */ /* 0x000fe400078e00e0 */
[----:B------:R-:W-:-:S02]  /*7e530*/  IMAD.MOV.U32 R186, RZ, RZ, R225 ;  /* 0x000000ffffba7224 */ /* 0x000fc400078e00e1 */
[----:B------:R-:W-:Y:S01]  /*7e540*/  IMAD.MOV.U32 R195, RZ, RZ, R198 ;  /* 0x000000ffffc37224 */ /* 0x000fe200078e00c6 */
[----:B------:R-:W4:Y:S01]  /*7e550*/  LDL.LU.64 R224, [R1+0x140] ;  /* 0x0001400001e07983 */ /* 0x000f220000300a00 */
[----:B------:R-:W-:Y:S02]  /*7e560*/  IMAD.MOV.U32 R197, RZ, RZ, R200 ;  /* 0x000000ffffc57224 */ /* 0x000fe400078e00c8 */
[----:B------:R-:W-:Y:S01]  /*7e570*/  IMAD.MOV.U32 R196, RZ, RZ, R201 ;  /* 0x000000ffffc47224 */ /* 0x000fe200078e00c9 */
[----:B------:R-:W-:Y:S01]  /*7e580*/  MOV R134, R159 ;  /* 0x0000009f00867202 */ /* 0x000fe20000000f00 */
        /* <DEDUP_REMOVED lines=8> */
[----:B------:R-:W4:Y:S01]  /*7e610*/  LDL.LU.64 R228, [R1+0x58] ;  /* 0x0000580001e47983 */ /* 0x000f220000300a00 */
[----:B------:R-:W-:Y:S01]  /*7e620*/  IMAD.MOV.U32 R177, RZ, RZ, R204 ;  /* 0x000000ffffb17224 */ /* 0x000fe200078e00cc */
[----:B------:R-:W-:Y:S01]  /*7e630*/  MOV R158, R209 ;  /* 0x000000d1009e7202 */ /* 0x000fe20000000f00 */
[----:B------:R-:W-:-:S02]  /*7e640*/  IMAD.MOV.U32 R176, RZ, RZ, R205 ;  /* 0x000000ffffb07224 */ /* 0x000fc400078e00cd */
[----:B------:R-:W-:Y:S02]  /*7e650*/  IMAD.MOV.U32 R203, RZ, RZ, R232 ;  /* 0x000000ffffcb7224 */ /* 0x000fe400078e00e8 */
[----:B------:R-:W-:Y:S02]  /*7e660*/  IMAD.MOV.U32 R202, RZ, RZ, R233 ;  /* 0x000000ffffca7224 */ /* 0x000fe400078e00e9 */
[----:B------:R-:W-:Y:S01]  /*7e670*/  IMAD.MOV.U32 R159, RZ, RZ, R208 ;  /* 0x000000ffff9f7224 */ /* 0x000fe200078e00d0 */
[----:B------:R-:W4:Y:S01]  /*7e680*/  LDL.LU.64 R232, [R1+0x20] ;  /* 0x0000200001e87983 */ /* 0x000f220000300a00 */
[----:B------:R-:W-:Y:S02]  /*7e690*/  IMAD.MOV.U32 R205, RZ, RZ, R234 ;  /* 0x000000ffffcd7224 */ /* 0x000fe400078e00ea */
[----:B------:R-:W-:Y:S02]  /*7e6a0*/  IMAD.MOV.U32 R204, RZ, RZ, R235 ;  /* 0x000000ffffcc7224 */ /* 0x000fe400078e00eb */
[----:B------:R-:W4:Y:S01]  /*7e6b0*/  LDL.LU.64 R234, [R1+0x7d8] ;  /* 0x0007d80001ea7983 */ /* 0x000f220000300a00 */
[----:B------:R-:W-:Y:S01]  /*7e6c0*/  IMAD.MOV.U32 R106, RZ, RZ, R206 ;  /* 0x000000ffff6a7224 */ /* 0x000fe200078e00ce */
[----:B------:R-:W-:Y:S01]  /*7e6d0*/  MOV R206, R13 ;  /* 0x0000000d00ce7202 */ /* 0x000fe20000000f00 */
[----:B------:R-:W-:-:S02]  /*7e6e0*/  IMAD.MOV.U32 R107, RZ, RZ, R207 ;  /* 0x000000ffff6b7224 */ /* 0x000fc400078e00cf */
[----:B------:R-:W-:Y:S01]  /*7e6f0*/  IMAD.MOV.U32 R207, RZ, RZ, R12 ;  /* 0x000000ffffcf7224 */ /* 0x000fe200078e000c */
[----:B------:R-:W-:Y:S01]  /*7e700*/  MOV R102, R7 ;  /* 0x0000000700667202 */ /* 0x000fe20000000f00 */
        /* <DEDUP_REMOVED lines=9> */
[----:B--2---:R-:W-:Y:S02]  /*7e7a0*/  IMAD.MOV.U32 R209, RZ, RZ, R16 ;  /* 0x000000ffffd17224 */ /* 0x004fe400078e0010 */
[----:B------:R-:W-:-:S02]  /*7e7b0*/  IMAD.MOV.U32 R208, RZ, RZ, R17 ;  /* 0x000000ffffd07224 */ /* 0x000fc400078e0011 */
[----:B------:R-:W2:Y:S04]  /*7e7c0*/  LDL.LU.64 R16, [R1+0x3f8] ;  /* 0x0003f80001107983 */ /* 0x000ea80000300a00 */
[----:B------:R-:W2:Y:S04]  /*7e7d0*/  LDL.LU.64 R12, [R1+0x280] ;  /* 0x00028000010c7983 */ /* 0x000ea80000300a00 */
[----:B------:R-:W2:Y:S01]  /*7e7e0*/  LDL.LU.64 R26, [R1+0x1b8] ;  /* 0x0001b800011a7983 */ /* 0x000ea20000300a00 */
[----:B---3--:R-:W-:Y:S02]  /*7e7f0*/  IMAD.MOV.U32 R217, RZ, RZ, R218 ;  /* 0x000000ffffd97224 */ /* 0x008fe400078e00da */
[----:B------:R-:W-:-:S02]  /*7e800*/  IMAD.MOV.U32 R216, RZ, RZ, R219 ;  /* 0x000000ffffd87224 */ /* 0x000fc400078e00db */
[----:B----4-:R-:W-:Y:S01]  /*7e810*/  IMAD.MOV.U32 R219, RZ, RZ, R14 ;  /* 0x000000ffffdb7224 */ /* 0x010fe200078e000e */
[----:B------:R-:W-:Y:S02]  /*7e820*/  MOV R218, R15 ;  /* 0x0000000f00da7202 */ /* 0x000fe40000000f00 */
[----:B------:R-:W3:Y:S04]  /*7e830*/  LDL.LU.64 R14, [R1+0x78] ;  /* 0x00007800010e7983 */ /* 0x000ee80000300a00 */
[----:B------:R-:W4:Y:S04]  /*7e840*/  LDL.LU.64 R32, [R1+0x50] ;  /* 0x0000500001207983 */ /* 0x000f280000300a00 */
[----:B------:R-:W4:Y:S04]  /*7e850*/  LDL.LU.64 R24, [R1+0x10] ;  /* 0x0000100001187983 */ /* 0x000f280000300a00 */
[----:B------:R-:W4:Y:S04]  /*7e860*/  LDL.LU.64 R22, [R1+0x18] ;  /* 0x0000180001167983 */ /* 0x000f280000300a00 */
[----:B------:R-:W4:Y:S04]  /*7e870*/  LDL.LU.64 R30, [R1+0x7a0] ;  /* 0x0007a000011e7983 */ /* 0x000f280000300a00 */
[----:B------:R-:W4:Y:S04]  /*7e880*/  LDL.LU.64 R28, [R1+0x448] ;  /* 0x00044800011c7983 */ /* 0x000f280000300a00 */
[----:B------:R-:W4:Y:S04]  /*7e890*/  LDL.LU.64 R20, [R1+0x2b8] ;  /* 0x0002b80001147983 */ /* 0x000f280000300a00 */
[----:B------:R-:W4:Y:S01]  /*7e8a0*/  LDL.LU.64 R18, [R1+0x200] ;  /* 0x0002000001127983 */ /* 0x000f220000300a00 */
        /* <DEDUP_REMOVED lines=20> */
[----:B------:R-:W-:Y:S02]  /*7e9f0*/  IMAD.MOV.U32 R236, RZ, RZ, R13 ;  /* 0x000000ffffec7224 */ /* 0x000fe400078e000d */
[----:B------:R-:W2:Y:S01]  /*7ea00*/  LDL.LU.64 R12, [R1+0x70] ;  /* 0x00007000010c7983 */ /* 0x000ea20000300a00 */
[----:B------:R-:W-:Y:S02]  /*7ea10*/  IMAD.MOV.U32 R239, RZ, RZ, R26 ;  /* 0x000000ffffef7224 */ /* 0x000fe400078e001a */
[----:B------:R-:W-:Y:S02]  /*7ea20*/  IMAD.MOV.U32 R238, RZ, RZ, R27 ;  /* 0x000000ffffee7224 */ /* 0x000fe400078e001b */
[----:B------:R-:W2:Y:S01]  /*7ea30*/  LDL.LU.64 R26, [R1+0x40] ;  /* 0x00004000011a7983 */ /* 0x000ea20000300a00 */
[----:B---3--:R-:W-:Y:S02]  /*7ea40*/  IMAD.MOV.U32 R241, RZ, RZ, R14 ;  /* 0x000000fffff17224 */ /* 0x008fe400078e000e */
[----:B------:R-:W-:-:S02]  /*7ea50*/  IMAD.MOV.U32 R240, RZ, RZ, R15 ;  /* 0x000000fffff07224 */ /* 0x000fc400078e000f */
[----:B------:R-:W3:Y:S01]  /*7ea60*/  LDL.LU.64 R14, [R1+0x48] ;  /* 0x00004800010e7983 */ /* 0x000ee20000300a00 */
[----:B----4-:R-:W-:Y:S01]  /*7ea70*/  IMAD.MOV.U32 R243, RZ, RZ, R32 ;  /* 0x000000fffff37224 */ /* 0x010fe200078e0020 */
[----:B------:R-:W-:Y:S02]  /*7ea80*/  MOV R242, R33 ;  /* 0x0000002100f27202 */ /* 0x000fe40000000f00 */
[----:B------:R-:W4:Y:S01]  /*7ea90*/  LDL.LU.64 R32, [R1+0x780] ;  /* 0x0007800001207983 */ /* 0x000f220000300a00 */
[----:B------:R-:W-:Y:S02]  /*7eaa0*/  IMAD.MOV.U32 R42, RZ, RZ, R244 ;  /* 0x000000ffff2a7224 */ /* 0x000fe400078e00f4 */
[----:B------:R-:W-:Y:S02]  /*7eab0*/  IMAD.MOV.U32 R43, RZ, RZ, R245 ;  /* 0x000000ffff2b7224 */ /* 0x000fe400078e00f5 */
[----:B------:R-:W-:Y:S02]  /*7eac0*/  IMAD.MOV.U32 R245, RZ, RZ, R24 ;  /* 0x000000fffff57224 */ /* 0x000fe400078e0018 */
[----:B------:R-:W-:-:S02]  /*7ead0*/  IMAD.MOV.U32 R244, RZ, RZ, R25 ;  /* 0x000000fffff47224 */ /* 0x000fc400078e0019 */
[----:B------:R-:W4:Y:S01]  /*7eae0*/  LDL.LU.64 R24, [R1+0x4b0] ;  /* 0x0004b00001187983 */ /* 0x000f220000300a00 */
[----:B------:R-:W-:Y:S01]  /*7eaf0*/  IMAD.MOV.U32 R231, RZ, RZ, R246 ;  /* 0x000000ffffe77224 */ /* 0x000fe200078e00f6 */
[----:B------:R-:W-:Y:S01]  /*7eb00*/  MOV R230, R247 ;  /* 0x000000f700e67202 */ /* 0x000fe20000000f00 */
[----:B------:R-:W-:Y:S02]  /*7eb10*/  IMAD.MOV.U32 R247, RZ, RZ, R22 ;  /* 0x000000fffff77224 */ /* 0x000fe400078e0016 */
[----:B------:R-:W-:Y:S02]  /*7eb20*/  IMAD.MOV.U32 R246, RZ, RZ, R23 ;  /* 0x000000fffff67224 */ /* 0x000fe400078e0017 */
[----:B------:R-:W4:Y:S01]  /*7eb30*/  LDL.LU.64 R22, [R1+0x318] ;  /* 0x0003180001167983 */ /* 0x000f220000300a00 */
[----:B------:R-:W-:Y:S01]  /*7eb40*/  IMAD.MOV.U32 R59, RZ, RZ, R8 ;  /* 0x000000ffff3b7224 */ /* 0x000fe200078e0008 */
[----:B------:R-:W-:Y:S01]  /*7eb50*/  MOV R10, R192 ;  /* 0x000000c0000a7202 */ /* 0x000fe20000000f00 */
        /* <DEDUP_REMOVED lines=8> */
[----:B------:R-:W4:Y:S01]  /*7ebe0*/  LDL.LU.64 R28, [R1+0x90] ;  /* 0x00009000011c7983 */ /* 0x000f220000300a00 */
[----:B------:R-:W-:-:S03]  /*7ebf0*/  IMAD.MOV.U32 R252, RZ, RZ, R21 ;  /* 0x000000fffffc7224 */ /* 0x000fc600078e0015 */
[----:B------:R1:W-:Y:S01]  /*7ec00*/  STL [R1], R20 ;  /* 0x0000001401007387 */ /* 0x0003e20000100800 */
[----:B------:R-:W-:-:S03]  /*7ec10*/  IMAD.MOV.U32 R34, RZ, RZ, R19 ;  /* 0x000000ffff227224 */ /* 0x000fc600078e0013 */
[----:B-1----:R-:W4:Y:S04]  /*7ec20*/  LDL.LU.64 R20, [R1+0x80] ;  /* 0x0000800001147983 */ /* 0x002f280000300a00 */
[----:B------:R1:W-:Y:S04]  /*7ec30*/  STL [R1+0x8], R18 ;  /* 0x0000081201007387 */ /* 0x0003e80000100800 */
[----:B-1----:R-:W4:Y:S04]  /*7ec40*/  LDL.LU.64 R18, [R1+0x60] ;  /* 0x0000600001127983 */ /* 0x002f280000300a00 */
[----:B------:R1:W-:Y:S04]  /*7ec50*/  STL [R1+0x4], R34 ;  /* 0x0000042201007387 */ /* 0x0003e80000100800 */
[----:B--2---:R2:W-:Y:S01]  /*7ec60*/  STL [R1+0x10], R16 ;  /* 0x0000101001007387 */ /* 0x0045e20000100800 */
[----:B-1----:R-:W-:-:S03]  /*7ec70*/  IMAD.MOV.U32 R34, RZ, RZ, R17 ;  /* 0x000000ffff227224 */ /* 0x002fc600078e0011 */
[----:B--2---:R-:W2:Y:S04]  /*7ec80*/  LDL.LU.64 R16, [R1+0x68] ;  /* 0x0000680001107983 */ /* 0x004ea80000300a00 */
[----:B------:R1:W-:Y:S04]  /*7ec90*/  STL [R1+0xc], R34 ;  /* 0x00000c2201007387 */ /* 0x0003e80000100800 */
[----:B------:R1:W-:Y:S02]  /*7eca0*/  STL [R1+0x18], R12 ;  /* 0x0000180c01007387 */ /* 0x0003e40000100800 */
[----:B-1----:R-:W-:-:S02]  /*7ecb0*/  MOV R34, R13 ;  /* 0x0000000d00227202 */ /* 0x002fc40000000f00 */
[----:B------:R-:W2:Y:S04]  /*7ecc0*/  LDL.LU.64 R12, [R1+0x748] ;  /* 0x00074800010c7983 */ /* 0x000ea80000300a00 */
[----:B------:R1:W-:Y:S04]  /*7ecd0*/  STL [R1+0x14], R34 ;  /* 0x0000142201007387 */ /* 0x0003e80000100800 */
[----:B------:R1:W-:Y:S02]  /*7ece0*/  STL [R1+0x20], R26 ;  /* 0x0000201a01007387 */ /* 0x0003e40000100800 */
[----:B-1----:R-:W-:-:S02]  /*7ecf0*/  IMAD.MOV.U32 R34, RZ, RZ, R27 ;  /* 0x000000ffff227224 */ /* 0x002fc400078e001b */
[----:B------:R-:W2:Y:S04]  /*7ed00*/  LDL.LU.64 R26, [R1+0x510] ;  /* 0x00051000011a7983 */ /* 0x000ea80000300a00 */
[----:B------:R1:W-:Y:S04]  /*7ed10*/  STL [R1+0x1c], R34 ;  /* 0x00001c2201007387 */ /* 0x0003e80000100800 */
[----:B---3--:R3:W-:Y:S01]  /*7ed20*/  STL [R1+0x28], R14 ;  /* 0x0000280e01007387 */ /* 0x0087e20000100800 */
[----:B-1----:R-:W-:-:S03]  /*7ed30*/  IMAD.MOV.U32 R34, RZ, RZ, R15 ;  /* 0x000000ffff227224 */ /* 0x002fc600078e000f */
[----:B---3--:R-:W3:Y:S04]  /*7ed40*/  LDL.LU.64 R14, [R1+0x3d0] ;  /* 0x0003d000010e7983 */ /* 0x008ee80000300a00 */
[----:B------:R1:W-:Y:S04]  /*7ed50*/  STL [R1+0x24], R34 ;  /* 0x0000242201007387 */ /* 0x0003e80000100800 */
[----:B----4-:R4:W-:Y:S01]  /*7ed60*/  STL [R1+0x30], R32 ;  /* 0x0000302001007387 */ /* 0x0109e20000100800 */
[----:B-1----:R-:W-:-:S03]  /*7ed70*/  IMAD.MOV.U32 R34, RZ, RZ, R33 ;  /* 0x000000ffff227224 */ /* 0x002fc600078e0021 */
[----:B----4-:R-:W4:Y:S04]  /*7ed80*/  LDL.LU.64 R32, [R1+0x258] ;  /* 0x0002580001207983 */ /* 0x010f280000300a00 */
[----:B------:R1:W-:Y:S04]  /*7ed90*/  STL [R1+0x2c], R34 ;  /* 0x00002c2201007387 */ /* 0x0003e80000100800 */
[----:B------:R1:W-:Y:S02]  /*7eda0*/  STL [R1+0x38], R24 ;  /* 0x0000381801007387 */ /* 0x0003e40000100800 */
[----:B-1----:R-:W-:-:S02]  /*7edb0*/  IMAD.MOV.U32 R34, RZ, RZ, R25 ;  /* 0x000000ffff227224 */ /* 0x002fc400078e0019 */
[----:B------:R-:W4:Y:S04]  /*7edc0*/  LDL.LU.64 R24, [R1+0xb0] ;  /* 0x0000b00001187983 */ /* 0x000f280000300a00 */
        /* <DEDUP_REMOVED lines=21> */
[----:B--2---:R2:W-:Y:S01]  /*7ef20*/  STL [R1+0x68], R16 ;  /* 0x0000681001007387 */ /* 0x0045e20000100800 */
[----:B-1----:R-:W-:-:S03]  /*7ef30*/  IMAD.MOV.U32 R34, RZ, RZ, R17 ;  /* 0x000000ffff227224 */ /* 0x002fc600078e0011 */
[----:B--2---:R-:W2:Y:S04]  /*7ef40*/  LDL.LU.64 R16, [R1+0x3f0] ;  /* 0x0003f00001107983 */ /* 0x004ea80000300a00 */
[----:B------:R1:W-:Y:S04]  /*7ef50*/  STL [R1+0x64], R34 ;  /* 0x0000642201007387 */ /* 0x0003e80000100800 */
[----:B------:R1:W-:Y:S02]  /*7ef60*/  STL [R1+0x70], R12 ;  /* 0x0000700c01007387 */ /* 0x0003e40000100800 */
[----:B-1----:R-:W-:-:S02]  /*7ef70*/  IMAD.MOV.U32 R34, RZ, RZ, R13 ;  /* 0x000000ffff227224 */ /* 0x002fc400078e000d */
[----:B------:R-:W2:Y:S04]  /*7ef80*/  LDL.LU.64 R12, [R1+0x278] ;  /* 0x00027800010c7983 */ /* 0x000ea80000300a00 */
[----:B------:R1:W-:Y:S04]  /*7ef90*/  STL [R1+0x6c], R34 ;  /* 0x00006c2201007387 */ /* 0x0003e80000100800 */
[----:B------:R1:W-:Y:S02]  /*7efa0*/  STL [R1+0x78], R26 ;  /* 0x0000781a01007387 */ /* 0x0003e40000100800 */
[----:B-1----:R-:W-:-:S02]  /*7efb0*/  MOV R34, R27 ;  /* 0x0000001b00227202 */ /* 0x002fc40000000f00 */
        /* <DEDUP_REMOVED lines=43> */
[----:B-1----:R-:W-:-:S02]  /*7f270*/  IMAD.MOV.U32 R34, RZ, RZ, R27 ;  /* 0x000000ffff227224 */ /* 0x002fc400078e001b */
[----:B------:R-:W2:Y:S04]  /*7f280*/  LDL.LU.64 R26, [R1+0x128] ;  /* 0x00012800011a7983 */ /* 0x000ea80000300a00 */
[----:B------:R1:W-:Y:S04]  /*7f290*/  STL [R1+0xcc], R34 ;  /* 0x0000cc2201007387 */ /* 0x0003e80000100800 */
[----:B---3--:R3:W-:Y:S01]  /*7f2a0*/  STL [R1+0xd8], R14 ;  /* 0x0000d80e01007387 */ /* 0x0087e20000100800 */
[----:B-1----:R-:W-:-:S03]  /*7f2b0*/  MOV R34, R15 ;  /* 0x0000000f00227202 */ /* 0x002fc60000000f00 */
[----:B---3--:R-:W3:Y:S04]  /*7f2c0*/  LDL.64 R14, [R1+0xe48] ;  /* 0x000e4800010e7983 */ /* 0x008ee80000100a00 */
        /* <DEDUP_REMOVED lines=46> */
[----:B-1----:R-:W-:-:S03]  /*7f5b0*/  MOV R34, R33 ;  /* 0x0000002100227202 */ /* 0x002fc60000000f00 */
        /* <DEDUP_REMOVED lines=47> */
[----:B-1----:R-:W-:-:S02]  /*7f8b0*/  MOV R34, R25 ;  /* 0x0000001900227202 */ /* 0x002fc40000000f00 */
        /* <DEDUP_REMOVED lines=287> */
[----:B-1----:R-:W-:-:S03]  /*80ab0*/  MOV R34, R17 ;  /* 0x0000001100227202 */ /* 0x002fc60000000f00 */
        /* <DEDUP_REMOVED lines=866> */
[----:B------:R1:W-:Y:S04]  /*840e0*/  STL [R1+0xaa0], R28 ;  /* 0x000aa01c01007387 */ /* 0x0003e80000100800 */
[----:B-1----:R-:W4:Y:S01]  /*840f0*/  LDL.LU.64 R34, [R1+0x12c0] ;  /* 0x0012c00001227983 */ /* 0x002f220000300a00 */
[----:B------:R-:W-:-:S05]  /*84100*/  IMAD.MOV.U32 R28, RZ, RZ, R29 ;  /* 0x000000ffff1c7224 */ /* 0x000fca00078e001d */
[----:B------:R1:W-:Y:S04]  /*84110*/  STL [R1+0xa9c], R28 ;  /* 0x000a9c1c01007387 */ /* 0x0003e80000100800 */
[----:B------:R1:W-:Y:S02]  /*84120*/  STL [R1+0xaa8], R20 ;  /* 0x000aa81401007387 */ /* 0x0003e40000100800 */
[----:B-1----:R-:W-:Y:S02]  /*84130*/  IMAD.MOV.U32 R28, RZ, RZ, R21 ;  /* 0x000000ffff1c7224 */ /* 0x002fe400078e0015 */
        /* <DEDUP_REMOVED lines=14> */
[----:B------:R1:W-:Y:S04]  /*84220*/  STL [R1+0xac8], R26 ;  /* 0x000ac81a01007387 */ /* 0x0003e80000100800 */
[----:B-1----:R-:W2:Y:S01]  /*84230*/  LDL.LU.64 R28, [R1+0xb60] ;  /* 0x000b6000011c7983 */ /* 0x002ea20000300a00 */
[----:B------:R-:W-:-:S05]  /*84240*/  IMAD.MOV.U32 R26, RZ, RZ, R27 ;  /* 0x000000ffff1a7224 */ /* 0x000fca00078e001b */
[----:B------:R1:W-:Y:S04]  /*84250*/  STL [R1+0xac4], R26 ;  /* 0x000ac41a01007387 */ /* 0x0003e80000100800 */
[----:B---3--:R3:W-:Y:S01]  /*84260*/  STL [R1+0xad0], R14 ;  /* 0x000ad00e01007387 */ /* 0x0087e20000100800 */
[----:B-1----:R-:W-:-:S03]  /*84270*/  IMAD.MOV.U32 R26, RZ, RZ, R15 ;  /* 0x000000ffff1a7224 */ /* 0x002fc600078e000f */
[----:B---3--:R-:W3:Y:S04]  /*84280*/  LDL.LU.64 R14, [R1+0xb28] ;  /* 0x000b2800010e7983 */ /* 0x008ee80000300a00 */
[----:B------:R1:W-:Y:S04]  /*84290*/  STL [R1+0xacc], R26 ;  /* 0x000acc1a01007387 */ /* 0x0003e80000100800 */
[----:B----4-:R4:W-:Y:S04]  /*842a0*/  STL [R1+0xad8], R32 ;  /* 0x000ad82001007387 */ /* 0x0109e80000100800 */
[----:B-1----:R-:W3:Y:S01]  /*842b0*/  LDL.LU.64 R26, [R1+0x1328] ;  /* 0x00132800011a7983 */ /* 0x002ee20000300a00 */
[----:B----4-:R-:W-:-:S03]  /*842c0*/  IMAD.MOV.U32 R32, RZ, RZ, R33 ;  /* 0x000000ffff207224 */ /* 0x010fc600078e0021 */
[----:B------:R1:W-:Y:S04]  /*842d0*/  STL [R1+0xae0], R24 ;  /* 0x000ae01801007387 */ /* 0x0003e80000100800 */
[----:B------:R4:W-:Y:S01]  /*842e0*/  STL [R1+0xad4], R32 ;  /* 0x000ad42001007387 */ /* 0x0009e20000100800 */
[----:B-1----:R-:W-:-:S03]  /*842f0*/  IMAD.MOV.U32 R24, RZ, RZ, R25 ;  /* 0x000000ffff187224 */ /* 0x002fc600078e0019 */
[----:B----4-:R-:W4:Y:S04]  /*84300*/  LDL.LU.64 R32, [R1+0x12d8] ;  /* 0x0012d80001207983 */ /* 0x010f280000300a00 */
[----:B------:R-:W-:Y:S04]  /*84310*/  STL [R1+0xae8], R22 ;  /* 0x000ae81601007387 */ /* 0x000fe80000100800 */
[----:B------:R1:W-:Y:S04]  /*84320*/  STL [R1+0xadc], R24 ;  /* 0x000adc1801007387 */ /* 0x0003e80000100800 */
[----:B-1----:R-:W4:Y:S01]  /*84330*/  LDL.LU.64 R24, [R1+0x1268] ;  /* 0x0012680001187983 */ /* 0x002f220000300a00 */
[----:B------:R-:W-:-:S03]  /*84340*/  IMAD.MOV.U32 R22, RZ, RZ, R23 ;  /* 0x000000ffff167224 */ /* 0x000fc600078e0017 */
[----:B------:R1:W-:Y:S04]  /*84350*/  STL [R1+0xaf0], R30 ;  /* 0x000af01e01007387 */ /* 0x0003e80000100800 */
[----:B------:R1:W-:Y:S02]  /*84360*/  STL [R1+0xae4], R22 ;  /* 0x000ae41601007387 */ /* 0x0003e40000100800 */
[----:B-1----:R-:W-:Y:S02]  /*84370*/  IMAD.MOV.U32 R30, RZ, RZ, R31 ;  /* 0x000000ffff1e7224 */ /* 0x002fe400078e001f */
[----:B------:R-:W4:Y:S04]  /*84380*/  LDL.LU.64 R22, [R1+0x11d8] ;  /* 0x0011d80001167983 */ /* 0x000f280000300a00 */
[----:B------:R-:W-:Y:S04]  /*84390*/  STL [R1+0xaf8], R34 ;  /* 0x000af82201007387 */ /* 0x000fe80000100800 */
[----:B------:R1:W-:Y:S04]  /*843a0*/  STL [R1+0xaec], R30 ;  /* 0x000aec1e01007387 */ /* 0x0003e80000100800 */
[----:B-1----:R-:W4:Y:S01]  /*843b0*/  LDL.LU.64 R30, [R1+0x1120] ;  /* 0x00112000011e7983 */ /* 0x002f220000300a00 */
[----:B------:R-:W-:-:S03]  /*843c0*/  MOV R34, R35 ;  /* 0x0000002300227202 */ /* 0x000fc60000000f00 */
[----:B------:R-:W-:Y:S04]  /*843d0*/  STL [R1+0xb00], R20 ;  /* 0x000b001401007387 */ /* 0x000fe80000100800 */
        /* <DEDUP_REMOVED lines=19> */
[----:B------:R-:W-:Y:S04]  /*84510*/  STL [R1+0xb1c], R34 ;  /* 0x000b1c2201007387 */ /* 0x000fe80000100800 */
[----:B---3--:R1:W-:Y:S02]  /*84520*/  STL [R1+0xb28], R14 ;  /* 0x000b280e01007387 */ /* 0x0083e40000100800 */
[----:B-1----:R-:W-:-:S02]  /*84530*/  IMAD.MOV.U32 R14, RZ, RZ, R15 ;  /* 0x000000ffff0e7224 */ /* 0x002fc400078e000f */
[----:B------:R-:W-:Y:S04]  /*84540*/  STL [R1+0xb30], R26 ;  /* 0x000b301a01007387 */ /* 0x000fe80000100800 */
[----:B------:R1:W-:Y:S04]  /*84550*/  STL [R1+0xb24], R14 ;  /* 0x000b240e01007387 */ /* 0x0003e80000100800 */
[----:B-1----:R-:W3:Y:S01]  /*84560*/  LDL.LU.64 R14, [R1+0x1288] ;  /* 0x00128800010e7983 */ /* 0x002ee20000300a00 */
[----:B------:R-:W-:-:S03]  /*84570*/  IMAD.MOV.U32 R26, RZ, RZ, R27 ;  /* 0x000000ffff1a7224 */ /* 0x000fc600078e001b */
[----:B----4-:R1:W-:Y:S04]  /*84580*/  STL [R1+0xb38], R32 ;  /* 0x000b382001007387 */ /* 0x0103e80000100800 */
[----:B------:R4:W-:Y:S01]  /*84590*/  STL [R1+0xb2c], R26 ;  /* 0x000b2c1a01007387 */ /* 0x0009e20000100800 */
[----:B-1----:R-:W-:-:S03]  /*845a0*/  IMAD.MOV.U32 R32, RZ, RZ, R33 ;  /* 0x000000ffff207224 */ /* 0x002fc600078e0021 */
[----:B----4-:R-:W4:Y:S04]  /*845b0*/  LDL.LU.64 R26, [R1+0x1200] ;  /* 0x00120000011a7983 */ /* 0x010f280000300a00 */
[----:B------:R1:W-:Y:S04]  /*845c0*/  STL [R1+0xb40], R24 ;  /* 0x000b401801007387 */ /* 0x0003e80000100800 */
[----:B------:R-:W-:Y:S04]  /*845d0*/  STL [R1+0xb34], R32 ;  /* 0x000b342001007387 */ /* 0x000fe80000100800 */
[----:B------:R-:W4:Y:S01]  /*845e0*/  LDL.LU.64 R36, [R1+0x1150] ;  /* 0x0011500001247983 */ /* 0x000f220000300a00 */
[----:B-1----:R-:W-:-:S03]  /*845f0*/  IMAD.MOV.U32 R24, RZ, RZ, R25 ;  /* 0x000000ffff187224 */ /* 0x002fc600078e0019 */
[----:B------:R1:W-:Y:S04]  /*84600*/  STL [R1+0xb48], R22 ;  /* 0x000b481601007387 */ /* 0x0003e80000100800 */
[----:B------:R1:W-:Y:S02]  /*84610*/  STL [R1+0xb3c], R24 ;  /* 0x000b3c1801007387 */ /* 0x0003e40000100800 */
[----:B-1----:R-:W-:Y:S02]  /*84620*/  IMAD.MOV.U32 R22, RZ, RZ, R23 ;  /* 0x000000ffff167224 */ /* 0x002fe400078e0017 */
[----:B------:R-:W4:Y:S04]  /*84630*/  LDL.LU.64 R24, [R1+0xe98] ;  /* 0x000e980001187983 */ /* 0x000f280000300a00 */
[----:B------:R-:W-:Y:S04]  /*84640*/  STL [R1+0xb50], R30 ;  /* 0x000b501e01007387 */ /* 0x000fe80000100800 */
[----:B------:R1:W-:Y:S04]  /*84650*/  STL [R1+0xb44], R22 ;  /* 0x000b441601007387 */ /* 0x0003e80000100800 */
[----:B-1----:R-:W4:Y:S04]  /*84660*/  LDL.LU.64 R22, [R1+0xbb8] ;  /* 0x000bb80001167983 */ /* 0x002f280000300a00 */
[----:B------:R-:W4:Y:S01]  /*84670*/  LDL.LU.64 R34, [R1+0xba8] ;  /* 0x000ba80001227983 */ /* 0x000f220000300a00 */
[----:B------:R-:W-:-:S05]  /*84680*/  IMAD.MOV.U32 R30, RZ, RZ, R31 ;  /* 0x000000ffff1e7224 */ /* 0x000fca00078e001f */
[----:B------:R1:W-:Y:S04]  /*84690*/  STL [R1+0xb4c], R30 ;  /* 0x000b4c1e01007387 */ /* 0x0003e80000100800 */
[----:B------:R1:W-:Y:S02]  /*846a0*/  STL [R1+0xb58], R20 ;  /* 0x000b581401007387 */ /* 0x0003e40000100800 */
[----:B-1----:R-:W-:Y:S02]  /*846b0*/  MOV R30, R21 ;  /* 0x00000015001e7202 */ /* 0x002fe40000000f00 */
[----:B------:R-:W4:Y:S04]  /*846c0*/  LDL.LU.64 R20, [R1+0x1340] ;  /* 0x0013400001147983 */ /* 0x000f280000300a00 */
[----:B------:R1:W-:Y:S04]  /*846d0*/  STL [R1+0xb54], R30 ;  /* 0x000b541e01007387 */ /* 0x0003e80000100800 */
[----:B------:R1:W-:Y:S02]  /*846e0*/  STL [R1+0xb60], R18 ;  /* 0x000b601201007387 */ /* 0x0003e40000100800 */
[----:B-1----:R-:W-:-:S02]  /*846f0*/  IMAD.MOV.U32 R30, RZ, RZ, R19 ;  /* 0x000000ffff1e7224 */ /* 0x002fc400078e0013 */
[----:B------:R-:W4:Y:S04]  /*84700*/  LDL.LU.64 R18, [R1+0x1300] ;  /* 0x0013000001127983 */ /* 0x000f280000300a00 */
[----:B------:R-:W-:Y:S04]  /*84710*/  STL [R1+0xb5c], R30 ;  /* 0x000b5c1e01007387 */ /* 0x000fe80000100800 */
[----:B--2---:R1:W-:Y:S04]  /*84720*/  STL [R1+0xb68], R16 ;  /* 0x000b681001007387 */ /* 0x0043e80000100800 */
[----:B------:R-:W2:Y:S01]  /*84730*/  LDL.LU.64 R32, [R1+0x12a0] ;  /* 0x0012a00001207983 */ /* 0x000ea20000300a00 */
[----:B-1----:R-:W-:-:S03]  /*84740*/  IMAD.MOV.U32 R16, RZ, RZ, R17 ;  /* 0x000000ffff107224 */ /* 0x002fc600078e0011 */
[----:B------:R1:W-:Y:S04]  /*84750*/  STL [R1+0xb70], R12 ;  /* 0x000b700c01007387 */ /* 0x0003e80000100800 */
[----:B------:R1:W-:Y:S02]  /*84760*/  STL [R1+0xb64], R16 ;  /* 0x000b641001007387 */ /* 0x0003e40000100800 */
[----:B-1----:R-:W-:Y:S02]  /*84770*/  IMAD.MOV.U32 R12, RZ, RZ, R13 ;  /* 0x000000ffff0c7224 */ /* 0x002fe400078e000d */
[----:B------:R-:W2:Y:S04]  /*84780*/  LDL.LU.64 R16, [R1+0x1220] ;  /* 0x0012200001107983 */ /* 0x000ea80000300a00 */
[----:B------:R-:W-:Y:S04]  /*84790*/  STL [R1+0xb78], R28 ;  /* 0x000b781c01007387 */ /* 0x000fe80000100800 */
[----:B------:R1:W-:Y:S04]  /*847a0*/  STL [R1+0xb6c], R12 ;  /* 0x000b6c0c01007387 */ /* 0x0003e80000100800 */
[----:B-1----:R-:W2:Y:S04]  /*847b0*/  LDL.LU.64 R12, [R1+0x1178] ;  /* 0x00117800010c7983 */ /* 0x002ea80000300a00 */
[----:B------:R-:W2:Y:S01]  /*847c0*/  LDL.LU.64 R30, [R1+0x10a0] ;  /* 0x0010a000011e7983 */ /* 0x000ea20000300a00 */
        /* <DEDUP_REMOVED lines=8> */
[----:B----4-:R-:W-:-:S05]  /*84850*/  IMAD.MOV.U32 R26, RZ, RZ, R27 ;  /* 0x000000ffff1a7224 */ /* 0x010fca00078e001b */
[----:B------:R1:W-:Y:S04]  /*84860*/  STL [R1+0xb84], R26 ;  /* 0x000b841a01007387 */ /* 0x0003e80000100800 */
[----:B------:R4:W-:Y:S04]  /*84870*/  STL [R1+0xb90], R36 ;  /* 0x000b902401007387 */ /* 0x0009e80000100800 */
[----:B-1----:R-:W3:Y:S01]  /*84880*/  LDL.LU.64 R26, [R1+0x1348] ;  /* 0x00134800011a7983 */ /* 0x002ee20000300a00 */
[----:B----4-:R-:W-:-:S03]  /*84890*/  IMAD.MOV.U32 R36, RZ, RZ, R37 ;  /* 0x000000ffff247224 */ /* 0x010fc600078e0025 */
[----:B------:R-:W-:Y:S04]  /*848a0*/  STL [R1+0xb98], R24 ;  /* 0x000b981801007387 */ /* 0x000fe80000100800 */
[----:B------:R1:W-:Y:S02]  /*848b0*/  STL [R1+0xb8c], R36 ;  /* 0x000b8c2401007387 */ /* 0x0003e40000100800 */
[----:B-1----:R-:W-:Y:S02]  /*848c0*/  IMAD.MOV.U32 R36, RZ, RZ, R25 ;  /* 0x000000ffff247224 */ /* 0x002fe400078e0019 */
[----:B------:R-:W4:Y:S04]  /*848d0*/  LDL.LU.64 R24, [R1+0x1310] ;  /* 0x0013100001187983 */ /* 0x000f280000300a00 */
[----:B------:R-:W-:Y:S04]  /*848e0*/  STL [R1+0xb94], R36 ;  /* 0x000b942401007387 */ /* 0x000fe80000100800 */
[----:B------:R1:W-:Y:S04]  /*848f0*/  STL [R1+0xba0], R22 ;  /* 0x000ba01601007387 */ /* 0x0003e80000100800 */
[----:B------:R1:W-:Y:S02]  /*84900*/  STL [R1+0xba8], R34 ;  /* 0x000ba82201007387 */ /* 0x0003e40000100800 */
[----:B-1----:R-:W-:-:S05]  /*84910*/  IMAD.MOV.U32 R22, RZ, RZ, R23 ;  /* 0x000000ffff167224 */ /* 0x002fca00078e0017 */
[----:B------:R1:W-:Y:S01]  /*84920*/  STL [R1+0xb9c], R22 ;  /* 0x000b9c1601007387 */ /* 0x0003e20000100800 */
[----:B------:R-:W-:-:S03]  /*84930*/  IMAD.MOV.U32 R34, RZ, RZ, R35 ;  /* 0x000000ffff227224 */ /* 0x000fc600078e0023 */
[----:B-1----:R-:W4:Y:S04]  /*84940*/  LDL.LU.64 R22, [R1+0x12b8] ;  /* 0x0012b80001167983 */ /* 0x002f280000300a00 */
[----:B------:R-:W-:Y:S04]  /*84950*/  STL [R1+0xbb0], R20 ;  /* 0x000bb01401007387 */ /* 0x000fe80000100800 */
[----:B------:R1:W-:Y:S02]  /*84960*/  STL [R1+0xba4], R34 ;  /* 0x000ba42201007387 */ /* 0x0003e40000100800 */
[----:B-1----:R-:W-:-:S02]  /*84970*/  IMAD.MOV.U32 R34, RZ, RZ, R21 ;  /* 0x000000ffff227224 */ /* 0x002fc400078e0015 */
[----:B------:R-:W4:Y:S04]  /*84980*/  LDL.LU.64 R20, [R1+0x1240] ;  /* 0x0012400001147983 */ /* 0x000f280000300a00 */
[----:B------:R-:W-:Y:S04]  /*84990*/  STL [R1+0xbac], R34 ;  /* 0x000bac2201007387 */ /* 0x000fe80000100800 */
[----:B------:R1:W-:Y:S02]  /*849a0*/  STL [R1+0xbb8], R18 ;  /* 0x000bb81201007387 */ /* 0x0003e40000100800 */
[----:B-1----:R-:W-:-:S02]  /*849b0*/  MOV R18, R19 ;  /* 0x0000001300127202 */ /* 0x002fc40000000f00 */
[----:B--2---:R-:W-:Y:S04]  /*849c0*/  STL [R1+0xbc0], R32 ;  /* 0x000bc02001007387 */ /* 0x004fe80000100800 */
[----:B------:R1:W-:Y:S04]  /*849d0*/  STL [R1+0xbb4], R18 ;  /* 0x000bb41201007387 */ /* 0x0003e80000100800 */
[----:B-1----:R-:W2:Y:S01]  /*849e0*/  LDL.LU.64 R18, [R1+0x11a0] ;  /* 0x0011a00001127983 */ /* 0x002ea20000300a00 */
[----:B------:R-:W-:-:S03]  /*849f0*/  IMAD.MOV.U32 R32, RZ, RZ, R33 ;  /* 0x000000ffff207224 */ /* 0x000fc600078e0021 */
[----:B------:R-:W-:Y:S04]  /*84a00*/  STL [R1+0xbc8], R16 ;  /* 0x000bc81001007387 */ /* 0x000fe80000100800 */
[----:B------:R1:W-:Y:S02]  /*84a10*/  STL [R1+0xbbc], R32 ;  /* 0x000bbc2001007387 */ /* 0x0003e40000100800 */
[----:B-1----:R-:W-:Y:S02]  /*84a20*/  IMAD.MOV.U32 R32, RZ, RZ, R17 ;  /* 0x000000ffff207224 */ /* 0x002fe400078e0011 */
[----:B------:R-:W2:Y:S04]  /*84a30*/  LDL.LU.64 R16, [R1+0x10d8] ;  /* 0x0010d80001107983 */ /* 0x000ea80000300a00 */
[----:B------:R-:W-:Y:S04]  /*84a40*/  STL [R1+0xbc4], R32 ;  /* 0x000bc42001007387 */ /* 0x000fe80000100800 */
[----:B------:R1:W-:Y:S04]  /*84a50*/  STL [R1+0xbd0], R12 ;  /* 0x000bd00c01007387 */ /* 0x0003e80000100800 */
[----:B------:R-:W-:Y:S01]  /*84a60*/  STL [R1+0xbd8], R30 ;  /* 0x000bd81e01007387 */ /* 0x000fe20000100800 */
[----:B-1----:R-:W-:-:S05]  /*84a70*/  IMAD.MOV.U32 R12, RZ, RZ, R13 ;  /* 0x000000ffff0c7224 */ /* 0x002fca00078e000d */
[----:B------:R1:W-:Y:S04]  /*84a80*/  STL [R1+0xbcc], R12 ;  /* 0x000bcc0c01007387 */ /* 0x0003e80000100800 */
[----:B-1----:R-:W2:Y:S01]  /*84a90*/  LDL.LU.64 R12, [R1+0xc38] ;  /* 0x000c3800010c7983 */ /* 0x002ea20000300a00 */
[----:B------:R-:W-:-:S03]  /*84aa0*/  IMAD.MOV.U32 R30, RZ, RZ, R31 ;  /* 0x000000ffff1e7224 */ /* 0x000fc600078e001f */
[----:B---3--:R-:W-:Y:S04]  /*84ab0*/  STL [R1+0xbe0], R14 ;  /* 0x000be00e01007387 */ /* 0x008fe80000100800 */
[----:B------:R1:W-:Y:S02]  /*84ac0*/  STL [R1+0xbd4], R30 ;  /* 0x000bd41e01007387 */ /* 0x0003e40000100800 */
[----:B-1----:R-:W-:Y:S02]  /*84ad0*/  IMAD.MOV.U32 R30, RZ, RZ, R15 ;  /* 0x000000ffff1e7224 */ /* 0x002fe400078e000f */
[----:B------:R-:W3:Y:S04]  /*84ae0*/  LDL.LU.64 R14, [R1+0xc28] ;  /* 0x000c2800010e7983 */ /* 0x000ee80000300a00 */
[----:B------:R-:W-:Y:S04]  /*84af0*/  STL [R1+0xbdc], R30 ;  /* 0x000bdc1e01007387 */ /* 0x000fe80000100800 */
[----:B------:R1:W-:Y:S02]  /*84b00*/  STL [R1+0xbe8], R28 ;  /* 0x000be81c01007387 */ /* 0x0003e40000100800 */
[----:B-1----:R-:W-:-:S02]  /*84b10*/  IMAD.MOV.U32 R28, RZ, RZ, R29 ;  /* 0x000000ffff1c7224 */ /* 0x002fc400078e001d */
[----:B------:R1:W-:Y:S04]  /*84b20*/  STL [R1+0xbf0], R26 ;  /* 0x000bf01a01007387 */ /* 0x0003e80000100800 */
[----:B------:R-:W-:Y:S04]  /*84b30*/  STL [R1+0xbe4], R28 ;  /* 0x000be41c01007387 */ /* 0x000fe80000100800 */
[----:B------:R-:W3:Y:S01]  /*84b40*/  LDL.LU.64 R40, [R1+0x1350] ;  /* 0x0013500001287983 */ /* 0x000ee20000300a00 */
[----:B-1----:R-:W-:-:S03]  /*84b50*/  IMAD.MOV.U32 R26, RZ, RZ, R27 ;  /* 0x000000ffff1a7224 */ /* 0x002fc600078e001b */
[----:B------:R-:W3:Y:S04]  /*84b60*/  LDL.LU.64 R38, [R1+0x1320] ;  /* 0x0013200001267983 */ /* 0x000ee80000300a00 */
[----:B------:R-:W-:Y:S04]  /*84b70*/  STL [R1+0xbec], R26 ;  /* 0x000bec1a01007387 */ /* 0x000fe80000100800 */
[----:B----4-:R1:W-:Y:S04]  /*84b80*/  STL [R1+0xbf8], R24 ;  /* 0x000bf81801007387 */ /* 0x0103e80000100800 */
[----:B------:R-:W4:Y:S04]  /*84b90*/  LDL.LU.64 R36, [R1+0x12d0] ;  /* 0x0012d00001247983 */ /* 0x000f280000300a00 */
[----:B------:R-:W4:Y:S01]  /*84ba0*/  LDL.LU.64 R34, [R1+0x1260] ;  /* 0x0012600001227983 */ /* 0x000f220000300a00 */
[----:B-1----:R-:W-:-:S05]  /*84bb0*/  IMAD.MOV.U32 R24, RZ, RZ, R25 ;  /* 0x000000ffff187224 */ /* 0x002fca00078e0019 */
[----:B------:R-:W-:Y:S04]  /*84bc0*/  STL [R1+0xbf4], R24 ;  /* 0x000bf41801007387 */ /* 0x000fe80000100800 */
[----:B------:R1:W-:Y:S04]  /*84bd0*/  STL [R1+0xc00], R22 ;  /* 0x000c001601007387 */ /* 0x0003e80000100800 */
        /* <DEDUP_REMOVED lines=8> */
[----:B------:R-:W-:Y:S01]  /*84c60*/  STL [R1+0xc04], R20 ;  /* 0x000c041401007387 */ /* 0x000fe20000100800 */
[----:B------:R-:W-:Y:S02]  /*84c70*/  IMAD.MOV.U32 R53, RZ, RZ, R126 ;  /* 0x000000ffff357224 */ /* 0x000fe400078e007e */
[----:B------:R-:W-:Y:S02]  /*84c80*/  IMAD.MOV.U32 R54, RZ, RZ, R127 ;  /* 0x000000ffff367224 */ /* 0x000fe400078e007f */
[----:B------:R-:W-:Y:S01]  /*84c90*/  IMAD.MOV.U32 R55, RZ, RZ, R124 ;  /* 0x000000ffff377224 */ /* 0x000fe200078e007c */
[----:B--2---:R1:W-:Y:S04]  /*84ca0*/  STL [R1+0xc10], R18 ;  /* 0x000c101201007387 */ /* 0x0043e80000100800 */
[----:B------:R-:W2:Y:S04]  /*84cb0*/  LDL.LU.64 R24, [R1+0x1358] ;  /* 0x0013580001187983 */ /* 0x000ea80000300a00 */
[----:B------:R-:W2:Y:S01]  /*84cc0*/  LDL.LU.64 R22, [R1+0x1330] ;  /* 0x0013300001167983 */ /* 0x000ea20000300a00 */
[----:B-1----:R-:W-:-:S05]  /*84cd0*/  IMAD.MOV.U32 R18, RZ, RZ, R19 ;  /* 0x000000ffff127224 */ /* 0x002fca00078e0013 */
[----:B------:R1:W-:Y:S04]  /*84ce0*/  STL [R1+0xc0c], R18 ;  /* 0x000c0c1201007387 */ /* 0x0003e80000100800 */
[----:B------:R1:W-:Y:S04]  /*84cf0*/  STL [R1+0xc18], R16 ;  /* 0x000c181001007387 */ /* 0x0003e80000100800 */
[----:B------:R-:W2:Y:S04]  /*84d00*/  LDL.LU.64 R20, [R1+0x12e8] ;  /* 0x0012e80001147983 */ /* 0x000ea80000300a00 */
[----:B-1----:R-:W2:Y:S01]  /*84d10*/  LDL.LU.64 R18, [R1+0x1280] ;  /* 0x0012800001127983 */ /* 0x002ea20000300a00 */
[----:B------:R-:W-:-:S05]  /*84d20*/  MOV R16, R17 ;  /* 0x0000001100107202 */ /* 0x000fca0000000f00 */
[----:B------:R1:W-:Y:S04]  /*84d30*/  STL [R1+0xc14], R16 ;  /* 0x000c141001007387 */ /* 0x0003e80000100800 */
[----:B------:R1:W-:Y:S04]  /*84d40*/  STL [R1+0xc20], R12 ;  /* 0x000c200c01007387 */ /* 0x0003e80000100800 */
[----:B-1----:R-:W2:Y:S04]  /*84d50*/  LDL.LU.64 R16, [R1+0x11f8] ;  /* 0x0011f80001107983 */ /* 0x002ea80000300a00 */
[----:B------:R-:W2:Y:S01]  /*84d60*/  LDL.LU.64 R126, [R1+0x1140] ;  /* 0x00114000017e7983 */ /* 0x000ea20000300a00 */
[----:B------:R-:W-:-:S05]  /*84d70*/  IMAD.MOV.U32 R12, RZ, RZ, R13 ;  /* 0x000000ffff0c7224 */ /* 0x000fca00078e000d */
[----:B------:R-:W-:Y:S04]  /*84d80*/  STL [R1+0xc1c], R12 ;  /* 0x000c1c0c01007387 */ /* 0x000fe80000100800 */
[----:B---3--:R1:W-:Y:S01]  /*84d90*/  STL [R1+0xc28], R14 ;  /* 0x000c280e01007387 */ /* 0x0083e20000100800 */
[----:B------:R-:W-:-:S03]  /*84da0*/  IMAD.MOV.U32 R124, RZ, RZ, R15 ;  /* 0x000000ffff7c7224 */ /* 0x000fc600078e000f */
[----:B-1----:R-:W3:Y:S04]  /*84db0*/  LDL.LU.64 R14, [R1+0xe78] ;  /* 0x000e7800010e7983 */ /* 0x002ee80000300a00 */
[----:B------:R-:W3:Y:S04]  /*84dc0*/  LDL.LU.64 R12, [R1+0xe68] ;  /* 0x000e6800010c7983 */ /* 0x000ee80000300a00 */
[----:B------:R1:W-:Y:S02]  /*84dd0*/  STL [R1+0xc24], R124 ;  /* 0x000c247c01007387 */ /* 0x0003e40000100800 */
[----:B-1----:R-:W-:-:S02]  /*84de0*/  IMAD.MOV.U32 R124, RZ, RZ, R41 ;  /* 0x000000ffff7c7224 */ /* 0x002fc400078e0029 */
[----:B------:R1:W-:Y:S04]  /*84df0*/  STL [R1+0xc30], R40 ;  /* 0x000c302801007387 */ /* 0x0003e80000100800 */
[----:B-1----:R1:W5:Y:S04]  /*84e00*/  LDL.LU.64 R40, [R1+0x1908] ;  /* 0x0019080001287983 */ /* 0x0023680000300a00 */
[----:B------:R-:W-:Y:S04]  /*84e10*/  STL [R1+0xc38], R38 ;  /* 0x000c382601007387 */ /* 0x000fe80000100800 */
[----:B------:R1:W-:Y:S02]  /*84e20*/  STL [R1+0xc2c], R124 ;  /* 0x000c2c7c01007387 */ /* 0x0003e40000100800 */
[----:B-1----:R-:W-:-:S02]  /*84e30*/  IMAD.MOV.U32 R124, RZ, RZ, R39 ;  /* 0x000000ffff7c7224 */ /* 0x002fc400078e0027 */
[----:B------:R1:W5:Y:S04]  /*84e40*/  LDL.LU.64 R38, [R1+0x1900] ;  /* 0x0019000001267983 */ /* 0x0003680000300a00 */
[----:B----4-:R-:W-:Y:S04]  /*84e50*/  STL [R1+0xc40], R36 ;  /* 0x000c402401007387 */ /* 0x010fe80000100800 */
[----:B------:R4:W-:Y:S02]  /*84e60*/  STL [R1+0xc34], R124 ;  /* 0x000c347c01007387 */ /* 0x0009e40000100800 */
[----:B----4-:R-:W-:-:S02]  /*84e70*/  IMAD.MOV.U32 R124, RZ, RZ, R37 ;  /* 0x000000ffff7c7224 */ /* 0x010fc400078e0025 */
[----:B------:R1:W5:Y:S04]  /*84e80*/  LDL.LU.64 R36, [R1+0x18f8] ;  /* 0x0018f80001247983 */ /* 0x0003680000300a00 */
[----:B------:R-:W-:Y:S04]  /*84e90*/  STL [R1+0xc48], R34 ;  /* 0x000c482201007387 */ /* 0x000fe80000100800 */
        /* <DEDUP_REMOVED lines=19> */
[----:B--2---:R-:W-:Y:S04]  /*84fd0*/  STL [R1+0xc70], R24 ;  /* 0x000c701801007387 */ /* 0x004fe80000100800 */
[----:B------:R2:W-:Y:S02]  /*84fe0*/  STL [R1+0xc64], R124 ;  /* 0x000c647c01007387 */ /* 0x0005e40000100800 */
[----:B--2---:R-:W-:-:S02]  /*84ff0*/  IMAD.MOV.U32 R124, RZ, RZ, R25 ;  /* 0x000000ffff7c7224 */ /* 0x004fc400078e0019 */
[----:B------:R1:W5:Y:S04]  /*85000*/  LDL.LU.64 R24, [R1+0x18c8] ;  /* 0x0018c80001187983 */ /* 0x0003680000300a00 */
[----:B------:R-:W-:Y:S04]  /*85010*/  STL [R1+0xc78], R22 ;  /* 0x000c781601007387 */ /* 0x000fe80000100800 */
[----:B------:R2:W-:Y:S02]  /*85020*/  STL [R1+0xc6c], R124 ;  /* 0x000c6c7c01007387 */ /* 0x0005e40000100800 */
[----:B--2---:R-:W-:-:S02]  /*85030*/  MOV R124, R23 ;  /* 0x00000017007c7202 */ /* 0x004fc40000000f00 */
[----:B------:R1:W5:Y:S04]  /*85040*/  LDL.LU.64 R22, [R1+0x18c0] ;  /* 0x0018c00001167983 */ /* 0x0003680000300a00 */
[----:B------:R-:W-:Y:S04]  /*85050*/  STL [R1+0xc80], R20 ;  /* 0x000c801401007387 */ /* 0x000fe80000100800 */
[----:B------:R2:W-:Y:S02]  /*85060*/  STL [R1+0xc74], R124 ;  /* 0x000c747c01007387 */ /* 0x0005e40000100800 */
[----:B--2---:R-:W-:-:S02]  /*85070*/  IMAD.MOV.U32 R124, RZ, RZ, R21 ;  /* 0x000000ffff7c7224 */ /* 0x004fc400078e0015 */
        /* <DEDUP_REMOVED lines=9> */
[----:B------:R2:W-:Y:S02]  /*85110*/  STL [R1+0xc98], R126 ;  /* 0x000c987e01007387 */ /* 0x0005e40000100800 */
[----:B--2---:R-:W2:Y:S02]  /*85120*/  LDC R126, c[0x0][0x3a0] ;  /* 0x0000e800ff7e7b82 */ /* 0x004ea40000000800 */
[----:B------:R4:W-:Y:S02]  /*85130*/  STL [R1+0xc8c], R124 ;  /* 0x000c8c7c01007387 */ /* 0x0009e40000100800 */
[----:B----4-:R-:W-:-:S05]  /*85140*/  IMAD.MOV.U32 R124, RZ, RZ, R127 ;  /* 0x000000ffff7c7224 */ /* 0x010fca00078e007f */
[----:B------:R4:W-:Y:S01]  /*85150*/  STL [R1+0xc94], R124 ;  /* 0x000c947c01007387 */ /* 0x0009e20000100800 */
[----:B------:R-:W-:-:S03]  /*85160*/  UIADD3 UR4, UPT, UPT, UR6, -0x400, URZ ;  /* 0xfffffc0006047890 */ /* 0x000fc6000fffe0ff */
[----:B---3--:R3:W-:Y:S01]  /*85170*/  STL [R1+0xca0], R14 ;  /* 0x000ca00e01007387 */ /* 0x0087e20000100800 */
[----:B--2---:R-:W-:Y:S02]  /*85180*/  VIADD R126, R126, 0x7f ;  /* 0x0000007f7e7e7836 */ /* 0x004fe40000000000 */
[----:B----4-:R-:W-:-:S03]  /*85190*/  IMAD.MOV.U32 R124, RZ, RZ, R15 ;  /* 0x000000ffff7c7224 */ /* 0x010fc600078e000f */
[----:B------:R-:W-:Y:S01]  /*851a0*/  SHF.R.S32.HI R127, RZ, 0x1f, R126 ;  /* 0x0000001fff7f7819 */ /* 0x000fe2000001147e */
[----:B---3--:R1:W5:Y:S04]  /*851b0*/  LDL.LU.64 R14, [R1+0x18a0] ;  /* 0x0018a000010e7983 */ /* 0x0083680000300a00 */
[----:B------:R-:W-:Y:S01]  /*851c0*/  STL [R1+0xca8], R12 ;  /* 0x000ca80c01007387 */ /* 0x000fe20000100800 */
[----:B------:R-:W-:-:S03]  /*851d0*/  LEA.HI R127, R127, R126, RZ, 0x7 ;  /* 0x0000007e7f7f7211 */ /* 0x000fc600078f38ff */
[----:B------:R2:W-:Y:S01]  /*851e0*/  STL [R1+0xc9c], R124 ;  /* 0x000c9c7c01007387 */ /* 0x0005e20000100800 */
[----:B------:R-:W-:Y:S02]  /*851f0*/  IMAD.U32 R126, RZ, RZ, UR4 ;  /* 0x00000004ff7e7e24 */ /* 0x000fe4000f8e00ff */
[----:B--2---:R-:W-:Y:S02]  /*85200*/  IMAD.MOV.U32 R124, RZ, RZ, R13 ;  /* 0x000000ffff7c7224 */ /* 0x004fe400078e000d */
[----:B------:R1:W5:Y:S04]  /*85210*/  LDL.LU.64 R12, [R1+0x1898] ;  /* 0x00189800010c7983 */ /* 0x0003680000300a00 */
[----:B------:R2:W-:Y:S04]  /*85220*/  STL [R1+0xca4], R124 ;  /* 0x000ca47c01007387 */ /* 0x0005e80000100800 */
[----:B------:R3:W-:Y:S01]  /*85230*/  STL [R1+0xe50], R126 ;  /* 0x000e507e01007387 */ /* 0x0007e20000100800 */
[----:B--2---:R-:W-:-:S04]  /*85240*/  SHF.R.S32.HI R124, RZ, 0x7, R127 ;  /* 0x00000007ff7c7819 */ /* 0x004fc8000001147f */
[----:B---3--:R-:W-:-:S05]  /*85250*/  VIMNMX R126, PT, PT, R124, 0x2, !PT ;  /* 0x000000027c7e7848 */ /* 0x008fca0007fe0100 */
[----:B------:R-:W-:-:S05]  /*85260*/  VIADD R126, R126, 0xfffffffe ;  /* 0xfffffffe7e7e7836 */ /* 0x000fca0000000000 */
[----:B------:R1:W-:Y:S01]  /*85270*/  STL [R1+0xe48], R126 ;  /* 0x000e487e01007387 */ /* 0x0003e20000100800 */
[----:B------:R-:W-:Y:S02]  /*85280*/  VIADD R127, R124, 0xfffffff8 ;  /* 0xfffffff87c7f7836 */ /* 0x000fe40000000000 */
[----:B------:R-:W-:Y:S01]  /*85290*/  IMAD.MOV.U32 R124, RZ, RZ, RZ ;  /* 0x000000ffff7c7224 */ /* 0x000fe200078e00ff */
[----:B------:R-:W-:Y:S01]  /*852a0*/  UMOV UR17, 0x1 ;  /* 0x0000000100117882 */ /* 0x000fe20000000000 */
[----:B------:R-:W-:Y:S01]  /*852b0*/  UMOV UR18, 0x7 ;  /* 0x0000000700127882 */ /* 0x000fe20000000000 */
[----:B------:R-:W-:Y:S01]  /*852c0*/  UMOV UR4, URZ ;  /* 0x000000ff00047c82 */ /* 0x000fe20008000000 */
[----:B------:R-:W-:Y:S01]  /*852d0*/  UMOV UR5, URZ ;  /* 0x000000ff00057c82 */ /* 0x000fe20008000000 */
[----:B------:R-:W-:-:S05]  /*852e0*/  UMOV UR6, URZ ;  /* 0x000000ff00067c82 */ /* 0x000fca0008000000 */
.L_x_10:
[----:B------:R-:W-:Y:S01]  /*852f0*/  UIADD3 UR4, UPT, UPT, UR4, 0x1, URZ ;  /* 0x0000000104047890 */ /* 0x000fe2000fffe0ff */
[----:B------:R-:W-:-:S04]  /*85300*/  DEPBAR.LE SB0, 0xc ;  /* 0x000083000000791a */ /* 0x000fc80000000000 */
[----:B------:R-:W-:Y:S01]  /*85310*/  ULEA UR8, UR17, UR7, 0x3 ;  /* 0x0000000711087291 */ /* 0x000fe2000f8e18ff */
[----:B------:R-:W-:Y:S01]  /*85320*/  SHF.L.U32 R124, R124, 0x1f, RZ ;  /* 0x0000001f7c7c7819 */ /* 0x000fe200000006ff */
[----:B------:R-:W-:Y:S02]  /*85330*/  UISETP.GT.AND UP1, UPT, UR4, 0x7, UPT ;  /* 0x000000070400788c */ /* 0x000fe4000bf24270 */
[----:B------:R-:W-:Y:S02]  /*85340*/  UIADD3 UR8, UPT, UPT, UR8, 0x240000, URZ ;  /* 0x0024000008087890 */ /* 0x000fe4000fffe0ff */
[----:B------:R-:W-:Y:S01]  /*85350*/  USEL UR4, UR4, URZ, !UP1 ;  /* 0x000000ff04047287 */ /* 0x000fe2000c800000 */
[----:B------:R-:W-:Y:S06]  /*85360*/  BAR.SYNC.DEFER_BLOCKING 0x0 ;  /* 0x0000000000007b1d */ /* 0x000fec0000010000 */
[----:B-----5:R-:W-:Y:S05]  /*85370*/  @P2 BRA `(.L_x_8) ;  /* 0x0000000c00042947 */ /* 0x020fea0003800000 */
[----:B------:R-:W-:Y:S02]  /*85380*/  ULEA UR27, UR4, UR7, 0xf ;  /* 0x00000007041b7291 */ /* 0x000fe4000f8e78ff */
[----:B------:R-:W-:Y:S02]  /*85390*/  USHF.R.U32.HI UR56, URZ, 0x4, UR7 ;  /* 0x00000004ff387899 */ /* 0x000fe40008011607 */
[----:B------:R-:W-:Y:S02]  /*853a0*/  UIADD3 UR27, UPT, UPT, UR27, 0x200000, URZ ;  /* 0x002000001b1b7890 */ /* 0x000fe4000fffe0ff */
[----:B------:R-:W-:Y:S02]  /*853b0*/  USGXT.U32 UR56, UR56, 0xe ;  /* 0x0000000e3838789a */ /* 0x000fe40008000000 */
[----:B------:R-:W-:Y:S02]  /*853c0*/  USHF.R.U32.HI UR27, URZ, 0x4, UR27 ;  /* 0x00000004ff1b7899 */ /* 0x000fe4000801161b */
[----:B------:R-:W-:-:S02]  /*853d0*/  UIADD3 UR44, UP1, UPT, UR56, 0x2, URZ ;  /* 0x00000002382c7890 */ /* 0x000fc4000ff3e0ff */
[----:B------:R-:W-:Y:S01]  /*853e0*/  USGXT.U32 UR30, UR27, 0xe ;  /* 0x0000000e1b1e789a */ /* 0x000fe20008000000 */
[----:B------:R-:W-:Y:S01]  /*853f0*/  UMOV UR26, URZ ;  /* 0x000000ff001a7c82 */ /* 0x000fe20008000000 */
[----:B------:R-:W-:Y:S02]  /*85400*/  UIADD3 UR46, UP3, UPT, UR44, 0x4, URZ ;  /* 0x000000042c2e7890 */ /* 0x000fe4000ff7e0ff */
[----:B------:R-:W-:Y:S02]  /*85410*/  UIADD3.X UR45, UPT, UPT, UR26, 0x40004040, URZ, UP1, !UPT ;  /* 0x400040401a2d7890 */ /* 0x000fe40008ffe4ff */
[----:B------:R-:W-:Y:S01]  /*85420*/  UIADD3 UR50, UP1, UPT, UR30, 0x2, URZ ;  /* 0x000000021e327890 */ /* 0x000fe2000ff3e0ff */
[----:B------:R-:W-:Y:S01]  /*85430*/  UMOV UR9, URZ ;  /* 0x000000ff00097c82 */ /* 0x000fe20008000000 */
[----:B------:R-:W-:Y:S02]  /*85440*/  UIADD3.X UR47, UPT, UPT, UR45, URZ, URZ, UP3, !UPT ;  /* 0x000000ff2d2f7290 */ /* 0x000fe40009ffe4ff */
[----:B------:R-:W-:-:S02]  /*85450*/  UIADD3.X UR51, UPT, UPT, UR9, 0x40004040, URZ, UP1, !UPT ;  /* 0x4000404009337890 */ /* 0x000fc40008ffe4ff */
[----:B------:R-:W-:Y:S02]  /*85460*/  UIADD3 UR26, UP3, UPT, UR50, 0x4, URZ ;  /* 0x00000004321a7890 */ /* 0x000fe4000ff7e0ff */
[----:B------:R-:W-:Y:S02]  /*85470*/  UIADD3 UR64, UP4, UPT, UR44, 0x2, URZ ;  /* 0x000000022c407890 */ /* 0x000fe4000ff9e0ff */
[----:B------:R-:W-:Y:S02]  /*85480*/  UIADD3 UR62, UP1, UPT, UR44, 0x800, URZ ;  /* 0x000008002c3e7890 */ /* 0x000fe4000ff3e0ff */
[----:B------:R-:W-:Y:S01]  /*85490*/  UIADD3 UR52, UP2, UPT, UR50, 0x2, URZ ;  /* 0x0000000232347890 */ /* 0x000fe2000ff5e0ff */
[----:B------:R-:W-:Y:S01]  /*854a0*/  UMOV UR48, 0x0 ;  /* 0x0000000000307882 */ /* 0x000fe20000000000 */
[----:B------:R-:W-:Y:S01]  /*854b0*/  UMOV UR49, 0x4400910 ;  /* 0x0440091000317882 */ /* 0x000fe20000000000 */
[----:B------:R-:W-:Y:S01]  /*854c0*/  UMOV UR57, 0x40004040 ;  /* 0x4000404000397882 */ /* 0x000fe20000000000 */
[----:B------:R-:W-:Y:S01]  /*854d0*/  UMOV UR31, 0x40004040 ;  /* 0x40004040001f7882 */ /* 0x000fe20000000000 */
[----:B------:R-:W-:Y:S01]  /*854e0*/  UIADD3.X UR27, UPT, UPT, UR51, URZ, URZ, UP3, !UPT ;  /* 0x000000ff331b7290 */ /* 0x000fe20009ffe4ff */
[----:B------:R2:W-:Y:S01]  /*854f0*/  UTCHMMA gdesc[UR30], gdesc[UR56], tmem[UR10], tmem[UR48], idesc[UR49], UPT ;  /* 0x00ff30381e0075ea */ /* 0x0005e2000b80000a */
[----:B------:R-:W-:-:S02]  /*85500*/  UIADD3 UR42, UP5, UPT, UR44, 0x7fe, URZ ;  /* 0x000007fe2c2a7890 */ /* 0x000fc4000ffbe0ff */
[----:B------:R-:W-:Y:S02]  /*85510*/  UIADD3.X UR65, UPT, UPT, UR45, URZ, URZ, UP4, !UPT ;  /* 0x000000ff2d417290 */ /* 0x000fe4000a7fe4ff */
[----:B------:R-:W-:Y:S02]  /*85520*/  UIADD3.X UR53, UPT, UPT, UR51, URZ, URZ, UP2, !UPT ;  /* 0x000000ff33357290 */ /* 0x000fe400097fe4ff */
[----:B------:R-:W-:Y:S02]  /*85530*/  UIADD3.X UR63, UPT, UPT, UR45, URZ, URZ, UP1, !UPT ;  /* 0x000000ff2d3f7290 */ /* 0x000fe40008ffe4ff */
[----:B------:R-:W-:Y:S02]  /*85540*/  UIADD3 UR58, UP2, UPT, UR44, 0x802, URZ ;  /* 0x000008022c3a7890 */ /* 0x000fe4000ff5e0ff */
[----:B--2---:R-:W-:Y:S02]  /*85550*/  UIADD3 UR48, UP3, UPT, UR50, 0x1fe, URZ ;  /* 0x000001fe32307890 */ /* 0x004fe4000ff7e0ff */
[----:B------:R-:W-:-:S02]  /*85560*/  UIADD3 UR56, UP1, UPT, UR50, 0x200, URZ ;  /* 0x0000020032387890 */ /* 0x000fc4000ff3e0ff */
[----:B------:R-:W-:Y:S02]  /*85570*/  UIADD3.X UR43, UPT, UPT, UR45, URZ, URZ, UP5, !UPT ;  /* 0x000000ff2d2b7290 */ /* 0x000fe4000affe4ff */
[----:B------:R-:W-:Y:S02]  /*85580*/  UIADD3.X UR49, UPT, UPT, UR51, URZ, URZ, UP3, !UPT ;  /* 0x000000ff33317290 */ /* 0x000fe40009ffe4ff */
[----:B------:R-:W-:Y:S02]  /*85590*/  UIADD3.X UR57, UPT, UPT, UR51, URZ, URZ, UP1, !UPT ;  /* 0x000000ff33397290 */ /* 0x000fe40008ffe4ff */
[----:B------:R-:W-:Y:S01]  /*855a0*/  UIADD3.X UR59, UPT, UPT, UR45, URZ, URZ, UP2, !UPT ;  /* 0x000000ff2d3b7290 */ /* 0x000fe200097fe4ff */
[----:B------:R-:W-:Y:S01]  /*855b0*/  UMOV UR34, 0x0 ;  /* 0x0000000000227882 */ /* 0x000fe20000000000 */
[----:B------:R-:W-:Y:S01]  /*855c0*/  UMOV UR35, 0x4400910 ;  /* 0x0440091000237882 */ /* 0x000fe20000000000 */
[----:B------:R-:W-:Y:S02]  /*855d0*/  UIADD3 UR54, UP4, UPT, UR44, 0x804, URZ ;  /* 0x000008042c367890 */ /* 0x000fe4000ff9e0ff */
[----:B------:R2:W-:Y:S01]  /*855e0*/  UTCHMMA gdesc[UR50], gdesc[UR44], tmem[UR10], tmem[UR34], idesc[UR35], UPT ;  /* 0x00ff222c320075ea */ /* 0x0005e2000b80000a */
[----:B------:R-:W-:Y:S01]  /*855f0*/  UIADD3 UR66, UP2, UPT, UR50, 0x202, URZ ;  /* 0x0000020232427890 */ /* 0x000fe2000ff5e0ff */
[----:B------:R-:W-:Y:S01]  /*85600*/  UMOV UR32, 0x0 ;  /* 0x0000000000207882 */ /* 0x000fe20000000000 */
[----:B------:R-:W-:Y:S01]  /*85610*/  UMOV UR33, 0x4400910 ;  /* 0x0440091000217882 */ /* 0x000fe20000000000 */
[----:B------:R-:W-:Y:S01]  /*85620*/  UMOV UR28, 0x0 ;  /* 0x00000000001c7882 */ /* 0x000fe20000000000 */
[----:B------:R-:W-:Y:S01]  /*85630*/  UMOV UR29, 0x4400910 ;  /* 0x04400910001d7882 */ /* 0x000fe20000000000 */
[----:B------:R3:W-:Y:S01]  /*85640*/  UTCHMMA gdesc[UR52], gdesc[UR64], tmem[UR10], tmem[UR32], idesc[UR33], UPT ;  /* 0x00ff2040340075ea */ /* 0x0007e2000b80000a */
[----:B------:R4:W-:Y:S01]  /*85650*/  UTCHMMA gdesc[UR26], gdesc[UR46], tmem[UR10], tmem[UR28], idesc[UR29], UPT ;  /* 0x00ff1c2e1a0075ea */ /* 0x0009e2000b80000a */
[----:B------:R-:W-:-:S02]  /*85660*/  UIADD3.X UR67, UPT, UPT, UR51, URZ, URZ, UP2, !UPT ;  /* 0x000000ff33437290 */ /* 0x000fc400097fe4ff */
[----:B--2---:R-:W-:Y:S02]  /*85670*/  UIADD3 UR34, UP3, UPT, UR44, 0xffe, URZ ;  /* 0x00000ffe2c227890 */ /* 0x004fe4000ff7e0ff */
[----:B------:R-:W-:Y:S01]  /*85680*/  UIADD3.X UR55, UPT, UPT, UR45, URZ, URZ, UP4, !UPT ;  /* 0x000000ff2d377290 */ /* 0x000fe2000a7fe4ff */
[----:B------:R-:W-:Y:S01]  /*85690*/  UMOV UR24, 0x0 ;  /* 0x0000000000187882 */ /* 0x000fe20000000000 */
[----:B------:R-:W-:Y:S01]  /*856a0*/  UMOV UR25, 0x4400910 ;  /* 0x0440091000197882 */ /* 0x000fe20000000000 */
[----:B---3--:R-:W-:Y:S01]  /*856b0*/  UIADD3 UR32, UP1, UPT, UR44, 0x1000, URZ ;  /* 0x000010002c207890 */ /* 0x008fe2000ff3e0ff */
[----:B------:R2:W-:Y:S01]  /*856c0*/  UTCHMMA gdesc[UR48], gdesc[UR42], tmem[UR10], tmem[UR24], idesc[UR25], UPT ;  /* 0x00ff182a300075ea */ /* 0x0005e2000b80000a */
[----:B----4-:R-:W-:Y:S01]  /*856d0*/  UIADD3 UR46, UP4, UPT, UR50, 0x204, URZ ;  /* 0x00000204322e7890 */ /* 0x010fe2000ff9e0ff */
[----:B------:R-:W-:Y:S01]  /*856e0*/  UMOV UR40, 0x0 ;  /* 0x0000000000287882 */ /* 0x000fe20000000000 */
[----:B------:R-:W-:Y:S01]  /*856f0*/  UMOV UR41, 0x4400910 ;  /* 0x0440091000297882 */ /* 0x000fe20000000000 */
[----:B------:R-:W-:Y:S01]  /*85700*/  UIADD3.X UR35, UPT, UPT, UR45, URZ, URZ, UP3, !UPT ;  /* 0x000000ff2d237290 */ /* 0x000fe20009ffe4ff */
[----:B------:R3:W-:Y:S01]  /*85710*/  UTCHMMA gdesc[UR56], gdesc[UR62], tmem[UR10], tmem[UR40], idesc[UR41], UPT ;  /* 0x00ff283e380075ea */ /* 0x0007e2000b80000a */
[----:B------:R-:W-:-:S02]  /*85720*/  UIADD3.X UR33, UPT, UPT, UR45, URZ, URZ, UP1, !UPT ;  /* 0x000000ff2d217290 */ /* 0x000fc40008ffe4ff */
[----:B------:R-:W-:Y:S02]  /*85730*/  UIADD3 UR28, UP2, UPT, UR44, 0x1002, URZ ;  /* 0x000010022c1c7890 */ /* 0x000fe4000ff5e0ff */
[----:B--2---:R-:W-:Y:S02]  /*85740*/  UIADD3 UR42, UP3, UPT, UR50, 0x3fe, URZ ;  /* 0x000003fe322a7890 */ /* 0x004fe4000ff7e0ff */
[----:B------:R-:W-:Y:S01]  /*85750*/  UIADD3.X UR47, UPT, UPT, UR51, URZ, URZ, UP4, !UPT ;  /* 0x000000ff332f7290 */ /* 0x000fe2000a7fe4ff */
[----:B------:R-:W-:Y:S01]  /*85760*/  UMOV UR38, 0x0 ;  /* 0x0000000000267882 */ /* 0x000fe20000000000 */
[----:B---3--:R-:W-:Y:S01]  /*85770*/  UIADD3 UR40, UP1, UPT, UR50, 0x400, URZ ;  /* 0x0000040032287890 */ /* 0x008fe2000ff3e0ff */
[----:B------:R-:W-:Y:S01]  /*85780*/  UMOV UR39, 0x4400910 ;  /* 0x0440091000277882 */ /* 0x000fe20000000000 */
[----:B------:R-:W-:Y:S01]  /*85790*/  UIADD3.X UR43, UPT, UPT, UR51, URZ, URZ, UP3, !UPT ;  /* 0x000000ff332b7290 */ /* 0x000fe20009ffe4ff */
[----:B------:R2:W-:Y:S01]  /*857a0*/  UTCHMMA gdesc[UR66], gdesc[UR58], tmem[UR10], tmem[UR38], idesc[UR39], UPT ;  /* 0x00ff263a420075ea */ /* 0x0005e2000b80000a */
[----:B------:R-:W-:-:S02]  /*857b0*/  UIADD3.X UR41, UPT, UPT, UR51, URZ, URZ, UP1, !UPT ;  /* 0x000000ff33297290 */ /* 0x000fc40008ffe4ff */
[----:B------:R-:W-:Y:S02]  /*857c0*/  UIADD3.X UR29, UPT, UPT, UR45, URZ, URZ, UP2, !UPT ;  /* 0x000000ff2d1d7290 */ /* 0x000fe400097fe4ff */
[----:B------:R-:W-:Y:S01]  /*857d0*/  UIADD3 UR24, UP4, UPT, UR44, 0x1004, URZ ;  /* 0x000010042c187890 */ /* 0x000fe2000ff9e0ff */
[----:B------:R-:W-:Y:S01]  /*857e0*/  UMOV UR36, 0x0 ;  /* 0x0000000000247882 */ /* 0x000fe20000000000 */
[----:B------:R-:W-:Y:S01]  /*857f0*/  UMOV UR37, 0x4400910 ;  /* 0x0440091000257882 */ /* 0x000fe20000000000 */
[----:B------:R-:W-:Y:S01]  /*85800*/  UIADD3 UR62, UP3, UPT, UR44, 0x17fe, URZ ;  /* 0x000017fe2c3e7890 */ /* 0x000fe2000ff7e0ff */
[----:B------:R3:W-:Y:S01]  /*85810*/  UTCHMMA gdesc[UR46], gdesc[UR54], tmem[UR10], tmem[UR36], idesc[UR37], UPT ;  /* 0x00ff24362e0075ea */ /* 0x0007e2000b80000a */
[----:B--2---:R-:W-:Y:S02]  /*85820*/  UIADD3 UR38, UP2, UPT, UR50, 0x402, URZ ;  /* 0x0000040232267890 */ /* 0x004fe4000ff5e0ff */
[----:B------:R-:W-:Y:S02]  /*85830*/  UIADD3 UR58, UP1, UPT, UR44, 0x1800, URZ ;  /* 0x000018002c3a7890 */ /* 0x000fe4000ff3e0ff */
[----:B------:R-:W-:-:S02]  /*85840*/  UIADD3.X UR39, UPT, UPT, UR51, URZ, URZ, UP2, !UPT ;  /* 0x000000ff33277290 */ /* 0x000fc400097fe4ff */
[----:B------:R-:W-:Y:S01]  /*85850*/  UIADD3.X UR25, UPT, UPT, UR45, URZ, URZ, UP4, !UPT ;  /* 0x000000ff2d197290 */ /* 0x000fe2000a7fe4ff */
[----:B------:R-:W-:Y:S01]  /*85860*/  UMOV UR20, 0x0 ;  /* 0x0000000000147882 */ /* 0x000fe20000000000 */
[----:B------:R-:W-:Y:S01]  /*85870*/  UMOV UR21, 0x4400910 ;  /* 0x0440091000157882 */ /* 0x000fe20000000000 */
[----:B---3--:R-:W-:Y:S01]  /*85880*/  UIADD3 UR36, UP4, UPT, UR50, 0x404, URZ ;  /* 0x0000040432247890 */ /* 0x008fe2000ff9e0ff */
[----:B------:R2:W-:Y:S01]  /*85890*/  UTCHMMA gdesc[UR42], gdesc[UR34], tmem[UR10], tmem[UR20], idesc[UR21], UPT ;  /* 0x00ff14222a0075ea */ /* 0x0005e2000b80000a */
[----:B------:R-:W-:Y:S01]  /*858a0*/  UMOV UR70, 0x0 ;  /* 0x0000000000467882 */ /* 0x000fe20000000000 */
[----:B------:R-:W-:Y:S01]  /*858b0*/  UMOV UR71, 0x4400910 ;  /* 0x0440091000477882 */ /* 0x000fe20000000000 */
[----:B------:R-:W-:Y:S01]  /*858c0*/  UIADD3.X UR63, UPT, UPT, UR45, URZ, URZ, UP3, !UPT ;  /* 0x000000ff2d3f7290 */ /* 0x000fe20009ffe4ff */
[----:B------:R3:W-:Y:S01]  /*858d0*/  UTCHMMA gdesc[UR40], gdesc[UR32], tmem[UR10], tmem[UR70], idesc[UR71], UPT ;  /* 0x00ff4620280075ea */ /* 0x0007e2000b80000a */
[----:B------:R-:W-:Y:S02]  /*858e0*/  UIADD3.X UR59, UPT, UPT, UR45, URZ, URZ, UP1, !UPT ;  /* 0x000000ff2d3b7290 */ /* 0x000fe40008ffe4ff */
[----:B------:R-:W-:Y:S01]  /*858f0*/  UIADD3.X UR37, UPT, UPT, UR51, URZ, URZ, UP4, !UPT ;  /* 0x000000ff33257290 */ /* 0x000fe2000a7fe4ff */
[----:B------:R-:W-:Y:S01]  /*85900*/  UMOV UR72, 0x0 ;  /* 0x0000000000487882 */ /* 0x000fe20000000000 */
[----:B--2---:R-:W-:Y:S01]  /*85910*/  UIADD3 UR34, UP3, UPT, UR50, 0x5fe, URZ ;  /* 0x000005fe32227890 */ /* 0x004fe2000ff7e0ff */
[----:B------:R-:W-:Y:S01]  /*85920*/  UMOV UR73, 0x4400910 ;  /* 0x0440091000497882 */ /* 0x000fe20000000000 */
[----:B------:R-:W-:Y:S01]  /*85930*/  UIADD3 UR54, UP2, UPT, UR44, 0x1802, URZ ;  /* 0x000018022c367890 */ /* 0x000fe2000ff5e0ff */
[----:B------:R2:W-:Y:S01]  /*85940*/  UTCHMMA gdesc[UR38], gdesc[UR28], tmem[UR10], tmem[UR72], idesc[UR73], UPT ;  /* 0x00ff481c260075ea */ /* 0x0005e2000b80000a */
[----:B---3--:R-:W-:-:S02]  /*85950*/  UIADD3 UR32, UP1, UPT, UR50, 0x600, URZ ;  /* 0x0000060032207890 */ /* 0x008fc4000ff3e0ff */
[----:B------:R-:W-:Y:S02]  /*85960*/  UIADD3.X UR35, UPT, UPT, UR51, URZ, URZ, UP3, !UPT ;  /* 0x000000ff33237290 */ /* 0x000fe40009ffe4ff */
[----:B------:R-:W-:Y:S01]  /*85970*/  UIADD3.X UR33, UPT, UPT, UR51, URZ, URZ, UP1, !UPT ;  /* 0x000000ff33217290 */ /* 0x000fe20008ffe4ff */
[----:B------:R-:W-:Y:S01]  /*85980*/  UMOV UR74, 0x0 ;  /* 0x00000000004a7882 */ /* 0x000fe20000000000 */
[----:B------:R-:W-:Y:S01]  /*85990*/  UMOV UR75, 0x4400910 ;  /* 0x04400910004b7882 */ /* 0x000fe20000000000 */
[----:B------:R-:W-:Y:S01]  /*859a0*/  UIADD3 UR20, UP4, UPT, UR44, 0x1804, URZ ;  /* 0x000018042c147890 */ /* 0x000fe2000ff9e0ff */
[----:B------:R3:W-:Y:S01]  /*859b0*/  UTCHMMA gdesc[UR36], gdesc[UR24], tmem[UR10], tmem[UR74], idesc[UR75], UPT ;  /* 0x00ff4a18240075ea */ /* 0x0007e2000b80000a */
[----:B--2---:R-:W-:Y:S02]  /*859c0*/  UIADD3 UR28, UP1, UPT, UR50, 0x602, URZ ;  /* 0x00000602321c7890 */ /* 0x004fe4000ff3e0ff */
[----:B------:R-:W-:Y:S02]  /*859d0*/  UIADD3.X UR55, UPT, UPT, UR45, URZ, URZ, UP2, !UPT ;  /* 0x000000ff2d377290 */ /* 0x000fe400097fe4ff */
[----:B------:R-:W-:Y:S01]  /*859e0*/  UIADD3.X UR29, UPT, UPT, UR51, URZ, URZ, UP1, !UPT ;  /* 0x000000ff331d7290 */ /* 0x000fe20008ffe4ff */
[----:B------:R-:W-:Y:S01]  /*859f0*/  UMOV UR76, 0x0 ;  /* 0x00000000004c7882 */ /* 0x000fe20000000000 */
[----:B------:R-:W-:Y:S01]  /*85a00*/  UMOV UR77, 0x4400910 ;  /* 0x04400910004d7882 */ /* 0x000fe20000000000 */
[----:B------:R-:W-:Y:S01]  /*85a10*/  UIADD3 UR64, UP3, UPT, UR44, 0x1ffe, URZ ;  /* 0x00001ffe2c407890 */ /* 0x000fe2000ff7e0ff */
[----:B------:R-:W-:Y:S01]  /*85a20*/  UTCHMMA gdesc[UR34], gdesc[UR62], tmem[UR10], tmem[UR76], idesc[UR77], UPT ;  /* 0x00ff4c3e220075ea */ /* 0x000fe2000b80000a */
[----:B---3--:R-:W-:Y:S01]  /*85a30*/  UIADD3 UR24, UP1, UPT, UR50, 0x604, URZ ;  /* 0x0000060432187890 */ /* 0x008fe2000ff3e0ff */
[----:B------:R2:W-:Y:S01]  /*85a40*/  UTCHMMA gdesc[UR32], gdesc[UR58], tmem[UR10], tmem[UR70], idesc[UR71], UPT ;  /* 0x00ff463a200075ea */ /* 0x0005e2000b80000a */
[----:B------:R-:W-:-:S02]  /*85a50*/  UIADD3.X UR21, UPT, UPT, UR45, URZ, URZ, UP4, !UPT ;  /* 0x000000ff2d157290 */ /* 0x000fc4000a7fe4ff */
[----:B------:R3:W-:Y:S01]  /*85a60*/  UTCHMMA gdesc[UR28], gdesc[UR54], tmem[UR10], tmem[UR70], idesc[UR71], UPT ;  /* 0x00ff46361c0075ea */ /* 0x0007e2000b80000a */
[----:B------:R-:W-:Y:S02]  /*85a70*/  UIADD3.X UR25, UPT, UPT, UR51, URZ, URZ, UP1, !UPT ;  /* 0x000000ff33197290 */ /* 0x000fe40008ffe4ff */
[----:B------:R-:W-:Y:S02]  /*85a80*/  UIADD3 UR19, UPT, UPT, UR10, 0x100000, URZ ;  /* 0x001000000a137890 */ /* 0x000fe4000fffe0ff */
[----:B------:R-:W-:Y:S02]  /*85a90*/  UIADD3.X UR65, UPT, UPT, UR45, URZ, URZ, UP3, !UPT ;  /* 0x000000ff2d417290 */ /* 0x000fe40009ffe4ff */
[----:B------:R-:W-:Y:S02]  /*85aa0*/  UIADD3 UR69, UPT, UPT, UR10, 0x100000, URZ ;  /* 0x001000000a457890 */ /* 0x000fe4000fffe0ff */
[----:B--2---:R-:W-:Y:S01]  /*85ab0*/  UIADD3 UR58, UP1, UPT, UR44, 0x2000, URZ ;  /* 0x000020002c3a7890 */ /* 0x004fe2000ff3e0ff */
[----:B------:R-:W-:Y:S01]  /*85ac0*/  UTCHMMA gdesc[UR24], gdesc[UR20], tmem[UR10], tmem[UR70], idesc[UR71], UPT ;  /* 0x00ff4614180075ea */ /* 0x000fe2000b80000a */
[----:B------:R-:W-:-:S02]  /*85ad0*/  UIADD3 UR68, UPT, UPT, UR10, 0x100000, URZ ;  /* 0x001000000a447890 */ /* 0x000fc4000fffe0ff */
[----:B------:R-:W-:Y:S01]  /*85ae0*/  UIADD3.X UR59, UPT, UPT, UR45, URZ, URZ, UP1, !UPT ;  /* 0x000000ff2d3b7290 */ /* 0x000fe20008ffe4ff */
[----:B------:R2:W-:Y:S01]  /*85af0*/  UTCHMMA gdesc[UR30], gdesc[UR64], tmem[UR19], tmem[UR70], idesc[UR71], UPT ;  /* 0x00ff46401e0075ea */ /* 0x0005e2000b800013 */
[----:B---3--:R-:W-:Y:S02]  /*85b00*/  UIADD3 UR54, UP1, UPT, UR44, 0x2002, URZ ;  /* 0x000020022c367890 */ /* 0x008fe4000ff3e0ff */
[----:B------:R-:W-:Y:S02]  /*85b10*/  UIADD3 UR61, UPT, UPT, UR10, 0x100000, URZ ;  /* 0x001000000a3d7890 */ /* 0x000fe4000fffe0ff */
[----:B------:R-:W-:Y:S02]  /*85b20*/  UIADD3.X UR55, UPT, UPT, UR45, URZ, URZ, UP1, !UPT ;  /* 0x000000ff2d377290 */ /* 0x000fe40008ffe4ff */
[----:B------:R-:W-:Y:S01]  /*85b30*/  UIADD3 UR60, UPT, UPT, UR10, 0x100000, URZ ;  /* 0x001000000a3c7890 */ /* 0x000fe2000fffe0ff */
[----:B------:R3:W-:Y:S01]  /*85b40*/  UTCHMMA gdesc[UR50], gdesc[UR58], tmem[UR69], tmem[UR70], idesc[UR71], UPT ;  /* 0x00ff463a320075ea */ /* 0x0007e2000b800045 */
[----:B------:R-:W-:-:S02]  /*85b50*/  UIADD3 UR9, UPT, UPT, UR10, 0x100000, URZ ;  /* 0x001000000a097890 */ /* 0x000fc4000fffe0ff */
[----:B--2---:R-:W-:Y:S02]  /*85b60*/  UIADD3 UR30, UP1, UPT, UR44, 0x2004, URZ ;  /* 0x000020042c1e7890 */ /* 0x004fe4000ff3e0ff */
[----:B------:R-:W-:Y:S01]  /*85b70*/  UIADD3 UR73, UPT, UPT, UR10, 0x100000, URZ ;  /* 0x001000000a497890 */ /* 0x000fe2000fffe0ff */
[----:B------:R2:W-:Y:S01]  /*85b80*/  UTCHMMA gdesc[UR52], gdesc[UR54], tmem[UR68], tmem[UR70], idesc[UR71], UPT ;  /* 0x00ff4636340075ea */ /* 0x0005e2000b800044 */
[----:B------:R-:W-:Y:S02]  /*85b90*/  UIADD3.X UR31, UPT, UPT, UR45, URZ, URZ, UP1, !UPT ;  /* 0x000000ff2d1f7290 */ /* 0x000fe40008ffe4ff */
[----:B------:R-:W-:Y:S02]  /*85ba0*/  UIADD3 UR72, UPT, UPT, UR10, 0x100000, URZ ;  /* 0x001000000a487890 */ /* 0x000fe4000fffe0ff */
[----:B---3--:R-:W-:Y:S01]  /*85bb0*/  UIADD3 UR50, UP1, UPT, UR44, 0x27fe, URZ ;  /* 0x000027fe2c327890 */ /* 0x008fe2000ff3e0ff */
[----:B------:R-:W-:Y:S01]  /*85bc0*/  UMOV UR64, 0x0 ;  /* 0x0000000000407882 */ /* 0x000fe20000000000 */
[----:B------:R-:W-:-:S02]  /*85bd0*/  UMOV UR65, 0x4400910 ;  /* 0x0440091000417882 */ /* 0x000fc40000000000 */
[----:B------:R-:W-:Y:S01]  /*85be0*/  UIADD3.X UR51, UPT, UPT, UR45, URZ, URZ, UP1, !UPT ;  /* 0x000000ff2d337290 */ /* 0x000fe20008ffe4ff */
[----:B------:R-:W-:Y:S01]  /*85bf0*/  UTCHMMA gdesc[UR26], gdesc[UR30], tmem[UR61], tmem[UR70], idesc[UR71], UPT ;  /* 0x00ff461e1a0075ea */ /* 0x000fe2000b80003d */
[----:B------:R-:W-:Y:S02]  /*85c00*/  UIADD3 UR58, UP1, UPT, UR44, 0x2800, URZ ;  /* 0x000028002c3a7890 */ /* 0x000fe4000ff3e0ff */
[----:B--2---:R-:W-:Y:S02]  /*85c10*/  UIADD3 UR52, UP5, UPT, UR44, 0x3000, URZ ;  /* 0x000030002c347890 */ /* 0x004fe4000ffbe0ff */
[----:B------:R-:W-:Y:S02]  /*85c20*/  UIADD3.X UR59, UPT, UPT, UR45, URZ, URZ, UP1, !UPT ;  /* 0x000000ff2d3b7290 */ /* 0x000fe40008ffe4ff */
[----:B------:R-:W-:Y:S01]  /*85c30*/  UIADD3 UR68, UP1, UPT, UR44, 0x2802, URZ ;  /* 0x000028022c447890 */ /* 0x000fe2000ff3e0ff */
[----:B------:R2:W-:Y:S01]  /*85c40*/  UTCHMMA gdesc[UR48], gdesc[UR50], tmem[UR60], tmem[UR74], idesc[UR75], UPT ;  /* 0x00ff4a32300075ea */ /* 0x0005e2000b80003c */
[----:B------:R-:W-:-:S02]  /*85c50*/  UIADD3 UR21, UPT, UPT, UR10, 0x100000, URZ ;  /* 0x001000000a157890 */ /* 0x000fc4000fffe0ff */
[----:B------:R-:W-:Y:S02]  /*85c60*/  UIADD3.X UR69, UPT, UPT, UR45, URZ, URZ, UP1, !UPT ;  /* 0x000000ff2d457290 */ /* 0x000fe40008ffe4ff */
[----:B------:R-:W-:Y:S01]  /*85c70*/  UIADD3 UR54, UP1, UPT, UR44, 0x3002, URZ ;  /* 0x000030022c367890 */ /* 0x000fe2000ff3e0ff */
[----:B------:R3:W-:Y:S01]  /*85c80*/  UTCHMMA gdesc[UR56], gdesc[UR58], tmem[UR9], tmem[UR76], idesc[UR77], UPT ;  /* 0x00ff4c3a380075ea */ /* 0x0007e2000b800009 */
[----:B------:R-:W-:Y:S02]  /*85c90*/  UIADD3 UR62, UPT, UPT, UR10, 0x100000, URZ ;  /* 0x001000000a3e7890 */ /* 0x000fe4000fffe0ff */
[----:B------:R-:W-:Y:S02]  /*85ca0*/  UIADD3.X UR53, UPT, UPT, UR45, URZ, URZ, UP5, !UPT ;  /* 0x000000ff2d357290 */ /* 0x000fe4000affe4ff */
[----:B--2---:R-:W-:Y:S01]  /*85cb0*/  UIADD3 UR48, UP2, UPT, UR44, 0x2804, URZ ;  /* 0x000028042c307890 */ /* 0x004fe2000ff5e0ff */
[----:B------:R-:W-:Y:S01]  /*85cc0*/  UTCHMMA gdesc[UR66], gdesc[UR68], tmem[UR73], tmem[UR64], idesc[UR65], UPT ;  /* 0x00ff4044420075ea */ /* 0x000fe2000b800049 */
[----:B------:R-:W-:-:S02]  /*85cd0*/  UIADD3 UR50, UP6, UPT, UR44, 0x2ffe, URZ ;  /* 0x00002ffe2c327890 */ /* 0x000fc4000ffde0ff */
[----:B------:R-:W-:Y:S02]  /*85ce0*/  UIADD3.X UR49, UPT, UPT, UR45, URZ, URZ, UP2, !UPT ;  /* 0x000000ff2d317290 */ /* 0x000fe400097fe4ff */
[----:B---3--:R-:W-:Y:S02]  /*85cf0*/  UIADD3 UR56, UP4, UPT, UR44, 0x3004, URZ ;  /* 0x000030042c387890 */ /* 0x008fe4000ff9e0ff */
[----:B------:R-:W-:Y:S02]  /*85d00*/  UIADD3 UR58, UP3, UPT, UR44, 0x37fe, URZ ;  /* 0x000037fe2c3a7890 */ /* 0x000fe4000ff7e0ff */
[----:B------:R-:W-:Y:S02]  /*85d10*/  UIADD3.X UR51, UPT, UPT, UR45, URZ, URZ, UP6, !UPT ;  /* 0x000000ff2d337290 */ /* 0x000fe4000b7fe4ff */
[----:B------:R-:W-:Y:S01]  /*85d20*/  UIADD3 UR60, UP2, UPT, UR44, 0x3800, URZ ;  /* 0x000038002c3c7890 */ /* 0x000fe2000ff5e0ff */
[----:B------:R2:W-:Y:S01]  /*85d30*/  UTCHMMA gdesc[UR46], gdesc[UR48], tmem[UR72], tmem[UR64], idesc[UR65], UPT ;  /* 0x00ff40302e0075ea */ /* 0x0005e2000b800048 */
[----:B------:R-:W-:-:S02]  /*85d40*/  UIADD3 UR20, UPT, UPT, UR10, 0x100000, URZ ;  /* 0x001000000a147890 */ /* 0x000fc4000fffe0ff */
[----:B------:R-:W-:Y:S02]  /*85d50*/  UIADD3.X UR55, UPT, UPT, UR45, URZ, URZ, UP1, !UPT ;  /* 0x000000ff2d377290 */ /* 0x000fe40008ffe4ff */
[----:B------:R-:W-:Y:S02]  /*85d60*/  UIADD3.X UR57, UPT, UPT, UR45, URZ, URZ, UP4, !UPT ;  /* 0x000000ff2d397290 */ /* 0x000fe4000a7fe4ff */
[----:B------:R-:W-:Y:S02]  /*85d70*/  UIADD3 UR63, UPT, UPT, UR10, 0x100000, URZ ;  /* 0x001000000a3f7890 */ /* 0x000fe4000fffe0ff */
[----:B------:R-:W-:Y:S02]  /*85d80*/  UIADD3.X UR59, UPT, UPT, UR45, URZ, URZ, UP3, !UPT ;  /* 0x000000ff2d3b7290 */ /* 0x000fe40009ffe4ff */
[----:B--2---:R-:W-:Y:S02]  /*85d90*/  UIADD3 UR64, UP6, UPT, UR44, 0x3802, URZ ;  /* 0x000038022c407890 */ /* 0x004fe4000ffde0ff */
[----:B------:R-:W-:-:S02]  /*85da0*/  UIADD3 UR44, UP5, UPT, UR44, 0x3804, URZ ;  /* 0x000038042c2c7890 */ /* 0x000fc4000ffbe0ff */
[----:B------:R-:W-:Y:S02]  /*85db0*/  UIADD3 UR70, UPT, UPT, UR10, 0x100000, URZ ;  /* 0x001000000a467890 */ /* 0x000fe4000fffe0ff */
[----:B------:R-:W-:Y:S02]  /*85dc0*/  UIADD3.X UR61, UPT, UPT, UR45, URZ, URZ, UP2, !UPT ;  /* 0x000000ff2d3d7290 */ /* 0x000fe400097fe4ff */
[----:B------:R-:W-:Y:S02]  /*85dd0*/  UIADD3 UR71, UPT, UPT, UR10, 0x100000, URZ ;  /* 0x001000000a477890 */ /* 0x000fe4000fffe0ff */
[----:B------:R-:W-:Y:S02]  /*85de0*/  UIADD3.X UR65, UPT, UPT, UR45, URZ, URZ, UP6, !UPT ;  /* 0x000000ff2d417290 */ /* 0x000fe4000b7fe4ff */
[----:B------:R-:W-:Y:S01]  /*85df0*/  UIADD3 UR76, UPT, UPT, UR10, 0x100000, URZ ;  /* 0x001000000a4c7890 */ /* 0x000fe2000fffe0ff */
[----:B------:R-:W-:Y:S01]  /*85e00*/  UMOV UR66, 0x0 ;  /* 0x0000000000427882 */ /* 0x000fe20000000000 */
[----:B------:R-:W-:Y:S01]  /*85e10*/  UMOV UR67, 0x4400910 ;  /* 0x0440091000437882 */ /* 0x000fe20000000000 */
[----:B------:R-:W-:Y:S01]  /*85e20*/  UIADD3.X UR45, UPT, UPT, UR45, URZ, URZ, UP5, !UPT ;  /* 0x000000ff2d2d7290 */ /* 0x000fe2000affe4ff */
[----:B------:R2:W-:Y:S01]  /*85e30*/  UTCHMMA gdesc[UR42], gdesc[UR50], tmem[UR21], tmem[UR66], idesc[UR67], UPT ;  /* 0x00ff42322a0075ea */ /* 0x0005e2000b800015 */
        /* <DEDUP_REMOVED lines=21> */
.L_x_8:
[----:B------:R-:W3:Y:S01]  /*85f90*/  LDC R127, c[0x0][0x3a0] ;  /* 0x0000e800ff7f7b82 */ /* 0x000ee20000000800 */
[----:B------:R-:W-:Y:S01]  /*85fa0*/  UMOV UR9, UR5 ;  /* 0x0000000500097c82 */ /* 0x000fe20008000000 */
[----:B------:R-:W4:Y:S01]  /*85fb0*/  SYNCS.PHASECHK.TRANS64.TRYWAIT P4, [UR16], R124 ;  /* 0x0000007cff0075a7 */ /* 0x000f220008081110 */
[----:B---3--:R-:W-:-:S05]  /*85fc0*/  VIADD R127, R127, 0x7f ;  /* 0x0000007f7f7f7836 */ /* 0x008fca0000000000 */
[----:B-1----:R-:W-:-:S04]  /*85fd0*/  SHF.R.S32.HI R126, RZ, 0x1f, R127 ;  /* 0x0000001fff7e7819 */ /* 0x002fc8000001147f */
[----:B------:R-:W-:-:S04]  /*85fe0*/  LEA.HI R126, R126, R127, RZ, 0x7 ;  /* 0x0000007f7e7e7211 */ /* 0x000fc800078f38ff */
[----:B------:R-:W-:-:S05]  /*85ff0*/  SHF.R.S32.HI R126, RZ, 0x7, R126 ;  /* 0x00000007ff7e7819 */ /* 0x000fca000001147e */
[----:B------:R-:W-:-:S05]  /*86000*/  VIADD R126, R126, 0xfffffff8 ;  /* 0xfffffff87e7e7836 */ /* 0x000fca0000000000 */
[----:B------:R-:W-:Y:S01]  /*86010*/  ISETP.LE.AND P3, PT, R126, UR6, PT ;  /* 0x000000067e007c0c */ /* 0x000fe2000bf63270 */
[----:B----4-:R-:W-:-:S12]  /*86020*/  @!P4 BRA `(.L_x_9) ;  /* 0x000001d00088c947 */ /* 0x010fd80003800000 */
.L_x_16:
[----:B------:R-:W3:Y:S04]  /*86030*/  LDL R124, [R1+0xe50] ;  /* 0x000e5000017c7983 */ /* 0x000ee80000100800 */
[----:B------:R-:W4:Y:S04]  /*86040*/  LDL.LU R127, [R1+0xe38] ;  /* 0x000e3800017f7983 */ /* 0x000f280000300800 */
[----:B--2---:R-:W2:Y:S04]  /*86050*/  LDL.LU R126, [R1+0xe40] ;  /* 0x000e4000017e7983 */ /* 0x004ea80000300800 */
[----:B------:R1:W-:Y:S04]  /*86060*/  STL [R1+0x18bc], R230 ;  /* 0x0018bce601007387 */ /* 0x0003e80000100800 */
[----:B-1----:R-:W2:Y:S04]  /*86070*/  LDL R230, [R1+0xe44] ;  /* 0x000e440001e67983 */ /* 0x002ea80000100800 */
[----:B------:R-:W-:Y:S04]  /*86080*/  STL [R1+0x18b8], R247 ;  /* 0x0018b8f701007387 */ /* 0x000fe80000100800 */
[----:B------:R1:W-:Y:S04]  /*86090*/  STL [R1+0x18b4], R246 ;  /* 0x0018b4f601007387 */ /* 0x0003e80000100800 */
[----:B------:R1:W-:Y:S04]  /*860a0*/  STL [R1+0x1898], R0 ;  /* 0x0018980001007387 */ /* 0x0003e80000100800 */
[----:B-1----:R-:W2:Y:S04]  /*860b0*/  LDL.LU R246, [R1+0xe30] ;  /* 0x000e300001f67983 */ /* 0x002ea80000300800 */
[----:B------:R-:W2:Y:S01]  /*860c0*/  LDL.LU R0, [R1+0xe3c] ;  /* 0x000e3c0001007983 */ /* 0x000ea20000300800 */
[----:B------:R-:W-:-:S04]  /*860d0*/  UIADD3 UR18, UPT, UPT, UR18, 0x1, URZ ;  /* 0x0000000112127890 */ /* 0x000fc8000fffe0ff */
[----:B------:R-:W-:-:S04]  /*860e0*/  UISETP.GT.AND UP1, UPT, UR18, 0x7, UPT ;  /* 0x000000071200788c */ /* 0x000fc8000bf24270 */
[----:B------:R-:W-:-:S04]  /*860f0*/  USEL UR18, UR18, URZ, !UP1 ;  /* 0x000000ff12127287 */ /* 0x000fc8000c800000 */
[----:B------:R-:W-:Y:S01]  /*86100*/  ULEA UR16, UR18, UR7, 0xf ;  /* 0x0000000712107291 */ /* 0x000fe2000f8e78ff */
[----:B------:R-:W-:Y:S01]  /*86110*/  BAR.SYNC.DEFER_BLOCKING 0x0 ;  /* 0x0000000000007b1d */ /* 0x000fe20000010000 */
[----:B---3--:R-:W-:Y:S02]  /*86120*/  R2UR UR5, R124 ;  /* 0x000000007c0572ca */ /* 0x008fe400000e0000 */
[----:B------:R-:W-:-:S11]  /*86130*/  LOP3.LUT R124, R3, 0x2, RZ, 0xfc, !PT ;  /* 0x00000002037c7812 */ /* 0x000fd600078efcff */
[----:B------:R-:W-:-:S06]  /*86140*/  UIMAD UR5, UR6, -0x80, UR5 ;  /* 0xffffff80060578a4 */ /* 0x000fcc000f8e0205 */
[----:B------:R-:W-:Y:S02]  /*86150*/  ISETP.GE.AND P4, PT, R3, UR5, PT ;  /* 0x0000000503007c0c */ /* 0x000fe4000bf86270 */
[----:B------:R-:W-:Y:S02]  /*86160*/  ISETP.GE.AND P5, PT, R124, UR5, PT ;  /* 0x000000057c007c0c */ /* 0x000fe4000bfa6270 */
[----:B------:R-:W-:-:S04]  /*86170*/  SEL R124, RZ, 0x4, P4 ;  /* 0x00000004ff7c7807 */ /* 0x000fc80002000000 */
[----:B------:R-:W-:-:S04]  /*86180*/  SEL R124, R124, RZ, !P3 ;  /* 0x000000ff7c7c7207 */ /* 0x000fc80005800000 */
[----:B------:R-:W-:Y:S02]  /*86190*/  ISETP.NE.U32.AND P4, PT, R124, RZ, PT ;  /* 0x000000ff7c00720c */ /* 0x000fe40003f85070 */
[----:B------:R-:W-:-:S04]  /*861a0*/  SEL R124, RZ, 0x4, P5 ;  /* 0x00000004ff7c7807 */ /* 0x000fc80002800000 */
[----:B------:R-:W-:-:S04]  /*861b0*/  SEL R124, R124, RZ, !P3 ;  /* 0x000000ff7c7c7207 */ /* 0x000fc80005800000 */
[----:B------:R-:W-:Y:S01]  /*861c0*/  ISETP.NE.U32.AND P5, PT, R124, RZ, PT ;  /* 0x000000ff7c00720c */ /* 0x000fe20003fa5070 */
[----:B------:R-:W-:-:S05]  /*861d0*/  IMAD.U32 R124, RZ, RZ, UR16 ;  /* 0x00000010ff7c7e24 */ /* 0x000fca000f8e00ff */
[----:B--2---:R-:W-:Y:S02]  /*861e0*/  IADD3 R124, PT, PT, R230, 0x200000, R124 ;  /* 0x00200000e67c7810 */ /* 0x004fe40007ffe07c */
[----:B------:R-:W1:Y:S01]  /*861f0*/  S2R R230, SR_TID.X ;  /* 0x0000000000e67919 */ /* 0x000e620000002100 */
[----:B------:R-:W-:-:S04]  /*86200*/  IADD3 R126, P6, PT, R126, UR12, RZ ;  /* 0x0000000c7e7e7c10 */ /* 0x000fc8000ffde0ff */
[----:B----4-:R-:W-:Y:S02]  /*86210*/  IADD3.X R127, PT, PT, R127, UR13, RZ, P6, !PT ;  /* 0x0000000d7f7f7c10 */ /* 0x010fe4000b7fe4ff */
[----:B------:R-:W-:Y:S01]  /*86220*/  IADD3 R0, P6, PT, R0, UR12, RZ ;  /* 0x0000000c00007c10 */ /* 0x000fe2000ffde0ff */
[----:B------:R-:W-:Y:S03]  /*86230*/  STL [R1+0xe40], R126 ;  /* 0x000e407e01007387 */ /* 0x000fe60000100800 */
[----:B------:R-:W-:Y:S01]  /*86240*/  IADD3.X R246, PT, PT, R246, UR13, RZ, P6, !PT ;  /* 0x0000000df6f67c10 */ /* 0x000fe2000b7fe4ff */
[----:B------:R2:W-:Y:S04]  /*86250*/  STL [R1+0xe38], R127 ;  /* 0x000e387f01007387 */ /* 0x0005e80000100800 */
[----:B------:R-:W-:Y:S04]  /*86260*/  STL [R1+0xe3c], R0 ;  /* 0x000e3c0001007387 */ /* 0x000fe80000100800 */
[----:B------:R-:W-:Y:S01]  /*86270*/  @!PT LDS RZ, [RZ] ;  /* 0x00000000fffff984 */ /* 0x000fe20000000800 */
[----:B------:R-:W-:Y:S01]  /*86280*/  @!PT LDS RZ, [RZ] ;  /* 0x00000000fffff984 */ /* 0x000fe20000000800 */
[----:B------:R-:W-:Y:S01]  /*86290*/  @!PT LDS RZ, [RZ] ;  /* 0x00000000fffff984 */ /* 0x000fe20000000800 */
[----:B------:R2:W-:Y:S04]  /*862a0*/  LDGSTS.E [R124], desc[UR22][R126.64], P4 ;  /* 0x000000007e7c7fae */ /* 0x0005e8000a1a1016 */
[----:B------:R1:W-:Y:S04]  /*862b0*/  STL [R1+0xe30], R246 ;  /* 0x000e30f601007387 */ /* 0x0003e80000100800 */
[----:B------:R-:W3:Y:S01]  /*862c0*/  LDL.LU R3, [R1+0xdbc] ;  /* 0x000dbc0001037983 */ /* 0x000ee20000300800 */
[----:B--2---:R-:W-:Y:S01]  /*862d0*/  IMAD.MOV.U32 R127, RZ, RZ, R246 ;  /* 0x000000ffff7f7224 */ /* 0x004fe200078e00f6 */
[----:B-1----:R-:W-:Y:S01]  /*862e0*/  SHF.R.U32.HI R246, RZ, 0x6, R230 ;  /* 0x00000006fff67819 */ /* 0x002fe200000116e6 */
[----:B------:R-:W-:Y:S01]  /*862f0*/  IMAD.MOV.U32 R126, RZ, RZ, R0 ;  /* 0x000000ffff7e7224 */ /* 0x000fe200078e0000 */
[----:B------:R-:W-:-:S02]  /*86300*/  SHF.R.U32.HI R0, RZ, 0x6, R230 ;  /* 0x00000006ff007819 */ /* 0x000fc400000116e6 */
[----:B------:R-:W-:Y:S01]  /*86310*/  SGXT.U32 R246, R246, 0x1 ;  /* 0x00000001f6f6781a */ /* 0x000fe20000000000 */
[----:B------:R-:W2:Y:S01]  /*86320*/  LDL.LU R230, [R1+0xdb0] ;  /* 0x000db00001e67983 */ /* 0x000ea20000300800 */
[----:B------:R-:W-:Y:S02]  /*86330*/  SGXT.U32 R0, R0, 0x1 ;  /* 0x000000010000781a */ /* 0x000fe40000000000 */
[----:B------:R-:W-:Y:S01]  /*86340*/  LOP3.LUT R246, R246, 0x20, RZ, 0xfc, !PT ;  /* 0x00000020f6f67812 */ /* 0x000fe200078efcff */
[----:B------:R1:W-:Y:S01]  /*86350*/  LDGSTS.E [R124+0x8], desc[UR22][R126.64], P5 ;  /* 0x000080007e7c7fae */ /* 0x0003e2000a9a1016 */
[----:B------:R-:W-:Y:S02]  /*86360*/  LOP3.LUT R0, R0, 0x22, RZ, 0xfc, !PT ;  /* 0x0000002200007812 */ /* 0x000fe400078efcff */
[----:B------:R-:W-:Y:S02]  /*86370*/  ISETP.GE.AND P4, PT, R246, UR5, PT ;  /* 0x00000005f6007c0c */ /* 0x000fe4000bf86270 */
[----:B------:R-:W-:Y:S01]  /*86380*/  ISETP.GE.AND P5, PT, R0, UR5, PT ;  /* 0x0000000500007c0c */ /* 0x000fe2000bfa6270 */
[----:B------:R-:W4:Y:S04]  /*86390*/  LDL.LU R246, [R1+0xcf8] ;  /* 0x000cf80001f67983 */ /* 0x000f280000300800 */
[----:B------:R-:W2:Y:S01]  /*863a0*/  LDL.LU R0, [R1+0xcfc] ;  /* 0x000cfc0001007983 */ /* 0x000ea20000300800 */
[----:B-1----:R-:W-:-:S02]  /*863b0*/  SEL R127, RZ, 0x4, P4 ;  /* 0x00000004ff7f7807 */ /* 0x002fc40002000000 */
[----:B------:R-:W-:Y:S01]  /*863c0*/  SEL R126, RZ, 0x4, P5 ;  /* 0x00000004ff7e7807 */ /* 0x000fe20002800000 */
[----:B------:R-:W2:Y:S01]  /*863d0*/  LDL.LU R247, [R1+0xd00] ;  /* 0x000d000001f77983 */ /* 0x000ea20000300800 */
[----:B------:R-:W-:Y:S02]  /*863e0*/  SEL R127, R127, RZ, !P3 ;  /* 0x000000ff7f7f7207 */ /* 0x000fe40005800000 */
[----:B------:R-:W-:Y:S02]  /*863f0*/  SEL R126, R126, RZ, !P3 ;  /* 0x000000ff7e7e7207 */ /* 0x000fe40005800000 */
[----:B------:R-:W-:Y:S02]  /*86400*/  ISETP.NE.U32.AND P5, PT, R127, RZ, PT ;  /* 0x000000ff7f00720c */ /* 0x000fe40003fa5070 */
[----:B------:R-:W2:Y:S01]  /*86410*/  LDL.LU R127, [R1+0xdc4] ;  /* 0x000dc400017f7983 */ /* 0x000ea20000300800 */
[----:B------:R-:W-:-:S03]  /*86420*/  ISETP.NE.U32.AND P4, PT, R126, RZ, PT ;  /* 0x000000ff7e00720c */ /* 0x000fc60003f85070 */
[----:B------:R-:W3:Y:S01]  /*86430*/  LDL.LU R126, [R1+0xdb8] ;  /* 0x000db800017e7983 */ /* 0x000ee20000300800 */
[----:B--2---:R-:W-:-:S04]  /*86440*/  IADD3 R127, P6, PT, R127, UR12, RZ ;  /* 0x0000000c7f7f7c10 */ /* 0x004fc8000ffde0ff */
[----:B---3--:R-:W-:Y:S01]  /*86450*/  IADD3.X R126, PT, PT, R126, UR13, RZ, P6, !PT ;  /* 0x0000000d7e7e7c10 */ /* 0x008fe2000b7fe4ff */
[----:B------:R1:W-:Y:S04]  /*86460*/  STL [R1+0xdc4], R127 ;  /* 0x000dc47f01007387 */ /* 0x0003e80000100800 */
[----:B------:R2:W-:Y:S01]  /*86470*/  STL [R1+0xdb8], R126 ;  /* 0x000db87e01007387 */ /* 0x0005e20000100800 */
[----:B-1----:R-:W-:-:S04]  /*86480*/  LOP3.LUT R127, R127, R126, RZ, 0x3c, !PT ;  /* 0x0000007e7f7f7212 */ /* 0x002fc800078e3cff */
[----:B--2---:R-:W-:Y:S02]  /*86490*/  LOP3.LUT R126, R127, R126, RZ, 0x3c, !PT ;  /* 0x0000007e7f7e7212 */ /* 0x004fe400078e3cff */
[----:B------:R-:W-:Y:S02]  /*864a0*/  IADD3 R3, P6, PT, R3, UR12, RZ ;  /* 0x0000000c03037c10 */ /* 0x000fe4000ffde0ff */
[----:B------:R-:W-:-:S03]  /*864b0*/  LOP3.LUT R127, R127, R126, RZ, 0x3c, !PT ;  /* 0x0000007e7f7f7212 */ /* 0x000fc600078e3cff */
[----:B------:R1:W-:Y:S04]  /*864c0*/  STL [R1+0xdbc], R3 ;  /* 0x000dbc0301007387 */ /* 0x0003e80000100800 */
[----:B------:R2:W-:Y:S02]  /*864d0*/  LDGSTS.E [R124+0x2000], desc[UR22][R126.64], P5 ;  /* 0x020000007e7c7fae */ /* 0x0005e4000a9a1016 */
[----:B--2---:R-:W-:Y:S02]  /*864e0*/  IMAD.MOV.U32 R126, RZ, RZ, R3 ;  /* 0x000000ffff7e7224 */ /* 0x004fe400078e0003 */
[----:B-1----:R-:W1:Y:S01]  /*864f0*/  S2R R3, SR_TID.X ;  /* 0x0000000000037919 */ /* 0x002e620000002100 */
[----:B------:R-:W-:-:S05]  /*86500*/  IADD3.X R230, PT, PT, R230, UR13, RZ, P6, !PT ;  /* 0x0000000de6e67c10 */ /* 0x000fca000b7fe4ff */
[----:B------:R-:W-:-:S05]  /*86510*/  IMAD.MOV.U32 R127, RZ, RZ, R230 ;  /* 0x000000ffff7f7224 */ /* 0x000fca00078e00e6 */
[----:B------:R2:W-:Y:S01]  /*86520*/  LDGSTS.E [R124+0x2008], desc[UR22][R126.64], P4 ;  /* 0x020080007e7c7fae */ /* 0x0005e2000a1a1016 */
[----:B-1----:R-:W-:-:S04]  /*86530*/  SHF.R.U32.HI R3, RZ, 0x6, R3 ;  /* 0x00000006ff037819 */ /* 0x002fc80000011603 */
[----:B------:R-:W-:-:S04]  /*86540*/  SGXT.U32 R3, R3, 0x1 ;  /* 0x000000010303781a */ /* 0x000fc80000000000 */
[C---:B--2---:R-:W-:Y:S02]  /*86550*/  LOP3.LUT R126, R3.reuse, 0x40, RZ, 0xfc, !PT ;  /* 0x00000040037e7812 */ /* 0x044fe400078efcff */
[----:B------:R-:W-:Y:S02]  /*86560*/  LOP3.LUT R127, R3, 0x42, RZ, 0xfc, !PT ;  /* 0x00000042037f7812 */ /* 0x000fe400078efcff */
[----:B------:R-:W-:Y:S02]  /*86570*/  ISETP.GE.AND P4, PT, R126, UR5, PT ;  /* 0x000000057e007c0c */ /* 0x000fe4000bf86270 */
[----:B------:R-:W-:Y:S02]  /*86580*/  ISETP.GE.AND P5, PT, R127, UR5, PT ;  /* 0x000000057f007c0c */ /* 0x000fe4000bfa6270 */
[----:B------:R-:W-:-:S04]  /*86590*/  SEL R127, RZ, 0x4, P4 ;  /* 0x00000004ff7f7807 */ /* 0x000fc80002000000 */
[----:B------:R-:W-:Y:S01]  /*865a0*/  SEL R127, R127, RZ, !P3 ;  /* 0x000000ff7f7f7207 */ /* 0x000fe20005800000 */
[----:B------:R1:W-:Y:S01]  /*865b0*/  STL [R1+0xdb0], R230 ;  /* 0x000db0e601007387 */ /* 0x0003e20000100800 */
[----:B------:R-:W-:Y:S02]  /*865c0*/  SEL R126, RZ, 0x4, P5 ;  /* 0x00000004ff7e7807 */ /* 0x000fe40002800000 */
[----:B------:R-:W-:Y:S01]  /*865d0*/  ISETP.NE.U32.AND P5, PT, R127, RZ, PT ;  /* 0x000000ff7f00720c */ /* 0x000fe20003fa5070 */
[----:B-1----:R-:W2:Y:S04]  /*865e0*/  LDL.LU R230, [R1+0x18bc] ;  /* 0x0018bc0001e67983 */ /* 0x002ea80000300800 */
[----:B------:R-:W3:Y:S01]  /*865f0*/  LDL.LU R127, [R1+0xcf4] ;  /* 0x000cf400017f7983 */ /* 0x000ee20000300800 */
[----:B----4-:R-:W-:-:S02]  /*86600*/  IADD3 R246, P6, PT, R246, UR12, RZ ;  /* 0x0000000cf6f67c10 */ /* 0x010fc4000ffde0ff */
[----:B------:R-:W-:-:S04]  /*86610*/  SEL R126, R126, RZ, !P3 ;  /* 0x000000ff7e7e7207 */ /* 0x000fc80005800000 */
[----:B------:R-:W-:Y:S01]  /*86620*/  ISETP.NE.U32.AND P4, PT, R126, RZ, PT ;  /* 0x000000ff7e00720c */ /* 0x000fe20003f85070 */
[----:B------:R-:W-:Y:S01]  /*86630*/  IMAD.MOV.U32 R126, RZ, RZ, R246 ;  /* 0x000000ffff7e7224 */ /* 0x000fe200078e00f6 */
[----:B------:R1:W-:Y:S02]  /*86640*/  STL [R1+0xcf8], R246 ;  /* 0x000cf8f601007387 */ /* 0x0003e40000100800 */
[----:B-1----:R-:W-:Y:S02]  /*86650*/  LOP3.LUT R246, R3, 0x60, RZ, 0xfc, !PT ;  /* 0x0000006003f67812 */ /* 0x002fe400078efcff */
[----:B---3--:R-:W-:Y:S02]  /*86660*/  IADD3.X R127, PT, PT, R127, UR13, RZ, P6, !PT ;  /* 0x0000000d7f7f7c10 */ /* 0x008fe4000b7fe4ff */
[----:B------:R-:W-:-:S03]  /*86670*/  IADD3 R247, P6, PT, R247, UR12, RZ ;  /* 0x0000000cf7f77c10 */ /* 0x000fc6000ffde0ff */
[----:B------:R1:W-:Y:S01]  /*86680*/  LDGSTS.E [R124+0x4000], desc[UR22][R126.64], P5 ;  /* 0x040000007e7c7fae */ /* 0x0003e2000a9a1016 */
[----:B------:R-:W-:-:S03]  /*86690*/  IADD3.X R0, PT, PT, R0, UR13, RZ, P6, !PT ;  /* 0x0000000d00007c10 */ /* 0x000fc6000b7fe4ff */
[----:B------:R3:W-:Y:S04]  /*866a0*/  STL [R1+0xcf4], R127 ;  /* 0x000cf47f01007387 */ /* 0x0007e80000100800 */
[----:B------:R4:W-:Y:S01]  /*866b0*/  STL [R1+0xcfc], R0 ;  /* 0x000cfc0001007387 */ /* 0x0009e20000100800 */
[----:B-1----:R-:W-:Y:S02]  /*866c0*/  IMAD.MOV.U32 R126, RZ, RZ, R247 ;  /* 0x000000ffff7e7224 */ /* 0x002fe400078e00f7 */
[----:B---3--:R-:W-:Y:S01]  /*866d0*/  IMAD.MOV.U32 R127, RZ, RZ, R0 ;  /* 0x000000ffff7f7224 */ /* 0x008fe200078e0000 */
[----:B----4-:R-:W-:-:S04]  /*866e0*/  LOP3.LUT R0, R3, 0x62, RZ, 0xfc, !PT ;  /* 0x0000006203007812 */ /* 0x010fc800078efcff */
[----:B------:R1:W-:Y:S01]  /*866f0*/  LDGSTS.E [R124+0x4008], desc[UR22][R126.64], P4 ;  /* 0x040080007e7c7fae */ /* 0x0003e2000a1a1016 */
[----:B------:R-:W-:Y:S02]  /*86700*/  ISETP.GE.AND P4, PT, R246, UR5, PT ;  /* 0x00000005f6007c0c */ /* 0x000fe4000bf86270 */
[----:B------:R-:W-:Y:S01]  /*86710*/  ISETP.GE.AND P5, PT, R0, UR5, PT ;  /* 0x0000000500007c0c */ /* 0x000fe2000bfa6270 */
[----:B------:R3:W-:Y:S01]  /*86720*/  STL [R1+0xd00], R247 ;  /* 0x000d00f701007387 */ /* 0x0007e20000100800 */
[----:B-1----:R-:W-:Y:S02]  /*86730*/  SEL R127, RZ, 0x4, P4 ;  /* 0x00000004ff7f7807 */ /* 0x002fe40002000000 */
[----:B------:R-:W-:Y:S01]  /*86740*/  SEL R126, RZ, 0x4, P5 ;  /* 0x00000004ff7e7807 */ /* 0x000fe20002800000 */
[----:B---3--:R-:W3:Y:S01]  /*86750*/  LDL.LU R247, [R1+0xe34] ;  /* 0x000e340001f77983 */ /* 0x008ee20000300800 */
[----:B------:R-:W-:Y:S02]  /*86760*/  SEL R127, R127, RZ, !P3 ;  /* 0x000000ff7f7f7207 */ /* 0x000fe40005800000 */
[----:B------:R-:W-:Y:S01]  /*86770*/  SEL R126, R126, RZ, !P3 ;  /* 0x000000ff7e7e7207 */ /* 0x000fe20005800000 */
[----:B------:R-:W4:Y:S01]  /*86780*/  LDL.LU R246, [R1+0xe20] ;  /* 0x000e200001f67983 */ /* 0x000f220000300800 */
[----:B------:R-:W-:-:S03]  /*86790*/  ISETP.NE.U32.AND P5, PT, R127, RZ, PT ;  /* 0x000000ff7f00720c */ /* 0x000fc60003fa5070 */
[----:B------:R-:W2:Y:S01]  /*867a0*/  LDL.LU R0, [R1+0xe2c] ;  /* 0x000e2c0001007983 */ /* 0x000ea20000300800 */
[----:B------:R-:W-:-:S03]  /*867b0*/  ISETP.NE.U32.AND P4, PT, R126, RZ, PT ;  /* 0x000000ff7e00720c */ /* 0x000fc60003f85070 */
[----:B------:R-:W2:Y:S04]  /*867c0*/  LDL.LU R127, [R1+0xe28] ;  /* 0x000e2800017f7983 */ /* 0x000ea80000300800 */
[----:B------:R-:W4:Y:S01]  /*867d0*/  LDL R126, [R1+0x1894] ;  /* 0x00189400017e7983 */ /* 0x000f220000100800 */
[----:B-----5:R-:W-:-:S04]  /*867e0*/  IADD3 R20, P6, PT, R20, UR12, RZ ;  /* 0x0000000c14147c10 */ /* 0x020fc8000ffde0ff */
[----:B------:R-:W-:Y:S02]  /*867f0*/  IADD3.X R21, PT, PT, R21, UR13, RZ, P6, !PT ;  /* 0x0000000d15157c10 */ /* 0x000fe4000b7fe4ff */
[----:B------:R-:W-:-:S03]  /*86800*/  IADD3 R22, P6, PT, R22, UR12, RZ ;  /* 0x0000000c16167c10 */ /* 0x000fc6000ffde0ff */
[----:B------:R-:W-:Y:S01]  /*86810*/  LDGSTS.E [R124+0x6000], desc[UR22][R20.64], P5 ;  /* 0x06000000147c7fae */ /* 0x000fe2000a9a1016 */
[----:B------:R-:W-:-:S05]  /*86820*/  IADD3.X R23, PT, PT, R23, UR13, RZ, P6, !PT ;  /* 0x0000000d17177c10 */ /* 0x000fca000b7fe4ff */
[----:B------:R1:W-:Y:S02]  /*86830*/  LDGSTS.E [R124+0x6008], desc[UR22][R22.64], P4 ;  /* 0x06008000167c7fae */ /* 0x0003e4000a1a1016 */
[----:B-1----:R-:W-:-:S04]  /*86840*/  LOP3.LUT R124, R3, 0x4, RZ, 0xfc, !PT ;  /* 0x00000004037c7812 */ /* 0x002fc800078efcff */
[----:B------:R-:W-:Y:S02]  /*86850*/  ISETP.GE.AND P4, PT, R124, UR5, PT ;  /* 0x000000057c007c0c */ /* 0x000fe4000bf86270 */
[----:B------:R-:W-:-:S04]  /*86860*/  LOP3.LUT R124, R3, 0x6, RZ, 0xfc, !PT ;  /* 0x00000006037c7812 */ /* 0x000fc800078efcff */
[----:B------:R-:W-:Y:S02]  /*86870*/  ISETP.GE.AND P5, PT, R124, UR5, PT ;  /* 0x000000057c007c0c */ /* 0x000fe4000bfa6270 */
[----:B------:R-:W-:-:S04]  /*86880*/  SEL R124, RZ, 0x4, P4 ;  /* 0x00000004ff7c7807 */ /* 0x000fc80002000000 */
[----:B------:R-:W-:-:S04]  /*86890*/  SEL R124, R124, RZ, !P3 ;  /* 0x000000ff7c7c7207 */ /* 0x000fc80005800000 */
[----:B------:R-:W-:Y:S02]  /*868a0*/  ISETP.NE.U32.AND P4, PT, R124, RZ, PT ;  /* 0x000000ff7c00720c */ /* 0x000fe40003f85070 */
[----:B------:R-:W-:-:S04]  /*868b0*/  SEL R124, RZ, 0x4, P5 ;  /* 0x00000004ff7c7807 */ /* 0x000fc80002800000 */
[----:B------:R-:W-:-:S04]  /*868c0*/  SEL R124, R124, RZ, !P3 ;  /* 0x000000ff7c7c7207 */ /* 0x000fc80005800000 */
[----:B------:R-:W-:Y:S01]  /*868d0*/  ISETP.NE.U32.AND P5, PT, R124, RZ, PT ;  /* 0x000000ff7c00720c */ /* 0x000fe20003fa5070 */
[----:B------:R-:W-:Y:S01]  /*868e0*/  IMAD.U32 R124, RZ, RZ, UR16 ;  /* 0x00000010ff7c7e24 */ /* 0x000fe2000f8e00ff */
[----:B------:R1:W-:Y:S04]  /*868f0*/  STL [R1+0x18a0], R20 ;  /* 0x0018a01401007387 */ /* 0x0003e80000100800 */
[----:B------:R-:W-:Y:S04]  /*86900*/  STL [R1+0x189c], R21 ;  /* 0x00189c1501007387 */ /* 0x000fe80000100800 */
[----:B------:R-:W-:Y:S01]  /*86910*/  STL [R1+0x18a8], R22 ;  /* 0x0018a81601007387 */ /* 0x000fe20000100800 */
[----:B-1----:R-:W-:-:S03]  /*86920*/  LOP3.LUT R20, R3, 0x24, RZ, 0xfc, !PT ;  /* 0x0000002403147812 */ /* 0x002fc600078efcff */
[----:B------:R-:W-:Y:S01]  /*86930*/  STL [R1+0x18a4], R23 ;  /* 0x0018a41701007387 */ /* 0x000fe20000100800 */
[----:B---3--:R-:W-:-:S04]  /*86940*/  IADD3 R247, P6, PT, R247, UR12, RZ ;  /* 0x0000000cf7f77c10 */ /* 0x008fc8000ffde0ff */
[----:B--2---:R-:W-:Y:S02]  /*86950*/  IADD3.X R127, PT, PT, R127, UR13, RZ, P6, !PT ;  /* 0x0000000d7f7f7c10 */ /* 0x004fe4000b7fe4ff */
[----:B------:R-:W-:Y:S02]  /*86960*/  IADD3 R0, P6, PT, R0, UR12, RZ ;  /* 0x0000000c00007c10 */ /* 0x000fe4000ffde0ff */
[----:B----4-:R-:W-:Y:S02]  /*86970*/  IADD3 R124, PT, PT, R126, 0x200000, R124 ;  /* 0x002000007e7c7810 */ /* 0x010fe40007ffe07c */
[----:B------:R-:W-:Y:S02]  /*86980*/  MOV R126, R247 ;  /* 0x000000f7007e7202 */ /* 0x000fe40000000f00 */
[----:B------:R-:W-:Y:S01]  /*86990*/  IADD3.X R246, PT, PT, R246, UR13, RZ, P6, !PT ;  /* 0x0000000df6f67c10 */ /* 0x000fe2000b7fe4ff */
[----:B------:R-:W-:Y:S04]  /*869a0*/  STL [R1+0xe34], R247 ;  /* 0x000e34f701007387 */ /* 0x000fe80000100800 */
[----:B------:R1:W-:Y:S04]  /*869b0*/  STL [R1+0xe28], R127 ;  /* 0x000e287f01007387 */ /* 0x0003e80000100800 */
[----:B------:R2:W-:Y:S01]  /*869c0*/  LDGSTS.E [R124], desc[UR22][R126.64], P4 ;  /* 0x000000007e7c7fae */ /* 0x0005e2000a1a1016 */
[----:B------:R-:W-:-:S03]  /*869d0*/  ISETP.GE.AND P4, PT, R20, UR5, PT ;  /* 0x0000000514007c0c */ /* 0x000fc6000bf86270 */
[----:B------:R3:W-:Y:S01]  /*869e0*/  STL [R1+0xe2c], R0 ;  /* 0x000e2c0001007387 */ /* 0x0007e20000100800 */
[----:B--2---:R-:W-:Y:S02]  /*869f0*/  IMAD.MOV.U32 R126, RZ, RZ, R0 ;  /* 0x000000ffff7e7224 */ /* 0x004fe400078e0000 */
[----:B-1----:R-:W-:Y:S01]  /*86a00*/  IMAD.MOV.U32 R127, RZ, RZ, R246 ;  /* 0x000000ffff7f7224 */ /* 0x002fe200078e00f6 */
[----:B---3--:R-:W-:Y:S01]  /*86a10*/  LOP3.LUT R0, R3, 0x26, RZ, 0xfc, !PT ;  /* 0x0000002603007812 */ /* 0x008fe200078efcff */
[----:B------:R1:W-:Y:S04]  /*86a20*/  STL [R1+0xe20], R246 ;  /* 0x000e20f601007387 */ /* 0x0003e80000100800 */
[----:B------:R2:W-:Y:S01]  /*86a30*/  LDGSTS.E [R124+0x8], desc[UR22][R126.64], P5 ;  /* 0x000080007e7c7fae */ /* 0x0005e2000a9a1016 */
[----:B------:R-:W-:-:S03]  /*86a40*/  ISETP.GE.AND P5, PT, R0, UR5, PT ;  /* 0x0000000500007c0c */ /* 0x000fc6000bfa6270 */
[----:B-1----:R-:W3:Y:S04]  /*86a50*/  LDL.LU R246, [R1+0xdb4] ;  /* 0x000db40001f67983 */ /* 0x002ee80000300800 */
[----:B------:R-:W4:Y:S01]  /*86a60*/  LDL.LU R23, [R1+0xda0] ;  /* 0x000da00001177983 */ /* 0x000f220000300800 */
[----:B--2---:R-:W-:-:S03]  /*86a70*/  SEL R127, RZ, 0x4, P4 ;  /* 0x00000004ff7f7807 */ /* 0x004fc60002000000 */
[----:B------:R-:W2:Y:S01]  /*86a80*/  LDL.LU R247, [R1+0xdac] ;  /* 0x000dac0001f77983 */ /* 0x000ea20000300800 */
[----:B------:R-:W-:-:S03]  /*86a90*/  SEL R127, R127, RZ, !P3 ;  /* 0x000000ff7f7f7207 */ /* 0x000fc60005800000 */
[----:B------:R-:W2:Y:S01]  /*86aa0*/  LDL.LU R22, [R1+0xd04] ;  /* 0x000d040001167983 */ /* 0x000ea20000300800 */
[----:B------:R-:W-:-:S03]  /*86ab0*/  SEL R126, RZ, 0x4, P5 ;  /* 0x00000004ff7e7807 */ /* 0x000fc60002800000 */
[----:B------:R-:W2:Y:S01]  /*86ac0*/  LDL.LU R21, [R1+0xd08] ;  /* 0x000d080001157983 */ /* 0x000ea20000300800 */
[----:B------:R-:W-:-:S03]  /*86ad0*/  ISETP.NE.U32.AND P5, PT, R127, RZ, PT ;  /* 0x000000ff7f00720c */ /* 0x000fc60003fa5070 */
[----:B------:R-:W2:Y:S04]  /*86ae0*/  LDL.LU R20, [R1+0xd0c] ;  /* 0x000d0c0001147983 */ /* 0x000ea80000300800 */
[----:B------:R-:W2:Y:S04]  /*86af0*/  LDL.LU R0, [R1+0xd10] ;  /* 0x000d100001007983 */ /* 0x000ea80000300800 */
[----:B------:R-:W2:Y:S01]  /*86b00*/  LDL.LU R127, [R1+0xda8] ;  /* 0x000da800017f7983 */ /* 0x000ea20000300800 */
[----:B------:R-:W-:-:S04]  /*86b10*/  SEL R126, R126, RZ, !P3 ;  /* 0x000000ff7e7e7207 */ /* 0x000fc80005800000 */
[----:B------:R-:W-:Y:S02]  /*86b20*/  ISETP.NE.U32.AND P4, PT, R126, RZ, PT ;  /* 0x000000ff7e00720c */ /* 0x000fe40003f85070 */
[----:B---3--:R-:W-:-:S05]  /*86b30*/  IADD3 R246, P6, PT, R246, UR12, RZ ;  /* 0x0000000cf6f67c10 */ /* 0x008fca000ffde0ff */
[----:B------:R-:W-:Y:S01]  /*86b40*/  IMAD.MOV.U32 R126, RZ, RZ, R246 ;  /* 0x000000ffff7e7224 */ /* 0x000fe200078e00f6 */
[----:B------:R1:W-:Y:S02]  /*86b50*/  STL [R1+0xdb4], R246 ;  /* 0x000db4f601007387 */ /* 0x0003e40000100800 */
[----:B-1----:R-:W-:Y:S02]  /*86b60*/  LOP3.LUT R246, R3, 0x44, RZ, 0xfc, !PT ;  /* 0x0000004403f67812 */ /* 0x002fe400078efcff */
[----:B--2---:R-:W-:Y:S02]  /*86b70*/  IADD3.X R127, PT, PT, R127, UR13, RZ, P6, !PT ;  /* 0x0000000d7f7f7c10 */ /* 0x004fe4000b7fe4ff */
[----:B------:R-:W-:-:S03]  /*86b80*/  IADD3 R247, P6, PT, R247, UR12, RZ ;  /* 0x0000000cf7f77c10 */ /* 0x000fc6000ffde0ff */
[----:B------:R1:W-:Y:S01]  /*86b90*/  LDGSTS.E [R124+0x2000], desc[UR22][R126.64], P5 ;  /* 0x020000007e7c7fae */ /* 0x0003e2000a9a1016 */
[----:B----4-:R-:W-:-:S03]  /*86ba0*/  IADD3.X R23, PT, PT, R23, UR13, RZ, P6, !PT ;  /* 0x0000000d17177c10 */ /* 0x010fc6000b7fe4ff */
[----:B------:R2:W-:Y:S01]  /*86bb0*/  STL [R1+0xda8], R127 ;  /* 0x000da87f01007387 */ /* 0x0005e20000100800 */
[----:B-1----:R-:W-:Y:S02]  /*86bc0*/  IMAD.MOV.U32 R126, RZ, RZ, R247 ;  /* 0x000000ffff7e7224 */ /* 0x002fe400078e00f7 */
[----:B--2---:R-:W-:Y:S01]  /*86bd0*/  IMAD.MOV.U32 R127, RZ, RZ, R23 ;  /* 0x000000ffff7f7224 */ /* 0x004fe200078e0017 */
[----:B------:R1:W-:Y:S04]  /*86be0*/  STL [R1+0xda0], R23 ;  /* 0x000da01701007387 */ /* 0x0003e80000100800 */
[----:B------:R2:W-:Y:S01]  /*86bf0*/  LDGSTS.E [R124+0x2008], desc[UR22][R126.64], P4 ;  /* 0x020080007e7c7fae */ /* 0x0005e2000a1a1016 */
[----:B------:R-:W-:Y:S02]  /*86c00*/  ISETP.GE.AND P4, PT, R246, UR5, PT ;  /* 0x00000005f6007c0c */ /* 0x000fe4000bf86270 */
[----:B-1----:R-:W-:-:S04]  /*86c10*/  LOP3.LUT R23, R3, 0x46, RZ, 0xfc, !PT ;  /* 0x0000004603177812 */ /* 0x002fc800078efcff */
[----:B------:R-:W-:Y:S02]  /*86c20*/  ISETP.GE.AND P5, PT, R23, UR5, PT ;  /* 0x0000000517007c0c */ /* 0x000fe4000bfa6270 */
[----:B--2---:R-:W-:Y:S02]  /*86c30*/  SEL R127, RZ, 0x4, P4 ;  /* 0x00000004ff7f7807 */ /* 0x004fe40002000000 */
[----:B------:R-:W-:Y:S02]  /*86c40*/  SEL R126, RZ, 0x4, P5 ;  /* 0x00000004ff7e7807 */ /* 0x000fe40002800000 */
[----:B------:R-:W-:Y:S02]  /*86c50*/  SEL R127, R127, RZ, !P3 ;  /* 0x000000ff7f7f7207 */ /* 0x000fe40005800000 */
[----:B------:R-:W-:Y:S02]  /*86c60*/  IADD3 R21, P6, PT, R21, UR12, RZ ;  /* 0x0000000c15157c10 */ /* 0x000fe4000ffde0ff */
[----:B------:R-:W-:-:S02]  /*86c70*/  ISETP.NE.U32.AND P5, PT, R127, RZ, PT ;  /* 0x000000ff7f00720c */ /* 0x000fc40003fa5070 */
[----:B------:R-:W-:Y:S02]  /*86c80*/  SEL R126, R126, RZ, !P3 ;  /* 0x000000ff7e7e7207 */ /* 0x000fe40005800000 */
[----:B------:R-:W-:Y:S02]  /*86c90*/  IADD3.X R22, PT, PT, R22, UR13, RZ, P6, !PT ;  /* 0x0000000d16167c10 */ /* 0x000fe4000b7fe4ff */
[----:B------:R-:W-:Y:S02]  /*86ca0*/  IADD3 R0, P6, PT, R0, UR12, RZ ;  /* 0x0000000c00007c10 */ /* 0x000fe4000ffde0ff */
[----:B------:R-:W-:Y:S01]  /*86cb0*/  ISETP.NE.U32.AND P4, PT, R126, RZ, PT ;  /* 0x000000ff7e00720c */ /* 0x000fe20003f85070 */
[----:B------:R-:W-:Y:S01]  /*86cc0*/  IMAD.MOV.U32 R126, RZ, RZ, R21 ;  /* 0x000000ffff7e7224 */ /* 0x000fe200078e0015 */
[----:B------:R-:W-:Y:S01]  /*86cd0*/  IADD3.X R20, PT, PT, R20, UR13, RZ, P6, !PT ;  /* 0x0000000d14147c10 */ /* 0x000fe2000b7fe4ff */
[----:B------:R-:W-:Y:S01]  /*86ce0*/  IMAD.MOV.U32 R127, RZ, RZ, R22 ;  /* 0x000000ffff7f7224 */ /* 0x000fe200078e0016 */
[----:B------:R-:W-:Y:S04]  /*86cf0*/  STL [R1+0xdac], R247 ;  /* 0x000dacf701007387 */ /* 0x000fe80000100800 */
[----:B------:R1:W-:Y:S04]  /*86d00*/  STL [R1+0xd08], R21 ;  /* 0x000d081501007387 */ /* 0x0003e80000100800 */
[----:B------:R-:W-:Y:S04]  /*86d10*/  STL [R1+0xd04], R22 ;  /* 0x000d041601007387 */ /* 0x000fe80000100800 */
[----:B------:R2:W-:Y:S04]  /*86d20*/  LDGSTS.E [R124+0x4000], desc[UR22][R126.64], P5 ;  /* 0x040000007e7c7fae */ /* 0x0005e8000a9a1016 */
[----:B------:R3:W-:Y:S04]  /*86d30*/  STL [R1+0xd10], R0 ;  /* 0x000d100001007387 */ /* 0x0007e80000100800 */
[----:B------:R4:W-:Y:S01]  /*86d40*/  STL [R1+0xd0c], R20 ;  /* 0x000d0c1401007387 */ /* 0x0009e20000100800 */
[----:B--2---:R-:W-:-:S03]  /*86d50*/  IMAD.MOV.U32 R126, RZ, RZ, R0 ;  /* 0x000000ffff7e7224 */ /* 0x004fc600078e0000 */
[----:B-1----:R-:W2:Y:S01]  /*86d60*/  LDL.LU R21, [R1+0xe24] ;  /* 0x000e240001157983 */ /* 0x002ea20000300800 */
[----:B------:R-:W-:Y:S01]  /*86d70*/  IMAD.MOV.U32 R127, RZ, RZ, R20 ;  /* 0x000000ffff7f7224 */ /* 0x000fe200078e0014 */
[C---:B---3--:R-:W-:Y:S02]  /*86d80*/  LOP3.LUT R0, R3.reuse, 0x64, RZ, 0xfc, !PT ;  /* 0x0000006403007812 */ /* 0x048fe400078efcff */
[----:B------:R-:W3:Y:S01]  /*86d90*/  LDL.LU R22, [R1+0xe18] ;  /* 0x000e180001167983 */ /* 0x000ee20000300800 */
[----:B----4-:R-:W-:-:S03]  /*86da0*/  LOP3.LUT R20, R3, 0x66, RZ, 0xfc, !PT ;  /* 0x0000006603147812 */ /* 0x010fc600078efcff */
[----:B------:R1:W-:Y:S01]  /*86db0*/  LDGSTS.E [R124+0x4008], desc[UR22][R126.64], P4 ;  /* 0x040080007e7c7fae */ /* 0x0003e2000a1a1016 */
[----:B------:R-:W-:-:S03]  /*86dc0*/  ISETP.GE.AND P4, PT, R0, UR5, PT ;  /* 0x0000000500007c0c */ /* 0x000fc6000bf86270 */
[----:B------:R-:W4:Y:S01]  /*86dd0*/  LDL.LU R0, [R1+0xe1c] ;  /* 0x000e1c0001007983 */ /* 0x000f220000300800 */
[----:B------:R-:W-:-:S03]  /*86de0*/  ISETP.GE.AND P5, PT, R20, UR5, PT ;  /* 0x0000000514007c0c */ /* 0x000fc6000bfa6270 */
[----:B------:R-:W4:Y:S04]  /*86df0*/  LDL R23, [R1+0x1890] ;  /* 0x0018900001177983 */ /* 0x000f280000100800 */
[----:B------:R-:W4:Y:S01]  /*86e00*/  LDL.LU R20, [R1+0xe10] ;  /* 0x000e100001147983 */ /* 0x000f220000300800 */
[----:B-1----:R-:W-:Y:S02]  /*86e10*/  SEL R127, RZ, 0x4, P4 ;  /* 0x00000004ff7f7807 */ /* 0x002fe40002000000 */
[----:B------:R-:W-:Y:S02]  /*86e20*/  SEL R126, RZ, 0x4, P5 ;  /* 0x00000004ff7e7807 */ /* 0x000fe40002800000 */
[----:B------:R-:W-:Y:S02]  /*86e30*/  SEL R127, R127, RZ, !P3 ;  /* 0x000000ff7f7f7207 */ /* 0x000fe40005800000 */
[----:B------:R-:W-:-:S02]  /*86e40*/  SEL R126, R126, RZ, !P3 ;  /* 0x000000ff7e7e7207 */ /* 0x000fc40005800000 */
[----:B------:R-:W-:Y:S02]  /*86e50*/  ISETP.NE.U32.AND P5, PT, R127, RZ, PT ;  /* 0x000000ff7f00720c */ /* 0x000fe40003fa5070 */
[----:B------:R-:W-:Y:S02]  /*86e60*/  IADD3 R24, P6, PT, R24, UR12, RZ ;  /* 0x0000000c18187c10 */ /* 0x000fe4000ffde0ff */
[----:B------:R-:W-:Y:S02]  /*86e70*/  ISETP.NE.U32.AND P4, PT, R126, RZ, PT ;  /* 0x000000ff7e00720c */ /* 0x000fe40003f85070 */
[----:B------:R-:W-:Y:S02]  /*86e80*/  IADD3.X R25, PT, PT, R25, UR13, RZ, P6, !PT ;  /* 0x0000000d19197c10 */ /* 0x000fe4000b7fe4ff */
[----:B------:R-:W-:-:S04]  /*86e90*/  IADD3 R26, P6, PT, R26, UR12, RZ ;  /* 0x0000000c1a1a7c10 */ /* 0x000fc8000ffde0ff */
[----:B------:R-:W-:Y:S01]  /*86ea0*/  IADD3.X R27, PT, PT, R27, UR13, RZ, P6, !PT ;  /* 0x0000000d1b1b7c10 */ /* 0x000fe2000b7fe4ff */
[----:B------:R-:W-:Y:S04]  /*86eb0*/  LDGSTS.E [R124+0x6000], desc[UR22][R24.64], P5 ;  /* 0x06000000187c7fae */ /* 0x000fe8000a9a1016 */
        /* <DEDUP_REMOVED lines=9> */
[----:B------:R-:W-:Y:S01]  /*86f50*/  SEL R124, R124, RZ, !P3 ;  /* 0x000000ff7c7c7207 */ /* 0x000fe20005800000 */
[----:B------:R1:W-:Y:S03]  /*86f60*/  STL [R1+0x18b0], R24 ;  /* 0x0018b01801007387 */ /* 0x0003e60000100800 */
[----:B------:R-:W-:Y:S01]  /*86f70*/  ISETP.NE.U32.AND P5, PT, R124, RZ, PT ;  /* 0x000000ff7c00720c */ /* 0x000fe20003fa5070 */
[----:B------:R1:W-:Y:S01]  /*86f80*/  STL [R1+0x18ac], R25 ;  /* 0x0018ac1901007387 */ /* 0x0003e20000100800 */
[----:B------:R-:W-:Y:S01]  /*86f90*/  IMAD.U32 R124, RZ, RZ, UR16 ;  /* 0x00000010ff7c7e24 */ /* 0x000fe2000f8e00ff */
[----:B--2---:R-:W-:-:S04]  /*86fa0*/  IADD3 R21, P6, PT, R21, UR12, RZ ;  /* 0x0000000c15157c10 */ /* 0x004fc8000ffde0ff */
[----:B---3--:R-:W-:Y:S01]  /*86fb0*/  IADD3.X R22, PT, PT, R22, UR13, RZ, P6, !PT ;  /* 0x0000000d16167c10 */ /* 0x008fe2000b7fe4ff */
[----:B------:R-:W-:Y:S01]  /*86fc0*/  STL [R1+0xe24], R21 ;  /* 0x000e241501007387 */ /* 0x000fe20000100800 */
[----:B----4-:R-:W-:-:S03]  /*86fd0*/  IADD3 R0, P6, PT, R0, UR12, RZ ;  /* 0x0000000c00007c10 */ /* 0x010fc6000ffde0ff */
[----:B------:R2:W-:Y:S01]  /*86fe0*/  STL [R1+0xe18], R22 ;  /* 0x000e181601007387 */ /* 0x0005e20000100800 */
[----:B------:R-:W-:-:S03]  /*86ff0*/  IADD3.X R20, PT, PT, R20, UR13, RZ, P6, !PT ;  /* 0x0000000d14147c10 */ /* 0x000fc6000b7fe4ff */
[----:B------:R-:W-:Y:S01]  /*87000*/  STL [R1+0xe1c], R0 ;  /* 0x000e1c0001007387 */ /* 0x000fe20000100800 */
[----:B------:R-:W-:-:S03]  /*87010*/  IADD3 R124, PT, PT, R23, 0x200000, R124 ;  /* 0x00200000177c7810 */ /* 0x000fc60007ffe07c */
[----:B------:R3:W-:Y:S04]  /*87020*/  STL [R1+0xe10], R20 ;  /* 0x000e101401007387 */ /* 0x0007e80000100800 */
[----:B-1----:R-:W4:Y:S04]  /*87030*/  LDL.LU R24, [R1+0xd98] ;  /* 0x000d980001187983 */ /* 0x002f280000300800 */
[----:B------:R-:W4:Y:S04]  /*87040*/  LDL.LU R23, [R1+0xda4] ;  /* 0x000da40001177983 */ /* 0x000f280000300800 */
[----:B------:R-:W4:Y:S04]  /*87050*/  LDL.LU R246, [R1+0xd90] ;  /* 0x000d900001f67983 */ /* 0x000f280000300800 */
[----:B------:R-:W4:Y:S01]  /*87060*/  LDL.LU R25, [R1+0xd9c] ;  /* 0x000d9c0001197983 */ /* 0x000f220000300800 */
[----:B------:R-:W-:Y:S01]  /*87070*/  IMAD.MOV.U32 R126, RZ, RZ, R21 ;  /* 0x000000ffff7e7224 */ /* 0x000fe200078e0015 */
[----:B------:R-:W-:-:S02]  /*87080*/  MOV R127, R22 ;  /* 0x00000016007f7202 */ /* 0x000fc40000000f00 */
[----:B--2---:R-:W2:Y:S04]  /*87090*/  LDL.LU R22, [R1+0xd14] ;  /* 0x000d140001167983 */ /* 0x004ea80000300800 */
[----:B------:R1:W-:Y:S04]  /*870a0*/  LDGSTS.E [R124], desc[UR22][R126.64], P4 ;  /* 0x000000007e7c7fae */ /* 0x0003e8000a1a1016 */
[----:B------:R-:W2:Y:S01]  /*870b0*/  LDL.LU R21, [R1+0xd18] ;  /* 0x000d180001157983 */ /* 0x000ea20000300800 */
[----:B-1----:R-:W-:Y:S01]  /*870c0*/  IMAD.MOV.U32 R127, RZ, RZ, R20 ;  /* 0x000000ffff7f7224 */ /* 0x002fe200078e0014 */
[C---:B---3--:R-:W-:Y:S01]  /*870d0*/  LOP3.LUT R20, R3.reuse, 0x28, RZ, 0xfc, !PT ;  /* 0x0000002803147812 */ /* 0x048fe200078efcff */
[----:B------:R-:W-:Y:S01]  /*870e0*/  IMAD.MOV.U32 R126, RZ, RZ, R0 ;  /* 0x000000ffff7e7224 */ /* 0x000fe200078e0000 */
[----:B------:R-:W-:-:S02]  /*870f0*/  LOP3.LUT R0, R3, 0x2a, RZ, 0xfc, !PT ;  /* 0x0000002a03007812 */ /* 0x000fc400078efcff */
[----:B------:R-:W-:Y:S02]  /*87100*/  ISETP.GE.AND P4, PT, R20, UR5, PT ;  /* 0x0000000514007c0c */ /* 0x000fe4000bf86270 */
[----:B------:R1:W-:Y:S01]  /*87110*/  LDGSTS.E [R124+0x8], desc[UR22][R126.64], P5 ;  /* 0x000080007e7c7fae */ /* 0x0003e2000a9a1016 */
[----:B------:R-:W-:-:S03]  /*87120*/  ISETP.GE.AND P5, PT, R0, UR5, PT ;  /* 0x0000000500007c0c */ /* 0x000fc6000bfa6270 */
[----:B------:R-:W3:Y:S04]  /*87130*/  LDL.LU R20, [R1+0xd1c] ;  /* 0x000d1c0001147983 */ /* 0x000ee80000300800 */
[----:B------:R-:W2:Y:S01]  /*87140*/  LDL.LU R0, [R1+0xd20] ;  /* 0x000d200001007983 */ /* 0x000ea20000300800 */
[----:B-1----:R-:W-:Y:S02]  /*87150*/  SEL R127, RZ, 0x4, P4 ;  /* 0x00000004ff7f7807 */ /* 0x002fe40002000000 */
[----:B------:R-:W-:Y:S02]  /*87160*/  SEL R126, RZ, 0x4, P5 ;  /* 0x00000004ff7e7807 */ /* 0x000fe40002800000 */
[----:B------:R-:W-:Y:S02]  /*87170*/  SEL R127, R127, RZ, !P3 ;  /* 0x000000ff7f7f7207 */ /* 0x000fe40005800000 */
[----:B------:R-:W-:-:S02]  /*87180*/  SEL R126, R126, RZ, !P3 ;  /* 0x000000ff7e7e7207 */ /* 0x000fc40005800000 */
[----:B------:R-:W-:Y:S02]  /*87190*/  ISETP.NE.U32.AND P5, PT, R127, RZ, PT ;  /* 0x000000ff7f00720c */ /* 0x000fe40003fa5070 */
[----:B------:R-:W-:Y:S02]  /*871a0*/  ISETP.NE.U32.AND P4, PT, R126, RZ, PT ;  /* 0x000000ff7e00720c */ /* 0x000fe40003f85070 */
[----:B----4-:R-:W-:-:S04]  /*871b0*/  IADD3 R23, P6, PT, R23, UR12, RZ ;  /* 0x0000000c17177c10 */ /* 0x010fc8000ffde0ff */
[----:B------:R-:W-:Y:S01]  /*871c0*/  IADD3.X R24, PT, PT, R24, UR13, RZ, P6, !PT ;  /* 0x0000000d18187c10 */ /* 0x000fe2000b7fe4ff */
[----:B------:R-:W-:Y:S01]  /*871d0*/  IMAD.MOV.U32 R126, RZ, RZ, R23 ;  /* 0x000000ffff7e7224 */ /* 0x000fe200078e0017 */
[----:B------:R-:W-:-:S03]  /*871e0*/  IADD3 R25, P6, PT, R25, UR12, RZ ;  /* 0x0000000c19197c10 */ /* 0x000fc6000ffde0ff */
[----:B------:R-:W-:Y:S01]  /*871f0*/  IMAD.MOV.U32 R127, RZ, RZ, R24 ;  /* 0x000000ffff7f7224 */ /* 0x000fe200078e0018 */
[----:B------:R-:W-:Y:S01]  /*87200*/  IADD3.X R246, PT, PT, R246, UR13, RZ, P6, !PT ;  /* 0x0000000df6f67c10 */ /* 0x000fe2000b7fe4ff */
[----:B------:R-:W-:Y:S04]  /*87210*/  STL [R1+0xda4], R23 ;  /* 0x000da41701007387 */ /* 0x000fe80000100800 */
[----:B------:R1:W-:Y:S04]  /*87220*/  LDGSTS.E [R124+0x2000], desc[UR22][R126.64], P5 ;  /* 0x020000007e7c7fae */ /* 0x0003e8000a9a1016 */
[----:B------:R4:W-:Y:S01]  /*87230*/  STL [R1+0xd98], R24 ;  /* 0x000d981801007387 */ /* 0x0009e20000100800 */
[----:B-1----:R-:W-:-:S02]  /*87240*/  IMAD.MOV.U32 R126, RZ, RZ, R25 ;  /* 0x000000ffff7e7224 */ /* 0x002fc400078e0019 */
[----:B------:R-:W-:Y:S01]  /*87250*/  IMAD.MOV.U32 R127, RZ, RZ, R246 ;  /* 0x000000ffff7f7224 */ /* 0x000fe200078e00f6 */
[----:B----4-:R-:W-:-:S04]  /*87260*/  LOP3.LUT R24, R3, 0x48, RZ, 0xfc, !PT ;  /* 0x0000004803187812 */ /* 0x010fc800078efcff */
[----:B------:R1:W-:Y:S01]  /*87270*/  LDGSTS.E [R124+0x2008], desc[UR22][R126.64], P4 ;  /* 0x020080007e7c7fae */ /* 0x0003e2000a1a1016 */
[----:B------:R-:W-:Y:S02]  /*87280*/  ISETP.GE.AND P4, PT, R24, UR5, PT ;  /* 0x0000000518007c0c */ /* 0x000fe4000bf86270 */
[----:B------:R-:W-:-:S04]  /*87290*/  LOP3.LUT R23, R3, 0x4a, RZ, 0xfc, !PT ;  /* 0x0000004a03177812 */ /* 0x000fc800078efcff */
[----:B------:R-:W-:Y:S02]  /*872a0*/  ISETP.GE.AND P5, PT, R23, UR5, PT ;  /* 0x0000000517007c0c */ /* 0x000fe4000bfa6270 */
[----:B-1----:R-:W-:Y:S02]  /*872b0*/  SEL R127, RZ, 0x4, P4 ;  /* 0x00000004ff7f7807 */ /* 0x002fe40002000000 */
[----:B--2---:R-:W-:Y:S02]  /*872c0*/  IADD3 R21, P6, PT, R21, UR12, RZ ;  /* 0x0000000c15157c10 */ /* 0x004fe4000ffde0ff */
[----:B------:R-:W-:Y:S02]  /*872d0*/  SEL R127, R127, RZ, !P3 ;  /* 0x000000ff7f7f7207 */ /* 0x000fe40005800000 */
[----:B------:R-:W-:Y:S02]  /*872e0*/  SEL R126, RZ, 0x4, P5 ;  /* 0x00000004ff7e7807 */ /* 0x000fe40002800000 */
[----:B------:R-:W-:-:S02]  /*872f0*/  ISETP.NE.U32.AND P5, PT, R127, RZ, PT ;  /* 0x000000ff7f00720c */ /* 0x000fc40003fa5070 */
[----:B------:R-:W-:Y:S02]  /*87300*/  IADD3.X R22, PT, PT, R22, UR13, RZ, P6, !PT ;  /* 0x0000000d16167c10 */ /* 0x000fe4000b7fe4ff */
[----:B------:R-:W-:Y:S02]  /*87310*/  SEL R126, R126, RZ, !P3 ;  /* 0x000000ff7e7e7207 */ /* 0x000fe40005800000 */
[----:B------:R-:W-:Y:S01]  /*87320*/  IADD3 R0, P6, PT, R0, UR12, RZ ;  /* 0x0000000c00007c10 */ /* 0x000fe2000ffde0ff */
[----:B------:R-:W-:Y:S01]  /*87330*/  STL [R1+0xd9c], R25 ;  /* 0x000d9c1901007387 */ /* 0x000fe20000100800 */
[----:B------:R-:W-:Y:S02]  /*87340*/  ISETP.NE.U32.AND P4, PT, R126, RZ, PT ;  /* 0x000000ff7e00720c */ /* 0x000fe40003f85070 */
[----:B---3--:R-:W-:Y:S01]  /*87350*/  IADD3.X R20, PT, PT, R20, UR13, RZ, P6, !PT ;  /* 0x0000000d14147c10 */ /* 0x008fe2000b7fe4ff */
[----:B------:R-:W-:Y:S01]  /*87360*/  STL [R1+0xd90], R246 ;  /* 0x000d90f601007387 */ /* 0x000fe20000100800 */
[----:B------:R-:W-:-:S02]  /*87370*/  IMAD.MOV.U32 R126, RZ, RZ, R21 ;  /* 0x000000ffff7e7224 */ /* 0x000fc400078e0015 */
[----:B------:R-:W-:Y:S01]  /*87380*/  IMAD.MOV.U32 R127, RZ, RZ, R22 ;  /* 0x000000ffff7f7224 */ /* 0x000fe200078e0016 */
[----:B------:R-:W-:Y:S04]  /*87390*/  STL [R1+0xd18], R21 ;  /* 0x000d181501007387 */ /* 0x000fe80000100800 */
[----:B------:R1:W-:Y:S04]  /*873a0*/  STL [R1+0xd14], R22 ;  /* 0x000d141601007387 */ /* 0x0003e80000100800 */
[----:B------:R-:W-:Y:S04]  /*873b0*/  STL [R1+0xd20], R0 ;  /* 0x000d200001007387 */ /* 0x000fe80000100800 */
[----:B------:R2:W-:Y:S01]  /*873c0*/  STL [R1+0xd1c], R20 ;  /* 0x000d1c1401007387 */ /* 0x0005e20000100800 */
[----:B------:R-:W-:-:S03]  /*873d0*/  LOP3.LUT R23, R3, 0x68, RZ, 0xfc, !PT ;  /* 0x0000006803177812 */ /* 0x000fc600078efcff */
[----:B-1----:R-:W3:Y:S04]  /*873e0*/  LDL.LU R22, [R1+0xe08] ;  /* 0x000e080001167983 */ /* 0x002ee80000300800 */
[----:B------:R1:W-:Y:S04]  /*873f0*/  LDGSTS.E [R124+0x4000], desc[UR22][R126.64], P5 ;  /* 0x040000007e7c7fae */ /* 0x0003e8000a9a1016 */
[----:B------:R-:W4:Y:S01]  /*87400*/  LDL.LU R21, [R1+0xe14] ;  /* 0x000e140001157983 */ /* 0x000f220000300800 */
[----:B-1----:R-:W-:Y:S02]  /*87410*/  IMAD.MOV.U32 R126, RZ, RZ, R0 ;  /* 0x000000ffff7e7224 */ /* 0x002fe400078e0000 */
[----:B------:R-:W-:Y:S01]  /*87420*/  IMAD.MOV.U32 R127, RZ, RZ, R20 ;  /* 0x000000ffff7f7224 */ /* 0x000fe200078e0014 */
[----:B--2---:R-:W-:Y:S01]  /*87430*/  LOP3.LUT R20, R3, 0x6a, RZ, 0xfc, !PT ;  /* 0x0000006a03147812 */ /* 0x004fe200078efcff */
[----:B------:R-:W2:Y:S04]  /*87440*/  LDL.LU R0, [R1+0xe0c] ;  /* 0x000e0c0001007983 */ /* 0x000ea80000300800 */
[----:B------:R1:W-:Y:S01]  /*87450*/  LDGSTS.E [R124+0x4008], desc[UR22][R126.64], P4 ;  /* 0x040080007e7c7fae */ /* 0x0003e2000a1a1016 */
[----:B------:R-:W-:-:S02]  /*87460*/  ISETP.GE.AND P4, PT, R23, UR5, PT ;  /* 0x0000000517007c0c */ /* 0x000fc4000bf86270 */
[----:B------:R-:W-:Y:S01]  /*87470*/  ISETP.GE.AND P5, PT, R20, UR5, PT ;  /* 0x0000000514007c0c */ /* 0x000fe2000bfa6270 */
[----:B------:R-:W2:Y:S04]  /*87480*/  LDL R23, [R1+0x188c] ;  /* 0x00188c0001177983 */ /* 0x000ea80000100800 */
[----:B------:R-:W2:Y:S01]  /*87490*/  LDL.LU R20, [R1+0xe00] ;  /* 0x000e000001147983 */ /* 0x000ea20000300800 */
[----:B-1----:R-:W-:Y:S02]  /*874a0*/  SEL R127, RZ, 0x4, P4 ;  /* 0x00000004ff7f7807 */ /* 0x002fe40002000000 */
[----:B------:R-:W-:Y:S02]  /*874b0*/  SEL R126, RZ, 0x4, P5 ;  /* 0x00000004ff7e7807 */ /* 0x000fe40002800000 */
[----:B------:R-:W-:-:S02]  /*874c0*/  SEL R127, R127, RZ, !P3 ;  /* 0x000000ff7f7f7207 */ /* 0x000fc40005800000 */
[----:B------:R-:W-:Y:S02]  /*874d0*/  SEL R126, R126, RZ, !P3 ;  /* 0x000000ff7e7e7207 */ /* 0x000fe40005800000 */
        /* <DEDUP_REMOVED lines=19> */
[----:B----4-:R-:W-:-:S04]  /*87610*/  IADD3 R21, P6, PT, R21, UR12, RZ ;  /* 0x0000000c15157c10 */ /* 0x010fc8000ffde0ff */
[----:B---3--:R-:W-:Y:S01]  /*87620*/  IADD3.X R22, PT, PT, R22, UR13, RZ, P6, !PT ;  /* 0x0000000d16167c10 */ /* 0x008fe2000b7fe4ff */
[----:B------:R-:W-:Y:S01]  /*87630*/  STL [R1+0xe14], R21 ;  /* 0x000e141501007387 */ /* 0x000fe20000100800 */
[----:B--2---:R-:W-:-:S03]  /*87640*/  IADD3 R0, P6, PT, R0, UR12, RZ ;  /* 0x0000000c00007c10 */ /* 0x004fc6000ffde0ff */
[----:B------:R1:W-:Y:S04]  /*87650*/  STL [R1+0xe08], R22 ;  /* 0x000e081601007387 */ /* 0x0003e80000100800 */
[----:B------:R-:W-:Y:S01]  /*87660*/  STL [R1+0xe0c], R0 ;  /* 0x000e0c0001007387 */ /* 0x000fe20000100800 */
[----:B------:R-:W-:Y:S02]  /*87670*/  IADD3.X R20, PT, PT, R20, UR13, RZ, P6, !PT ;  /* 0x0000000d14147c10 */ /* 0x000fe4000b7fe4ff */
[----:B------:R-:W-:-:S03]  /*87680*/  IADD3 R124, PT, PT, R23, 0x200000, R124 ;  /* 0x00200000177c7810 */ /* 0x000fc60007ffe07c */
[----:B------:R2:W-:Y:S04]  /*87690*/  STL [R1+0xe00], R20 ;  /* 0x000e001401007387 */ /* 0x0005e80000100800 */
[----:B------:R-:W3:Y:S04]  /*876a0*/  LDL.LU R24, [R1+0xd88] ;  /* 0x000d880001187983 */ /* 0x000ee80000300800 */
[----:B------:R-:W4:Y:S04]  /*876b0*/  LDL.LU R23, [R1+0xd94] ;  /* 0x000d940001177983 */ /* 0x000f280000300800 */
[----:B------:R-:W3:Y:S04]  /*876c0*/  LDL.LU R246, [R1+0xd80] ;  /* 0x000d800001f67983 */ /* 0x000ee80000300800 */
[----:B------:R-:W3:Y:S01]  /*876d0*/  LDL.LU R25, [R1+0xd8c] ;  /* 0x000d8c0001197983 */ /* 0x000ee20000300800 */
[----:B------:R-:W-:Y:S01]  /*876e0*/  MOV R126, R21 ;  /* 0x00000015007e7202 */ /* 0x000fe20000000f00 */
[----:B------:R-:W-:-:S02]  /*876f0*/  IMAD.MOV.U32 R127, RZ, RZ, R22 ;  /* 0x000000ffff7f7224 */ /* 0x000fc400078e0016 */
[----:B-1----:R-:W3:Y:S04]  /*87700*/  LDL.LU R22, [R1+0xd24] ;  /* 0x000d240001167983 */ /* 0x002ee80000300800 */
[----:B------:R1:W-:Y:S04]  /*87710*/  LDGSTS.E [R124], desc[UR22][R126.64], P4 ;  /* 0x000000007e7c7fae */ /* 0x0003e8000a1a1016 */
[----:B------:R-:W3:Y:S01]  /*87720*/  LDL.LU R21, [R1+0xd28] ;  /* 0x000d280001157983 */ /* 0x000ee20000300800 */
[----:B-1----:R-:W-:Y:S01]  /*87730*/  IMAD.MOV.U32 R127, RZ, RZ, R20 ;  /* 0x000000ffff7f7224 */ /* 0x002fe200078e0014 */
[C---:B--2---:R-:W-:Y:S01]  /*87740*/  LOP3.LUT R20, R3.reuse, 0x2c, RZ, 0xfc, !PT ;  /* 0x0000002c03147812 */ /* 0x044fe200078efcff */
[----:B------:R-:W-:Y:S01]  /*87750*/  IMAD.MOV.U32 R126, RZ, RZ, R0 ;  /* 0x000000ffff7e7224 */ /* 0x000fe200078e0000 */
[----:B------:R-:W-:-:S02]  /*87760*/  LOP3.LUT R0, R3, 0x2e, RZ, 0xfc, !PT ;  /* 0x0000002e03007812 */ /* 0x000fc400078efcff */
[----:B------:R-:W-:Y:S02]  /*87770*/  ISETP.GE.AND P4, PT, R20, UR5, PT ;  /* 0x0000000514007c0c */ /* 0x000fe4000bf86270 */
[----:B------:R1:W-:Y:S01]  /*87780*/  LDGSTS.E [R124+0x8], desc[UR22][R126.64], P5 ;  /* 0x000080007e7c7fae */ /* 0x0003e2000a9a1016 */
[----:B------:R-:W-:-:S03]  /*87790*/  ISETP.GE.AND P5, PT, R0, UR5, PT ;  /* 0x0000000500007c0c */ /* 0x000fc6000bfa6270 */
[----:B------:R-:W2:Y:S04]  /*877a0*/  LDL.LU R20, [R1+0xd2c] ;  /* 0x000d2c0001147983 */ /* 0x000ea80000300800 */
        /* <DEDUP_REMOVED lines=8> */
[----:B---3--:R-:W-:Y:S01]  /*87830*/  IADD3.X R24, PT, PT, R24, UR13, RZ, P6, !PT ;  /* 0x0000000d18187c10 */ /* 0x008fe2000b7fe4ff */
        /* <DEDUP_REMOVED lines=9> */
[----:B---3--:R-:W-:-:S04]  /*878d0*/  LOP3.LUT R24, R3, 0x4c, RZ, 0xfc, !PT ;  /* 0x0000004c03187812 */ /* 0x008fc800078efcff */
[----:B------:R1:W-:Y:S01]  /*878e0*/  LDGSTS.E [R124+0x2008], desc[UR22][R126.64], P4 ;  /* 0x020080007e7c7fae */ /* 0x0003e2000a1a1016 */
[----:B------:R-:W-:Y:S02]  /*878f0*/  ISETP.GE.AND P4, PT, R24, UR5, PT ;  /* 0x0000000518007c0c */ /* 0x000fe4000bf86270 */
[----:B------:R-:W-:-:S04]  /*87900*/  LOP3.LUT R23, R3, 0x4e, RZ, 0xfc, !PT ;  /* 0x0000004e03177812 */ /* 0x000fc800078efcff */
[----:B------:R-:W-:Y:S02]  /*87910*/  ISETP.GE.AND P5, PT, R23, UR5, PT ;  /* 0x0000000517007c0c */ /* 0x000fe4000bfa6270 */
[----:B-1----:R-:W-:Y:S02]  /*87920*/  SEL R127, RZ, 0x4, P4 ;  /* 0x00000004ff7f7807 */ /* 0x002fe40002000000 */
[----:B------:R-:W-:Y:S02]  /*87930*/  IADD3 R21, P6, PT, R21, UR12, RZ ;  /* 0x0000000c15157c10 */ /* 0x000fe4000ffde0ff */
[----:B------:R-:W-:Y:S02]  /*87940*/  SEL R127, R127, RZ, !P3 ;  /* 0x000000ff7f7f7207 */ /* 0x000fe40005800000 */
[----:B------:R-:W-:Y:S02]  /*87950*/  SEL R126, RZ, 0x4, P5 ;  /* 0x00000004ff7e7807 */ /* 0x000fe40002800000 */
[----:B------:R-:W-:-:S02]  /*87960*/  ISETP.NE.U32.AND P5, PT, R127, RZ, PT ;  /* 0x000000ff7f00720c */ /* 0x000fc40003fa5070 */
[----:B------:R-:W-:Y:S02]  /*87970*/  IADD3.X R22, PT, PT, R22, UR13, RZ, P6, !PT ;  /* 0x0000000d16167c10 */ /* 0x000fe4000b7fe4ff */
[----:B------:R-:W-:Y:S02]  /*87980*/  SEL R126, R126, RZ, !P3 ;  /* 0x000000ff7e7e7207 */ /* 0x000fe40005800000 */
[----:B--2---:R-:W-:Y:S01]  /*87990*/  IADD3 R0, P6, PT, R0, UR12, RZ ;  /* 0x0000000c00007c10 */ /* 0x004fe2000ffde0ff */
[----:B------:R-:W-:Y:S01]  /*879a0*/  STL [R1+0xd8c], R25 ;  /* 0x000d8c1901007387 */ /* 0x000fe20000100800 */
[----:B------:R-:W-:Y:S02]  /*879b0*/  ISETP.NE.U32.AND P4, PT, R126, RZ, PT ;  /* 0x000000ff7e00720c */ /* 0x000fe40003f85070 */
[----:B------:R-:W-:Y:S01]  /*879c0*/  IADD3.X R20, PT, PT, R20, UR13, RZ, P6, !PT ;  /* 0x0000000d14147c10 */ /* 0x000fe2000b7fe4ff */
        /* <DEDUP_REMOVED lines=41> */
[----:B------:R-:W-:Y:S02]  /*87c60*/  ISETP.NE.U32.AND P5, PT, R124, RZ, PT ;  /* 0x000000ff7c00720c */ /* 0x000fe40003fa5070 */
[----:B------:R-:W-:Y:S02]  /*87c70*/  MOV R124, UR16 ;  /* 0x00000010007c7c02 */ /* 0x000fe40008000f00 */
        /* <DEDUP_REMOVED lines=13> */
[----:B------:R-:W-:-:S02]  /*87d50*/  IMAD.MOV.U32 R126, RZ, RZ, R21 ;  /* 0x000000ffff7e7224 */ /* 0x000fc400078e0015 */
[----:B------:R-:W-:Y:S02]  /*87d60*/  IMAD.MOV.U32 R127, RZ, RZ, R22 ;  /* 0x000000ffff7f7224 */ /* 0x000fe400078e0016 */
        /* <DEDUP_REMOVED lines=50> */
[----:B------:R2:W-:Y:S04]  /*88090*/  STL [R1+0xd40], R0 ;  /* 0x000d400001007387 */ /* 0x0005e80000100800 */
[----:B------:R3:W-:Y:S01]  /*880a0*/  STL [R1+0xd3c], R20 ;  /* 0x000d3c1401007387 */ /* 0x0007e20000100800 */
[----:B------:R-:W-:-:S03]  /*880b0*/  LOP3.LUT R23, R3, 0x70, RZ, 0xfc, !PT ;  /* 0x0000007003177812 */ /* 0x000fc600078efcff */
[----:B-1----:R-:W4:Y:S04]  /*880c0*/  LDL.LU R22, [R1+0xde8] ;  /* 0x000de80001167983 */ /* 0x002f280000300800 */
[----:B------:R1:W-:Y:S04]  /*880d0*/  LDGSTS.E [R124+0x4000], desc[UR22][R126.64], P5 ;  /* 0x040000007e7c7fae */ /* 0x0003e8000a9a1016 */
[----:B------:R-:W4:Y:S01]  /*880e0*/  LDL.LU R21, [R1+0xdf4] ;  /* 0x000df40001157983 */ /* 0x000f220000300800 */
[----:B-1----:R-:W-:Y:S01]  /*880f0*/  IMAD.MOV.U32 R126, RZ, RZ, R0 ;  /* 0x000000ffff7e7224 */ /* 0x002fe200078e0000 */
[----:B------:R-:W-:-:S02]  /*88100*/  MOV R127, R20 ;  /* 0x00000014007f7202 */ /* 0x000fc40000000f00 */
[----:B--2---:R-:W2:Y:S01]  /*88110*/  LDL.LU R0, [R1+0xdec] ;  /* 0x000dec0001007983 */ /* 0x004ea20000300800 */
[----:B---3--:R-:W-:-:S03]  /*88120*/  LOP3.LUT R20, R3, 0x72, RZ, 0xfc, !PT ;  /* 0x0000007203147812 */ /* 0x008fc600078efcff */
[----:B------:R1:W-:Y:S01]  /*88130*/  LDGSTS.E [R124+0x4008], desc[UR22][R126.64], P4 ;  /* 0x040080007e7c7fae */ /* 0x0003e2000a1a1016 */
[----:B------:R-:W-:Y:S02]  /*88140*/  ISETP.GE.AND P4, PT, R23, UR5, PT ;  /* 0x0000000517007c0c */ /* 0x000fe4000bf86270 */
[----:B------:R-:W-:Y:S01]  /*88150*/  ISETP.GE.AND P5, PT, R20, UR5, PT ;  /* 0x0000000514007c0c */ /* 0x000fe2000bfa6270 */
[----:B------:R-:W3:Y:S04]  /*88160*/  LDL R23, [R1+0x1884] ;  /* 0x0018840001177983 */ /* 0x000ee80000100800 */
[----:B------:R-:W3:Y:S01]  /*88170*/  LDL.LU R20, [R1+0xde0] ;  /* 0x000de00001147983 */ /* 0x000ee20000300800 */
[----:B-1----:R-:W-:Y:S02]  /*88180*/  SEL R127, RZ, 0x4, P4 ;  /* 0x00000004ff7f7807 */ /* 0x002fe40002000000 */
[----:B------:R-:W-:-:S02]  /*88190*/  SEL R126, RZ, 0x4, P5 ;  /* 0x00000004ff7e7807 */ /* 0x000fc40002800000 */
[----:B------:R-:W-:Y:S02]  /*881a0*/  SEL R127, R127, RZ, !P3 ;  /* 0x000000ff7f7f7207 */ /* 0x000fe40005800000 */
[----:B------:R-:W-:Y:S02]  /*881b0*/  SEL R126, R126, RZ, !P3 ;  /* 0x000000ff7e7e7207 */ /* 0x000fe40005800000 */
[----:B------:R-:W-:Y:S02]  /*881c0*/  ISETP.NE.U32.AND P5, PT, R127, RZ, PT ;  /* 0x000000ff7f00720c */ /* 0x000fe40003fa5070 */
[----:B------:R-:W-:Y:S02]  /*881d0*/  IADD3 R36, P6, PT, R36, UR12, RZ ;  /* 0x0000000c24247c10 */ /* 0x000fe4000ffde0ff */
[----:B------:R-:W-:Y:S02]  /*881e0*/  ISETP.NE.U32.AND P4, PT, R126, RZ, PT ;  /* 0x000000ff7e00720c */ /* 0x000fe40003f85070 */
[----:B------:R-:W-:-:S02]  /*881f0*/  IADD3.X R37, PT, PT, R37, UR13, RZ, P6, !PT ;  /* 0x0000000d25257c10 */ /* 0x000fc4000b7fe4ff */
        /* <DEDUP_REMOVED lines=16> */
[----:B------:R-:W-:Y:S02]  /*88300*/  IADD3.X R22, PT, PT, R22, UR13, RZ, P6, !PT ;  /* 0x0000000d16167c10 */ /* 0x000fe4000b7fe4ff */
[----:B--2---:R-:W-:Y:S01]  /*88310*/  IADD3 R0, P6, PT, R0, UR12, RZ ;  /* 0x0000000c00007c10 */ /* 0x004fe2000ffde0ff */
[----:B------:R-:W-:Y:S04]  /*88320*/  STL [R1+0xdf4], R21 ;  /* 0x000df41501007387 */ /* 0x000fe80000100800 */
[----:B------:R1:W-:Y:S01]  /*88330*/  STL [R1+0xde8], R22 ;  /* 0x000de81601007387 */ /* 0x0003e20000100800 */
[----:B---3--:R-:W-:-:S03]  /*88340*/  IADD3.X R20, PT, PT, R20, UR13, RZ, P6, !PT ;  /* 0x0000000d14147c10 */ /* 0x008fc6000b7fe4ff */
[----:B------:R-:W-:Y:S01]  /*88350*/  STL [R1+0xdec], R0 ;  /* 0x000dec0001007387 */ /* 0x000fe20000100800 */
        /* <DEDUP_REMOVED lines=64> */
[----:B-1----:R-:W-:Y:S01]  /*88760*/  MOV R126, R0 ;  /* 0x00000000007e7202 */ /* 0x002fe20000000f00 */
        /* <DEDUP_REMOVED lines=27> */
[----:B------:R-:W-:Y:S01]  /*88920*/  SEL R124, RZ, 0x4, P5 ;  /* 0x00000004ff7c7807 */ /* 0x000fe20002800000 */
[----:B------:R-:W1:Y:S03]  /*88930*/  S2R R247, SR_TID.X ;  /* 0x0000000000f77919 */ /* 0x000e660000002100 */
[----:B------:R-:W-:-:S04]  /*88940*/  SEL R124, R124, RZ, !P3 ;  /* 0x000000ff7c7c7207 */ /* 0x000fc80005800000 */
[----:B------:R-:W-:Y:S01]  /*88950*/  ISETP.NE.U32.AND P5, PT, R124, RZ, PT ;  /* 0x000000ff7c00720c */ /* 0x000fe20003fa5070 */
[----:B------:R-:W-:Y:S01]  /*88960*/  IMAD.U32 R124, RZ, RZ, UR16 ;  /* 0x00000010ff7c7e24 */ /* 0x000fe2000f8e00ff */
[----:B----4-:R-:W-:-:S04]  /*88970*/  IADD3 R21, P6, PT, R21, UR12, RZ ;  /* 0x0000000c15157c10 */ /* 0x010fc8000ffde0ff */
[----:B---3--:R-:W-:Y:S01]  /*88980*/  IADD3.X R22, PT, PT, R22, UR13, RZ, P6, !PT ;  /* 0x0000000d16167c10 */ /* 0x008fe2000b7fe4ff */
[----:B------:R-:W-:Y:S01]  /*88990*/  STL [R1+0xde4], R21 ;  /* 0x000de41501007387 */ /* 0x000fe20000100800 */
[----:B--2---:R-:W-:-:S03]  /*889a0*/  IADD3 R0, P6, PT, R0, UR12, RZ ;  /* 0x0000000c00007c10 */ /* 0x004fc6000ffde0ff */
[----:B------:R2:W-:Y:S01]  /*889b0*/  STL [R1+0xdd8], R22 ;  /* 0x000dd81601007387 */ /* 0x0005e20000100800 */
[----:B------:R-:W-:-:S03]  /*889c0*/  IMAD.MOV.U32 R127, RZ, RZ, R22 ;  /* 0x000000ffff7f7224 */ /* 0x000fc600078e0016 */
[----:B------:R-:W-:Y:S01]  /*889d0*/  STL [R1+0xddc], R0 ;  /* 0x000ddc0001007387 */ /* 0x000fe20000100800 */
[----:B------:R-:W-:Y:S02]  /*889e0*/  IADD3.X R20, PT, PT, R20, UR13, RZ, P6, !PT ;  /* 0x0000000d14147c10 */ /* 0x000fe4000b7fe4ff */
[----:B------:R-:W-:-:S03]  /*889f0*/  IADD3 R124, PT, PT, R23, 0x200000, R124 ;  /* 0x00200000177c7810 */ /* 0x000fc60007ffe07c */
[----:B------:R1:W-:Y:S04]  /*88a00*/  STL [R1+0xdd0], R20 ;  /* 0x000dd01401007387 */ /* 0x0003e80000100800 */
[----:B------:R-:W3:Y:S04]  /*88a10*/  LDL.LU R23, [R1+0xd58] ;  /* 0x000d580001177983 */ /* 0x000ee80000300800 */
[----:B--2---:R-:W2:Y:S04]  /*88a20*/  LDL.LU R22, [R1+0xd64] ;  /* 0x000d640001167983 */ /* 0x004ea80000300800 */
[----:B------:R-:W4:Y:S04]  /*88a30*/  LDL.LU R25, [R1+0xd50] ;  /* 0x000d500001197983 */ /* 0x000f280000300800 */
[----:B------:R-:W4:Y:S01]  /*88a40*/  LDL.LU R24, [R1+0xd5c] ;  /* 0x000d5c0001187983 */ /* 0x000f220000300800 */
[----:B------:R-:W-:-:S03]  /*88a50*/  IMAD.MOV.U32 R126, RZ, RZ, R21 ;  /* 0x000000ffff7e7224 */ /* 0x000fc600078e0015 */
[----:B------:R-:W4:Y:S04]  /*88a60*/  LDL.LU R21, [R1+0xcd8] ;  /* 0x000cd80001157983 */ /* 0x000f280000300800 */
[----:B------:R1:W-:Y:S02]  /*88a70*/  LDGSTS.E [R124], desc[UR22][R126.64], P4 ;  /* 0x000000007e7c7fae */ /* 0x0003e4000a1a1016 */
[----:B-1----:R-:W-:Y:S01]  /*88a80*/  IMAD.MOV.U32 R127, RZ, RZ, R20 ;  /* 0x000000ffff7f7224 */ /* 0x002fe200078e0014 */
[--C-:B------:R-:W-:Y:S01]  /*88a90*/  SHF.R.U32.HI R20, RZ, 0x6, R247.reuse ;  /* 0x00000006ff147819 */ /* 0x100fe200000116f7 */
[----:B------:R-:W-:Y:S01]  /*88aa0*/  IMAD.MOV.U32 R126, RZ, RZ, R0 ;  /* 0x000000ffff7e7224 */ /* 0x000fe200078e0000 */
[----:B------:R-:W-:Y:S02]  /*88ab0*/  SHF.R.U32.HI R0, RZ, 0x6, R247 ;  /* 0x00000006ff007819 */ /* 0x000fe400000116f7 */
[----:B------:R-:W-:-:S02]  /*88ac0*/  SGXT.U32 R20, R20, 0x1 ;  /* 0x000000011414781a */ /* 0x000fc40000000000 */
[----:B------:R-:W-:Y:S01]  /*88ad0*/  SGXT.U32 R0, R0, 0x1 ;  /* 0x000000010000781a */ /* 0x000fe20000000000 */
[----:B------:R1:W-:Y:S01]  /*88ae0*/  LDGSTS.E [R124+0x8], desc[UR22][R126.64], P5 ;  /* 0x000080007e7c7fae */ /* 0x0003e2000a9a1016 */
[----:B------:R-:W-:Y:S02]  /*88af0*/  LOP3.LUT R20, R20, 0x38, RZ, 0xfc, !PT ;  /* 0x0000003814147812 */ /* 0x000fe400078efcff */
[----:B------:R-:W-:Y:S02]  /*88b00*/  LOP3.LUT R0, R0, 0x3a, RZ, 0xfc, !PT ;  /* 0x0000003a00007812 */ /* 0x000fe400078efcff */
[----:B------:R-:W-:Y:S02]  /*88b10*/  ISETP.GE.AND P4, PT, R20, UR5, PT ;  /* 0x0000000514007c0c */ /* 0x000fe4000bf86270 */
[----:B------:R-:W4:Y:S01]  /*88b20*/  LDL.LU R20, [R1+0xce4] ;  /* 0x000ce40001147983 */ /* 0x000f220000300800 */
[----:B------:R-:W-:-:S03]  /*88b30*/  ISETP.GE.AND P5, PT, R0, UR5, PT ;  /* 0x0000000500007c0c */ /* 0x000fc6000bfa6270 */
[----:B------:R-:W4:Y:S04]  /*88b40*/  LDL.LU R3, [R1+0xcd0] ;  /* 0x000cd00001037983 */ /* 0x000f280000300800 */
[----:B------:R-:W4:Y:S01]  /*88b50*/  LDL.LU R0, [R1+0xcdc] ;  /* 0x000cdc0001007983 */ /* 0x000f220000300800 */
[----:B-1----:R-:W-:Y:S02]  /*88b60*/  SEL R127, RZ, 0x4, P4 ;  /* 0x00000004ff7f7807 */ /* 0x002fe40002000000 */
[----:B------:R-:W-:Y:S02]  /*88b70*/  SEL R126, RZ, 0x4, P5 ;  /* 0x00000004ff7e7807 */ /* 0x000fe40002800000 */
[----:B------:R-:W-:Y:S02]  /*88b80*/  SEL R127, R127, RZ, !P3 ;  /* 0x000000ff7f7f7207 */ /* 0x000fe40005800000 */
[----:B------:R-:W-:-:S02]  /*88b90*/  SEL R126, R126, RZ, !P3 ;  /* 0x000000ff7e7e7207 */ /* 0x000fc40005800000 */
[----:B------:R-:W-:Y:S02]  /*88ba0*/  ISETP.NE.U32.AND P5, PT, R127, RZ, PT ;  /* 0x000000ff7f00720c */ /* 0x000fe40003fa5070 */
[----:B------:R-:W-:Y:S02]  /*88bb0*/  ISETP.NE.U32.AND P4, PT, R126, RZ, PT ;  /* 0x000000ff7e00720c */ /* 0x000fe40003f85070 */
[----:B--2---:R-:W-:-:S04]  /*88bc0*/  IADD3 R22, P6, PT, R22, UR12, RZ ;  /* 0x0000000c16167c10 */ /* 0x004fc8000ffde0ff */
[----:B---3--:R-:W-:Y:S01]  /*88bd0*/  IADD3.X R23, PT, PT, R23, UR13, RZ, P6, !PT ;  /* 0x0000000d17177c10 */ /* 0x008fe2000b7fe4ff */
[----:B------:R-:W-:Y:S01]  /*88be0*/  STL [R1+0xd64], R22 ;  /* 0x000d641601007387 */ /* 0x000fe20000100800 */
[----:B----4-:R-:W-:-:S03]  /*88bf0*/  IADD3 R24, P6, PT, R24, UR12, RZ ;  /* 0x0000000c18187c10 */ /* 0x010fc6000ffde0ff */
[----:B------:R1:W-:Y:S01]  /*88c00*/  STL [R1+0xd58], R23 ;  /* 0x000d581701007387 */ /* 0x0003e20000100800 */
[----:B------:R-:W-:Y:S02]  /*88c10*/  IMAD.MOV.U32 R127, RZ, RZ, R23 ;  /* 0x000000ffff7f7224 */ /* 0x000fe400078e0017 */
[----:B------:R-:W-:Y:S01]  /*88c20*/  IMAD.MOV.U32 R126, RZ, RZ, R22 ;  /* 0x000000ffff7e7224 */ /* 0x000fe200078e0016 */
[----:B------:R-:W-:Y:S02]  /*88c30*/  IADD3.X R25, PT, PT, R25, UR13, RZ, P6, !PT ;  /* 0x0000000d19197c10 */ /* 0x000fe4000b7fe4ff */
[----:B-1----:R-:W-:Y:S02]  /*88c40*/  SHF.R.U32.HI R23, RZ, 0x6, R247 ;  /* 0x00000006ff177819 */ /* 0x002fe400000116f7 */
[----:B------:R1:W-:Y:S02]  /*88c50*/  LDGSTS.E [R124+0x2000], desc[UR22][R126.64], P5 ;  /* 0x020000007e7c7fae */ /* 0x0003e4000a9a1016 */
[----:B------:R-:W-:-:S02]  /*88c60*/  SGXT.U32 R23, R23, 0x1 ;  /* 0x000000011717781a */ /* 0x000fc40000000000 */
[----:B------:R-:W-:Y:S02]  /*88c70*/  SHF.R.U32.HI R22, RZ, 0x6, R247 ;  /* 0x00000006ff167819 */ /* 0x000fe400000116f7 */
[----:B------:R-:W-:Y:S01]  /*88c80*/  LOP3.LUT R23, R23, 0x58, RZ, 0xfc, !PT ;  /* 0x0000005817177812 */ /* 0x000fe200078efcff */
[----:B-1----:R-:W-:Y:S02]  /*88c90*/  IMAD.MOV.U32 R126, RZ, RZ, R24 ;  /* 0x000000ffff7e7224 */ /* 0x002fe400078e0018 */
[----:B------:R-:W-:Y:S01]  /*88ca0*/  IMAD.MOV.U32 R127, RZ, RZ, R25 ;  /* 0x000000ffff7f7224 */ /* 0x000fe200078e0019 */
[----:B------:R-:W-:-:S04]  /*88cb0*/  SGXT.U32 R22, R22, 0x1 ;  /* 0x000000011616781a */ /* 0x000fc80000000000 */
[----:B------:R1:W-:Y:S01]  /*88cc0*/  LDGSTS.E [R124+0x2008], desc[UR22][R126.64], P4 ;  /* 0x020080007e7c7fae */ /* 0x0003e2000a1a1016 */
[----:B------:R-:W-:Y:S02]  /*88cd0*/  ISETP.GE.AND P4, PT, R23, UR5, PT ;  /* 0x0000000517007c0c */ /* 0x000fe4000bf86270 */
[----:B------:R-:W-:-:S04]  /*88ce0*/  LOP3.LUT R22, R22, 0x5a, RZ, 0xfc, !PT ;  /* 0x0000005a16167812 */ /* 0x000fc800078efcff */
[----:B------:R-:W-:Y:S02]  /*88cf0*/  ISETP.GE.AND P5, PT, R22, UR5, PT ;  /* 0x0000000516007c0c */ /* 0x000fe4000bfa6270 */
[----:B-1----:R-:W-:-:S04]  /*88d00*/  SEL R127, RZ, 0x4, P4 ;  /* 0x00000004ff7f7807 */ /* 0x002fc80002000000 */
[----:B------:R-:W-:Y:S02]  /*88d10*/  SEL R127, R127, RZ, !P3 ;  /* 0x000000ff7f7f7207 */ /* 0x000fe40005800000 */
[----:B------:R-:W-:Y:S02]  /*88d20*/  SEL R126, RZ, 0x4, P5 ;  /* 0x00000004ff7e7807 */ /* 0x000fe40002800000 */
[----:B------:R-:W-:Y:S02]  /*88d30*/  ISETP.NE.U32.AND P5, PT, R127, RZ, PT ;  /* 0x000000ff7f00720c */ /* 0x000fe40003fa5070 */
[----:B------:R-:W-:Y:S02]  /*88d40*/  IADD3 R20, P6, PT, R20, UR12, RZ ;  /* 0x0000000c14147c10 */ /* 0x000fe4000ffde0ff */
[----:B------:R-:W-:Y:S02]  /*88d50*/  SEL R126, R126, RZ, !P3 ;  /* 0x000000ff7e7e7207 */ /* 0x000fe40005800000 */
[----:B------:R-:W-:-:S02]  /*88d60*/  IADD3.X R21, PT, PT, R21, UR13, RZ, P6, !PT ;  /* 0x0000000d15157c10 */ /* 0x000fc4000b7fe4ff */
[----:B------:R-:W-:Y:S02]  /*88d70*/  IADD3 R0, P6, PT, R0, UR12, RZ ;  /* 0x0000000c00007c10 */ /* 0x000fe4000ffde0ff */
[----:B------:R-:W-:Y:S01]  /*88d80*/  ISETP.NE.U32.AND P4, PT, R126, RZ, PT ;  /* 0x000000ff7e00720c */ /* 0x000fe20003f85070 */
[----:B------:R-:W-:Y:S01]  /*88d90*/  IMAD.MOV.U32 R126, RZ, RZ, R20 ;  /* 0x000000ffff7e7224 */ /* 0x000fe200078e0014 */
[----:B------:R-:W-:Y:S01]  /*88da0*/  MOV R127, R21 ;  /* 0x00000015007f7202 */ /* 0x000fe20000000f00 */
[----:B------:R-:W-:Y:S01]  /*88db0*/  STL [R1+0xd5c], R24 ;  /* 0x000d5c1801007387 */ /* 0x000fe20000100800 */
[----:B------:R-:W-:-:S03]  /*88dc0*/  IADD3.X R3, PT, PT, R3, UR13, RZ, P6, !PT ;  /* 0x0000000d03037c10 */ /* 0x000fc6000b7fe4ff */
[----:B------:R-:W-:Y:S04]  /*88dd0*/  STL [R1+0xd50], R25 ;  /* 0x000d501901007387 */ /* 0x000fe80000100800 */
[----:B------:R-:W-:Y:S04]  /*88de0*/  STL [R1+0xce4], R20 ;  /* 0x000ce41401007387 */ /* 0x000fe80000100800 */
[----:B------:R1:W-:Y:S04]  /*88df0*/  STL [R1+0xcd8], R21 ;  /* 0x000cd81501007387 */ /* 0x0003e80000100800 */
[----:B------:R-:W-:Y:S04]  /*88e00*/  STL [R1+0xcdc], R0 ;  /* 0x000cdc0001007387 */ /* 0x000fe80000100800 */
[----:B------:R2:W-:Y:S04]  /*88e10*/  LDGSTS.E [R124+0x4000], desc[UR22][R126.64], P5 ;  /* 0x040000007e7c7fae */ /* 0x0005e8000a9a1016 */
[----:B------:R3:W-:Y:S04]  /*88e20*/  STL [R1+0xcd0], R3 ;  /* 0x000cd00301007387 */ /* 0x0007e80000100800 */
[----:B-1----:R-:W4:Y:S01]  /*88e30*/  LDL.LU R21, [R1+0xdc8] ;  /* 0x000dc80001157983 */ /* 0x002f220000300800 */
[----:B--2---:R-:W-:-:S03]  /*88e40*/  IMAD.MOV.U32 R127, RZ, RZ, R3 ;  /* 0x000000ffff7f7224 */ /* 0x004fc600078e0003 */
[----:B------:R-:W2:Y:S01]  /*88e50*/  LDL.LU R20, [R1+0xdd4] ;  /* 0x000dd40001147983 */ /* 0x000ea20000300800 */
[----:B------:R-:W-:Y:S01]  /*88e60*/  IMAD.MOV.U32 R126, RZ, RZ, R0 ;  /* 0x000000ffff7e7224 */ /* 0x000fe200078e0000 */
[--C-:B---3--:R-:W-:Y:S02]  /*88e70*/  SHF.R.U32.HI R3, RZ, 0x6, R247.reuse ;  /* 0x00000006ff037819 */ /* 0x108fe400000116f7 */
[----:B------:R-:W-:Y:S01]  /*88e80*/  SHF.R.U32.HI R0, RZ, 0x6, R247 ;  /* 0x00000006ff007819 */ /* 0x000fe200000116f7 */
[----:B------:R-:W3:Y:S01]  /*88e90*/  LDL R22, [R1+0x187c] ;  /* 0x00187c0001167983 */ /* 0x000ee20000100800 */
[----:B------:R-:W-:Y:S02]  /*88ea0*/  SGXT.U32 R3, R3, 0x1 ;  /* 0x000000010303781a */ /* 0x000fe40000000000 */
[----:B------:R-:W-:Y:S01]  /*88eb0*/  SGXT.U32 R0, R0, 0x1 ;  /* 0x000000010000781a */ /* 0x000fe20000000000 */
[----:B------:R1:W-:Y:S01]  /*88ec0*/  LDGSTS.E [R124+0x4008], desc[UR22][R126.64], P4 ;  /* 0x040080007e7c7fae */ /* 0x0003e2000a1a1016 */
[----:B------:R-:W-:-:S02]  /*88ed0*/  LOP3.LUT R3, R3, 0x78, RZ, 0xfc, !PT ;  /* 0x0000007803037812 */ /* 0x000fc400078efcff */
[----:B------:R-:W-:Y:S02]  /*88ee0*/  LOP3.LUT R0, R0, 0x7a, RZ, 0xfc, !PT ;  /* 0x0000007a00007812 */ /* 0x000fe400078efcff */
[----:B------:R-:W-:Y:S02]  /*88ef0*/  ISETP.GE.AND P4, PT, R3, UR5, PT ;  /* 0x0000000503007c0c */ /* 0x000fe4000bf86270 */
[----:B------:R-:W-:Y:S01]  /*88f00*/  ISETP.GE.AND P5, PT, R0, UR5, PT ;  /* 0x0000000500007c0c */ /* 0x000fe2000bfa6270 */
[----:B------:R-:W3:Y:S04]  /*88f10*/  LDL.LU R3, [R1+0xdc0] ;  /* 0x000dc00001037983 */ /* 0x000ee80000300800 */
[----:B------:R-:W3:Y:S01]  /*88f20*/  LDL.LU R0, [R1+0xdcc] ;  /* 0x000dcc0001007983 */ /* 0x000ee20000300800 */
[----:B-1----:R-:W-:-:S02]  /*88f30*/  SEL R127, RZ, 0x4, P4 ;  /* 0x00000004ff7f7807 */ /* 0x002fc40002000000 */
[----:B------:R-:W-:Y:S02]  /*88f40*/  SEL R126, RZ, 0x4, P5 ;  /* 0x00000004ff7e7807 */ /* 0x000fe40002800000 */
[----:B------:R-:W-:Y:S02]  /*88f50*/  SEL R127, R127, RZ, !P3 ;  /* 0x000000ff7f7f7207 */ /* 0x000fe40005800000 */
[----:B------:R-:W-:Y:S02]  /*88f60*/  SEL R126, R126, RZ, !P3 ;  /* 0x000000ff7e7e7207 */ /* 0x000fe40005800000 */
[----:B------:R-:W-:Y:S02]  /*88f70*/  ISETP.NE.U32.AND P5, PT, R127, RZ, PT ;  /* 0x000000ff7f00720c */ /* 0x000fe40003fa5070 */
[----:B------:R-:W-:Y:S02]  /*88f80*/  IADD3 R44, P6, PT, R44, UR12, RZ ;  /* 0x0000000c2c2c7c10 */ /* 0x000fe4000ffde0ff */
[----:B------:R-:W-:-:S02]  /*88f90*/  ISETP.NE.U32.AND P4, PT, R126, RZ, PT ;  /* 0x000000ff7e00720c */ /* 0x000fc40003f85070 */
[----:B------:R-:W-:Y:S02]  /*88fa0*/  SHF.R.U32.HI R24, RZ, 0x6, R247 ;  /* 0x00000006ff187819 */ /* 0x000fe400000116f7 */
[----:B------:R-:W-:Y:S02]  /*88fb0*/  IADD3.X R45, PT, PT, R45, UR13, RZ, P6, !PT ;  /* 0x0000000d2d2d7c10 */ /* 0x000fe4000b7fe4ff */
[----:B------:R-:W-:Y:S02]  /*88fc0*/  IADD3 R46, P6, PT, R46, UR12, RZ ;  /* 0x0000000c2e2e7c10 */ /* 0x000fe4000ffde0ff */
[----:B------:R-:W-:Y:S01]  /*88fd0*/  SGXT.U32 R24, R24, 0x1 ;  /* 0x000000011818781a */ /* 0x000fe20000000000 */
[----:B------:R-:W-:Y:S01]  /*88fe0*/  LDGSTS.E [R124+0x6000], desc[UR22][R44.64], P5 ;  /* 0x060000002c7c7fae */ /* 0x000fe2000a9a1016 */
[----:B------:R-:W-:Y:S02]  /*88ff0*/  IADD3.X R47, PT, PT, R47, UR13, RZ, P6, !PT ;  /* 0x0000000d2f2f7c10 */ /* 0x000fe4000b7fe4ff */
[----:B------:R-:W-:-:S02]  /*89000*/  LOP3.LUT R24, R24, 0x1c, RZ, 0xfc, !PT ;  /* 0x0000001c18187812 */ /* 0x000fc400078efcff */
[----:B------:R-:W-:Y:S01]  /*89010*/  SHF.R.U32.HI R23, RZ, 0x6, R247 ;  /* 0x00000006ff177819 */ /* 0x000fe200000116f7 */
[----:B------:R1:W-:Y:S01]  /*89020*/  LDGSTS.E [R124+0x6008], desc[UR22][R46.64], P4 ;  /* 0x060080002e7c7fae */ /* 0x0003e2000a1a1016 */
[----:B------:R-:W-:Y:S02]  /*89030*/  ISETP.GE.AND P4, PT, R24, UR5, PT ;  /* 0x0000000518007c0c */ /* 0x000fe4000bf86270 */
[----:B------:R-:W-:-:S04]  /*89040*/  SGXT.U32 R23, R23, 0x1 ;  /* 0x000000011717781a */ /* 0x000fc80000000000 */
[----:B------:R-:W-:Y:S02]  /*89050*/  LOP3.LUT R23, R23, 0x1e, RZ, 0xfc, !PT ;  /* 0x0000001e17177812 */ /* 0x000fe400078efcff */
[----:B-1----:R-:W-:Y:S02]  /*89060*/  SEL R124, RZ, 0x4, P4 ;  /* 0x00000004ff7c7807 */ /* 0x002fe40002000000 */
[----:B------:R-:W-:Y:S02]  /*89070*/  ISETP.GE.AND P5, PT, R23, UR5, PT ;  /* 0x0000000517007c0c */ /* 0x000fe4000bfa6270 */
[----:B------:R-:W-:-:S04]  /*89080*/  SEL R124, R124, RZ, !P3 ;  /* 0x000000ff7c7c7207 */ /* 0x000fc80005800000 */
[----:B------:R-:W-:Y:S02]  /*89090*/  ISETP.NE.U32.AND P4, PT, R124, RZ, PT ;  /* 0x000000ff7c00720c */ /* 0x000fe40003f85070 */
[----:B------:R-:W-:-:S04]  /*890a0*/  SEL R124, RZ, 0x4, P5 ;  /* 0x00000004ff7c7807 */ /* 0x000fc80002800000 */
[----:B------:R-:W-:-:S04]  /*890b0*/  SEL R124, R124, RZ, !P3 ;  /* 0x000000ff7c7c7207 */ /* 0x000fc80005800000 */
[----:B------:R-:W-:Y:S01]  /*890c0*/  ISETP.NE.U32.AND P5, PT, R124, RZ, PT ;  /* 0x000000ff7c00720c */ /* 0x000fe20003fa5070 */
[----:B------:R-:W-:Y:S01]  /*890d0*/  IMAD.U32 R124, RZ, RZ, UR16 ;  /* 0x00000010ff7c7e24 */ /* 0x000fe2000f8e00ff */
[----:B--2---:R-:W-:-:S04]  /*890e0*/  IADD3 R20, P6, PT, R20, UR12, RZ ;  /* 0x0000000c14147c10 */ /* 0x004fc8000ffde0ff */
[----:B----4-:R-:W-:Y:S01]  /*890f0*/  IADD3.X R21, PT, PT, R21, UR13, RZ, P6, !PT ;  /* 0x0000000d15157c10 */ /* 0x010fe2000b7fe4ff */
[----:B------:R-:W-:Y:S01]  /*89100*/  IMAD.MOV.U32 R126, RZ, RZ, R20 ;  /* 0x000000ffff7e7224 */ /* 0x000fe200078e0014 */
[----:B---3--:R-:W-:-:S03]  /*89110*/  IADD3 R124, PT, PT, R22, 0x200000, R124 ;  /* 0x00200000167c7810 */ /* 0x008fc60007ffe07c */
[----:B------:R-:W-:Y:S01]  /*89120*/  IMAD.MOV.U32 R127, RZ, RZ, R21 ;  /* 0x000000ffff7f7224 */ /* 0x000fe200078e0015 */
[----:B------:R-:W-:Y:S04]  /*89130*/  STL [R1+0xdd4], R20 ;  /* 0x000dd41401007387 */ /* 0x000fe80000100800 */
[----:B------:R1:W-:Y:S04]  /*89140*/  STL [R1+0xdc8], R21 ;  /* 0x000dc81501007387 */ /* 0x0003e80000100800 */
[----:B------:R2:W-:Y:S01]  /*89150*/  LDGSTS.E [R124], desc[UR22][R126.64], P4 ;  /* 0x000000007e7c7fae */ /* 0x0005e2000a1a1016 */
[----:B------:R-:W-:-:S04]  /*89160*/  IADD3 R0, P6, PT, R0, UR12, RZ ;  /* 0x0000000c00007c10 */ /* 0x000fc8000ffde0ff */
[----:B------:R-:W-:Y:S01]  /*89170*/  IADD3.X R3, PT, PT, R3, UR13, RZ, P6, !PT ;  /* 0x0000000d03037c10 */ /* 0x000fe2000b7fe4ff */
[----:B------:R3:W-:Y:S01]  /*89180*/  STL [R1+0xdcc], R0 ;  /* 0x000dcc0001007387 */ /* 0x0007e20000100800 */
[----:B--2---:R-:W-:-:S03]  /*89190*/  IMAD.MOV.U32 R126, RZ, RZ, R0 ;  /* 0x000000ffff7e7224 */ /* 0x004fc600078e0000 */
[----:B-1----:R-:W2:Y:S01]  /*891a0*/  LDL.LU R21, [R1+0xd48] ;  /* 0x000d480001157983 */ /* 0x002ea20000300800 */
[----:B---3--:R-:W-:-:S03]  /*891b0*/  SHF.R.U32.HI R0, RZ, 0x6, R247 ;  /* 0x00000006ff007819 */ /* 0x008fc600000116f7 */
[----:B------:R1:W-:Y:S01]  /*891c0*/  STL [R1+0xdc0], R3 ;  /* 0x000dc00301007387 */ /* 0x0003e20000100800 */
[----:B------:R-:W-:-:S03]  /*891d0*/  SGXT.U32 R0, R0, 0x1 ;  /* 0x000000010000781a */ /* 0x000fc60000000000 */
[----:B------:R-:W3:Y:S01]  /*891e0*/  LDL.LU R20, [R1+0xd54] ;  /* 0x000d540001147983 */ /* 0x000ee20000300800 */
[----:B------:R-:W-:-:S03]  /*891f0*/  LOP3.LUT R0, R0, 0x3c, RZ, 0xfc, !PT ;  /* 0x0000003c00007812 */ /* 0x000fc600078efcff */
[----:B------:R-:W4:Y:S01]  /*89200*/  LDL.LU R22, [R1+0xd4c] ;  /* 0x000d4c0001167983 */ /* 0x000f220000300800 */
[----:B------:R-:W-:Y:S01]  /*89210*/  IMAD.MOV.U32 R127, RZ, RZ, R3 ;  /* 0x000000ffff7f7224 */ /* 0x000fe200078e0003 */
[----:B------:R-:W-:Y:S02]  /*89220*/  ISETP.GE.AND P4, PT, R0, UR5, PT ;  /* 0x0000000500007c0c */ /* 0x000fe4000bf86270 */
[----:B------:R-:W4:Y:S04]  /*89230*/  LDL.LU R23, [R1+0xcf0] ;  /* 0x000cf00001177983 */ /* 0x000f280000300800 */
[----:B-1----:R-:W4:Y:S04]  /*89240*/  LDL.LU R3, [R1+0xcc8] ;  /* 0x000cc80001037983 */ /* 0x002f280000300800 */
[----:B------:R-:W4:Y:S04]  /*89250*/  LDL.LU R0, [R1+0xcd4] ;  /* 0x000cd40001007983 */ /* 0x000f280000300800 */
[----:B------:R-:W4:Y:S01]  /*89260*/  LDL.LU R246, [R1+0xccc] ;  /* 0x000ccc0001f67983 */ /* 0x000f220000300800 */
[----:B------:R-:W-:-:S03]  /*89270*/  SHF.R.U32.HI R24, RZ, 0x6, R247 ;  /* 0x00000006ff187819 */ /* 0x000fc600000116f7 */
[----:B------:R1:W-:Y:S01]  /*89280*/  LDGSTS.E [R124+0x8], desc[UR22][R126.64], P5 ;  /* 0x000080007e7c7fae */ /* 0x0003e2000a9a1016 */
[----:B------:R-:W-:-:S04]  /*89290*/  SGXT.U32 R24, R24, 0x1 ;  /* 0x000000011818781a */ /* 0x000fc80000000000 */
[----:B------:R-:W-:-:S04]  /*892a0*/  LOP3.LUT R24, R24, 0x3e, RZ, 0xfc, !PT ;  /* 0x0000003e18187812 */ /* 0x000fc800078efcff */
[----:B------:R-:W-:Y:S02]  /*892b0*/  ISETP.GE.AND P5, PT, R24, UR5, PT ;  /* 0x0000000518007c0c */ /* 0x000fe4000bfa6270 */
[----:B-1----:R-:W-:Y:S02]  /*892c0*/  SEL R127, RZ, 0x4, P4 ;  /* 0x00000004ff7f7807 */ /* 0x002fe40002000000 */
[----:B------:R-:W-:Y:S02]  /*892d0*/  SEL R126, RZ, 0x4, P5 ;  /* 0x00000004ff7e7807 */ /* 0x000fe40002800000 */
[----:B------:R-:W-:Y:S02]  /*892e0*/  SEL R127, R127, RZ, !P3 ;  /* 0x000000ff7f7f7207 */ /* 0x000fe40005800000 */
[----:B------:R-:W-:Y:S02]  /*892f0*/  SEL R126, R126, RZ, !P3 ;  /* 0x000000ff7e7e7207 */ /* 0x000fe40005800000 */
[----:B------:R-:W-:-:S02]  /*89300*/  ISETP.NE.U32.AND P5, PT, R127, RZ, PT ;  /* 0x000000ff7f00720c */ /* 0x000fc40003fa5070 */
[----:B------:R-:W-:Y:S02]  /*89310*/  ISETP.NE.U32.AND P4, PT, R126, RZ, PT ;  /* 0x000000ff7e00720c */ /* 0x000fe40003f85070 */
[----:B---3--:R-:W-:-:S04]  /*89320*/  IADD3 R20, P6, PT, R20, UR12, RZ ;  /* 0x0000000c14147c10 */ /* 0x008fc8000ffde0ff */
[----:B--2---:R-:W-:Y:S02]  /*89330*/  IADD3.X R21, PT, PT, R21, UR13, RZ, P6, !PT ;  /* 0x0000000d15157c10 */ /* 0x004fe4000b7fe4ff */
[----:B----4-:R-:W-:Y:S01]  /*89340*/  IADD3 R22, P6, PT, R22, UR12, RZ ;  /* 0x0000000c16167c10 */ /* 0x010fe2000ffde0ff */
[----:B------:R1:W-:Y:S01]  /*89350*/  STL [R1+0xd54], R20 ;  /* 0x000d541401007387 */ /* 0x0003e20000100800 */
[----:B------:R-:W-:Y:S02]  /*89360*/  IMAD.MOV.U32 R126, RZ, RZ, R20 ;  /* 0x000000ffff7e7224 */ /* 0x000fe400078e0014 */
[----:B------:R-:W-:Y:S01]  /*89370*/  IADD3.X R23, PT, PT, R23, UR13, RZ, P6, !PT ;  /* 0x0000000d17177c10 */ /* 0x000fe2000b7fe4ff */
[----:B------:R2:W-:Y:S01]  /*89380*/  STL [R1+0xd48], R21 ;  /* 0x000d481501007387 */ /* 0x0005e20000100800 */
[----:B------:R-:W-:Y:S01]  /*89390*/  IMAD.MOV.U32 R127, RZ, RZ, R21 ;  /* 0x000000ffff7f7224 */ /* 0x000fe200078e0015 */
[----:B-1----:R-:W-:Y:S02]  /*893a0*/  SHF.R.U32.HI R20, RZ, 0x6, R247 ;  /* 0x00000006ff147819 */ /* 0x002fe400000116f7 */
[----:B------:R-:W-:Y:S01]  /*893b0*/  IADD3 R0, P6, PT, R0, UR12, RZ ;  /* 0x0000000c00007c10 */ /* 0x000fe2000ffde0ff */
[----:B------:R-:W-:Y:S01]  /*893c0*/  STL [R1+0xd4c], R22 ;  /* 0x000d4c1601007387 */ /* 0x000fe20000100800 */
[----:B------:R-:W-:-:S02]  /*893d0*/  SGXT.U32 R20, R20, 0x1 ;  /* 0x000000011414781a */ /* 0x000fc40000000000 */
[----:B--2---:R-:W-:Y:S01]  /*893e0*/  SHF.R.U32.HI R21, RZ, 0x6, R247 ;  /* 0x00000006ff157819 */ /* 0x004fe200000116f7 */
[----:B------:R1:W-:Y:S01]  /*893f0*/  LDGSTS.E [R124+0x2000], desc[UR22][R126.64], P5 ;  /* 0x020000007e7c7fae */ /* 0x0003e2000a9a1016 */
[----:B------:R-:W-:Y:S02]  /*89400*/  IADD3.X R3, PT, PT, R3, UR13, RZ, P6, !PT ;  /* 0x0000000d03037c10 */ /* 0x000fe4000b7fe4ff */
[----:B------:R-:W-:Y:S01]  /*89410*/  LOP3.LUT R20, R20, 0x5e, RZ, 0xfc, !PT ;  /* 0x0000005e14147812 */ /* 0x000fe200078efcff */
[----:B------:R2:W-:Y:S01]  /*89420*/  STL [R1+0xcf0], R23 ;  /* 0x000cf01701007387 */ /* 0x0005e20000100800 */
[----:B------:R-:W-:Y:S02]  /*89430*/  IADD3 R246, P6, PT, R246, UR12, RZ ;  /* 0x0000000cf6f67c10 */ /* 0x000fe4000ffde0ff */
[----:B------:R-:W-:Y:S01]  /*89440*/  SGXT.U32 R21, R21, 0x1 ;  /* 0x000000011515781a */ /* 0x000fe20000000000 */
[----:B------:R-:W-:Y:S01]  /*89450*/  STL [R1+0xcd4], R0 ;  /* 0x000cd40001007387 */ /* 0x000fe20000100800 */
[----:B------:R-:W-:Y:S01]  /*89460*/  ISETP.GE.AND P5, PT, R20, UR5, PT ;  /* 0x0000000514007c0c */ /* 0x000fe2000bfa6270 */
[----:B-1----:R-:W-:-:S02]  /*89470*/  IMAD.MOV.U32 R127, RZ, RZ, R23 ;  /* 0x000000ffff7f7224 */ /* 0x002fc400078e0017 */
[----:B------:R1:W-:Y:S01]  /*89480*/  STL [R1+0xcc8], R3 ;  /* 0x000cc80301007387 */ /* 0x0003e20000100800 */
[----:B------:R-:W-:Y:S01]  /*89490*/  IMAD.MOV.U32 R126, RZ, RZ, R22 ;  /* 0x000000ffff7e7224 */ /* 0x000fe200078e0016 */
[----:B------:R-:W-:Y:S02]  /*894a0*/  LOP3.LUT R21, R21, 0x5c, RZ, 0xfc, !PT ;  /* 0x0000005c15157812 */ /* 0x000fe400078efcff */
[----:B--2---:R-:W2:Y:S04]  /*894b0*/  LDL.LU R23, [R1+0xcac] ;  /* 0x000cac0001177983 */ /* 0x004ea80000300800 */
[----:B------:R-:W-:Y:S04]  /*894c0*/  STL [R1+0xccc], R246 ;  /* 0x000cccf601007387 */ /* 0x000fe80000100800 */
[----:B------:R-:W3:Y:S04]  /*894d0*/  LDL.LU R20, [R1+0xcb0] ;  /* 0x000cb00001147983 */ /* 0x000ee80000300800 */
[----:B------:R4:W-:Y:S01]  /*894e0*/  LDGSTS.E [R124+0x2008], desc[UR22][R126.64], P4 ;  /* 0x020080007e7c7fae */ /* 0x0009e2000a1a1016 */
[----:B------:R-:W-:-:S03]  /*894f0*/  ISETP.GE.AND P4, PT, R21, UR5, PT ;  /* 0x0000000515007c0c */ /* 0x000fc6000bf86270 */
[----:B------:R-:W2:Y:S04]  /*89500*/  LDL.LU R22, [R1+0xcb4] ;  /* 0x000cb40001167983 */ /* 0x000ea80000300800 */
[----:B------:R-:W2:Y:S01]  /*89510*/  LDL.LU R21, [R1+0xcb8] ;  /* 0x000cb80001157983 */ /* 0x000ea20000300800 */
[----:B----4-:R-:W-:Y:S02]  /*89520*/  SEL R127, RZ, 0x4, P4 ;  /* 0x00000004ff7f7807 */ /* 0x010fe40002000000 */
[----:B------:R-:W-:Y:S02]  /*89530*/  SEL R126, RZ, 0x4, P5 ;  /* 0x00000004ff7e7807 */ /* 0x000fe40002800000 */
[----:B------:R-:W-:Y:S02]  /*89540*/  SEL R127, R127, RZ, !P3 ;  /* 0x000000ff7f7f7207 */ /* 0x000fe40005800000 */
[----:B------:R-:W-:-:S02]  /*89550*/  SEL R126, R126, RZ, !P3 ;  /* 0x000000ff7e7e7207 */ /* 0x000fc40005800000 */
[----:B------:R-:W-:Y:S01]  /*89560*/  ISETP.NE.U32.AND P5, PT, R127, RZ, PT ;  /* 0x000000ff7f00720c */ /* 0x000fe20003fa5070 */
[----:B------:R-:W-:Y:S01]  /*89570*/  IMAD.MOV.U32 R127, RZ, RZ, R3 ;  /* 0x000000ffff7f7224 */ /* 0x000fe200078e0003 */
[----:B------:R-:W-:Y:S01]  /*89580*/  ISETP.NE.U32.AND P4, PT, R126, RZ, PT ;  /* 0x000000ff7e00720c */ /* 0x000fe20003f85070 */
[----:B-1----:R-:W4:Y:S01]  /*89590*/  LDL.LU R3, [R1+0xcbc] ;  /* 0x000cbc0001037983 */ /* 0x002f220000300800 */
[----:B------:R-:W-:-:S03]  /*895a0*/  MOV R126, R0 ;  /* 0x00000000007e7202 */ /* 0x000fc60000000f00 */
[----:B------:R-:W4:Y:S01]  /*895b0*/  LDL.LU R0, [R1+0xcc0] ;  /* 0x000cc00001007983 */ /* 0x000f220000300800 */
[--C-:B------:R-:W-:Y:S02]  /*895c0*/  SHF.R.U32.HI R25, RZ, 0x6, R247.reuse ;  /* 0x00000006ff197819 */ /* 0x100fe400000116f7 */
[----:B------:R-:W-:Y:S02]  /*895d0*/  IADD3.X R19, PT, PT, R19, UR13, RZ, P6, !PT ;  /* 0x0000000d13137c10 */ /* 0x000fe4000b7fe4ff */
[----:B------:R-:W-:Y:S01]  /*895e0*/  SGXT.U32 R25, R25, 0x1 ;  /* 0x000000011919781a */ /* 0x000fe20000000000 */
[----:B------:R1:W-:Y:S01]  /*895f0*/  LDGSTS.E [R124+0x4000], desc[UR22][R126.64], P5 ;  /* 0x040000007e7c7fae */ /* 0x0003e2000a9a1016 */
[----:B------:R-:W-:Y:S02]  /*89600*/  SHF.R.U32.HI R24, RZ, 0x6, R247 ;  /* 0x00000006ff187819 */ /* 0x000fe400000116f7 */
[----:B------:R-:W-:Y:S02]  /*89610*/  LOP3.LUT R25, R25, 0x7c, RZ, 0xfc, !PT ;  /* 0x0000007c19197812 */ /* 0x000fe400078efcff */
[----:B------:R-:W-:Y:S01]  /*89620*/  SGXT.U32 R24, R24, 0x1 ;  /* 0x000000011818781a */ /* 0x000fe20000000000 */
[----:B-1----:R-:W-:-:S02]  /*89630*/  IMAD.MOV.U32 R126, RZ, RZ, R246 ;  /* 0x000000ffff7e7224 */ /* 0x002fc400078e00f6 */
[----:B------:R-:W-:Y:S01]  /*89640*/  IMAD.MOV.U32 R127, RZ, RZ, R19 ;  /* 0x000000ffff7f7224 */ /* 0x000fe200078e0013 */
[----:B------:R-:W-:-:S04]  /*89650*/  LOP3.LUT R24, R24, 0x7e, RZ, 0xfc, !PT ;  /* 0x0000007e18187812 */ /* 0x000fc800078efcff */
[----:B------:R1:W-:Y:S01]  /*89660*/  LDGSTS.E [R124+0x4008], desc[UR22][R126.64], P4 ;  /* 0x040080007e7c7fae */ /* 0x0003e2000a1a1016 */
[----:B------:R-:W-:Y:S02]  /*89670*/  ISETP.GE.AND P4, PT, R25, UR5, PT ;  /* 0x0000000519007c0c */ /* 0x000fe4000bf86270 */
[----:B------:R-:W-:Y:S02]  /*89680*/  ISETP.GE.AND P5, PT, R24, UR5, PT ;  /* 0x0000000518007c0c */ /* 0x000fe4000bfa6270 */
[----:B-1----:R-:W-:Y:S02]  /*89690*/  SEL R127, RZ, 0x4, P4 ;  /* 0x00000004ff7f7807 */ /* 0x002fe40002000000 */
[----:B------:R-:W-:Y:S02]  /*896a0*/  SEL R126, RZ, 0x4, P5 ;  /* 0x00000004ff7e7807 */ /* 0x000fe40002800000 */
[----:B------:R-:W-:Y:S02]  /*896b0*/  SEL R127, R127, RZ, !P3 ;  /* 0x000000ff7f7f7207 */ /* 0x000fe40005800000 */
[----:B------:R-:W-:-:S02]  /*896c0*/  SEL R126, R126, RZ, !P3 ;  /* 0x000000ff7e7e7207 */ /* 0x000fc40005800000 */
[----:B------:R-:W-:Y:S02]  /*896d0*/  ISETP.NE.U32.AND P5, PT, R127, RZ, PT ;  /* 0x000000ff7f00720c */ /* 0x000fe40003fa5070 */
[----:B------:R-:W-:Y:S02]  /*896e0*/  ISETP.NE.U32.AND P4, PT, R126, RZ, PT ;  /* 0x000000ff7e00720c */ /* 0x000fe40003f85070 */
[----:B---3--:R-:W-:-:S04]  /*896f0*/  IADD3 R20, P6, PT, R20, UR12, RZ ;  /* 0x0000000c14147c10 */ /* 0x008fc8000ffde0ff */
[----:B--2---:R-:W-:Y:S01]  /*89700*/  IADD3.X R23, PT, PT, R23, UR13, RZ, P6, !PT ;  /* 0x0000000d17177c10 */ /* 0x004fe2000b7fe4ff */
[----:B------:R-:W-:-:S04]  /*89710*/  IMAD.MOV.U32 R126, RZ, RZ, R20 ;  /* 0x000000ffff7e7224 */ /* 0x000fc800078e0014 */
[----:B------:R-:W-:Y:S01]  /*89720*/  IMAD.MOV.U32 R127, RZ, RZ, R23 ;  /* 0x000000ffff7f7224 */ /* 0x000fe200078e0017 */
[----:B------:R-:W-:-:S04]  /*89730*/  IADD3 R21, P6, PT, R21, UR12, RZ ;  /* 0x0000000c15157c10 */ /* 0x000fc8000ffde0ff */
[----:B------:R1:W-:Y:S01]  /*89740*/  LDGSTS.E [R124+0x6000], desc[UR22][R126.64], P5 ;  /* 0x060000007e7c7fae */ /* 0x0003e2000a9a1016 */
[----:B------:R-:W-:-:S03]  /*89750*/  IADD3.X R22, PT, PT, R22, UR13, RZ, P6, !PT ;  /* 0x0000000d16167c10 */ /* 0x000fc6000b7fe4ff */
[----:B------:R2:W-:Y:S01]  /*89760*/  STL [R1+0xcb0], R20 ;  /* 0x000cb01401007387 */ /* 0x0005e20000100800 */
[----:B-1----:R-:W-:Y:S02]  /*89770*/  IMAD.MOV.U32 R126, RZ, RZ, R21 ;  /* 0x000000ffff7e7224 */ /* 0x002fe400078e0015 */
[----:B------:R-:W-:Y:S01]  /*89780*/  IMAD.MOV.U32 R127, RZ, RZ, R22 ;  /* 0x000000ffff7f7224 */ /* 0x000fe200078e0016 */
[----:B--2---:R-:W-:-:S04]  /*89790*/  LOP3.LUT R20, R247, 0x7f, RZ, 0xc0, !PT ;  /* 0x0000007ff7147812 */ /* 0x004fc800078ec0ff */
[----:B------:R1:W-:Y:S01]  /*897a0*/  LDGSTS.E [R124+0x6008], desc[UR22][R126.64], P4 ;  /* 0x060080007e7c7fae */ /* 0x0003e2000a1a1016 */
[----:B------:R-:W-:-:S03]  /*897b0*/  ISETP.GE.AND P4, PT, R20, UR5, PT ;  /* 0x0000000514007c0c */ /* 0x000fc6000bf86270 */
[----:B------:R-:W-:Y:S01]  /*897c0*/  STL [R1+0xcac], R23 ;  /* 0x000cac1701007387 */ /* 0x000fe20000100800 */
[----:B------:R-:W-:-:S03]  /*897d0*/  IADD3 R61, P5, PT, R61, UR14, RZ ;  /* 0x0000000e3d3d7c10 */ /* 0x000fc6000ffbe0ff */
[----:B------:R-:W0:Y:S01]  /*897e0*/  LDGDEPBAR ;  /* 0x00000000000079af */ /* 0x000e220000000000 */
[----:B-1----:R-:W-:Y:S02]  /*897f0*/  SEL R124, RZ, 0x4, P4 ;  /* 0x00000004ff7c7807 */ /* 0x002fe40002000000 */
[----:B----4-:R-:W-:Y:S01]  /*89800*/  IADD3 R0, P4, PT, R0, UR14, RZ ;  /* 0x0000000e00007c10 */ /* 0x010fe2000ff9e0ff */
[----:B------:R-:W-:Y:S03]  /*89810*/  STL [R1+0xcb8], R21 ;  /* 0x000cb81501007387 */ /* 0x000fe60000100800 */
[----:B------:R-:W-:Y:S01]  /*89820*/  IADD3.X R3, PT, PT, R3, UR15, RZ, P4, !PT ;  /* 0x0000000f03037c10 */ /* 0x000fe2000a7fe4ff */
[----:B------:R-:W-:Y:S01]  /*89830*/  STL [R1+0xcb4], R22 ;  /* 0x000cb41601007387 */ /* 0x000fe20000100800 */
[----:B------:R-:W-:-:S03]  /*89840*/  IMAD.MOV.U32 R126, RZ, RZ, R0 ;  /* 0x000000ffff7e7224 */ /* 0x000fc600078e0000 */
[----:B------:R1:W-:Y:S04]  /*89850*/  STL [R1+0xcc0], R0 ;  /* 0x000cc00001007387 */ /* 0x0003e80000100800 */
[----:B------:R2:W-:Y:S04]  /*89860*/  STL [R1+0xcbc], R3 ;  /* 0x000cbc0301007387 */ /* 0x0005e80000100800 */
[----:B------:R-:W3:Y:S04]  /*89870*/  LDL.LU R20, [R1+0x2c] ;  /* 0x00002c0001147983 */ /* 0x000ee80000300800 */
[----:B-1----:R-:W4:Y:S04]  /*89880*/  LDL.LU R0, [R1+0x30] ;  /* 0x0000300001007983 */ /* 0x002f280000300800 */
[----:B------:R-:W3:Y:S04]  /*89890*/  LDL.LU R25, [R1+0x6c] ;  /* 0x00006c0001197983 */ /* 0x000ee80000300800 */
[----:B------:R-:W3:Y:S01]  /*898a0*/  LDL.LU R22, [R1+0x70] ;  /* 0x0000700001167983 */ /* 0x000ee20000300800 */
[----:B------:R-:W-:Y:S01]  /*898b0*/  SEL R124, R124, RZ, !P3 ;  /* 0x000000ff7c7c7207 */ /* 0x000fe20005800000 */
[----:B------:R-:W-:Y:S01]  /*898c0*/  ULEA UR5, UR18, UR7, 0x12 ;  /* 0x0000000712057291 */ /* 0x000fe2000f8e90ff */
[----:B------:R-:W-:Y:S01]  /*898d0*/  IADD3.X R62, PT, PT, R62, UR15, RZ, P5, !PT ;  /* 0x0000000f3e3e7c10 */ /* 0x000fe2000affe4ff */
[----:B------:R-:W-:Y:S01]  /*898e0*/  IMAD.MOV.U32 R127, RZ, RZ, R3 ;  /* 0x000000ffff7f7224 */ /* 0x000fe200078e0003 */
[----:B------:R-:W-:Y:S01]  /*898f0*/  ISETP.NE.U32.AND P3, PT, R124, RZ, PT ;  /* 0x000000ff7c00720c */ /* 0x000fe20003f65070 */
[----:B------:R-:W3:Y:S01]  /*89900*/  LDL.LU R21, [R1+0xac] ;  /* 0x0000ac0001157983 */ /* 0x000ee20000300800 */
[----:B------:R-:W-:Y:S01]  /*89910*/  IADD3 R90, P5, PT, R90, UR14, RZ ;  /* 0x0000000e5a5a7c10 */ /* 0x000fe2000ffbe0ff */
[----:B------:R-:W-:Y:S01]  /*89920*/  VIADD R124, R11, UR5 ;  /* 0x000000050b7c7c36 */ /* 0x000fe20008000000 */
[----:B------:R-:W-:Y:S01]  /*89930*/  IADD3 R76, P4, PT, R76, UR14, RZ ;  /* 0x0000000e4c4c7c10 */ /* 0x000fe2000ff9e0ff */
[----:B--2---:R-:W2:Y:S01]  /*89940*/  LDL.LU R3, [R1+0xb0] ;  /* 0x0000b00001037983 */ /* 0x004ea20000300800 */
[----:B------:R-:W-:-:S02]  /*89950*/  IADD3.X R91, PT, PT, R91, UR15, RZ, P5, !PT ;  /* 0x0000000f5b5b7c10 */ /* 0x000fc4000affe4ff */
[----:B------:R-:W-:Y:S01]  /*89960*/  IADD3.X R77, PT, PT, R77, UR15, RZ, P4, !PT ;  /* 0x0000000f4d4d7c10 */ /* 0x000fe2000a7fe4ff */
[----:B------:R-:W2:Y:S01]  /*89970*/  LDL.LU R24, [R1+0xec] ;  /* 0x0000ec0001187983 */ /* 0x000ea20000300800 */
[----:B------:R-:W-:Y:S02]  /*89980*/  IADD3 R109, P5, PT, R109, UR14, RZ ;  /* 0x0000000e6d6d7c10 */ /* 0x000fe4000ffbe0ff */
[----:B------:R-:W-:Y:S01]  /*89990*/  IADD3 R104, P4, PT, R104, UR14, RZ ;  /* 0x0000000e68687c10 */ /* 0x000fe2000ff9e0ff */
[----:B------:R1:W-:Y:S01]  /*899a0*/  LDGSTS.E [R124], desc[UR22][R126.64], P3 ;  /* 0x000000007e7c7fae */ /* 0x0003e200099a1016 */
[----:B------:R-:W-:Y:S02]  /*899b0*/  IADD3.X R110, PT, PT, R110, UR15, RZ, P5, !PT ;  /* 0x0000000f6e6e7c10 */ /* 0x000fe4000affe4ff */
[----:B------:R-:W-:Y:S01]  /*899c0*/  IADD3.X R105, PT, PT, R105, UR15, RZ, P4, !PT ;  /* 0x0000000f69697c10 */ /* 0x000fe2000a7fe4ff */
[----:B------:R-:W2:Y:S01]  /*899d0*/  LDL.LU R23, [R1+0xf0] ;  /* 0x0000f00001177983 */ /* 0x000ea20000300800 */
[----:B------:R-:W-:Y:S01]  /*899e0*/  IADD3 R137, P4, PT, R137, UR14, RZ ;  /* 0x0000000e89897c10 */ /* 0x000fe2000ff9e0ff */
[----:B-1----:R-:W-:Y:S01]  /*899f0*/  IMAD.MOV.U32 R126, RZ, RZ, R61 ;  /* 0x000000ffff7e7224 */ /* 0x002fe200078e003d */
[----:B------:R-:W-:-:S02]  /*89a00*/  MOV R127, R62 ;  /* 0x0000003e007f7202 */ /* 0x000fc40000000f00 */
[----:B------:R-:W-:-:S03]  /*89a10*/  IADD3.X R136, PT, PT, R136, UR15, RZ, P4, !PT ;  /* 0x0000000f88887c10 */ /* 0x000fc6000a7fe4ff */
[----:B------:R1:W-:Y:S01]  /*89a20*/  LDGSTS.E [R124+0x400], desc[UR22][R126.64], P3 ;  /* 0x004000007e7c7fae */ /* 0x0003e200099a1016 */
[----:B------:R-:W-:-:S03]  /*89a30*/  IADD3 R153, P5, PT, R153, UR14, RZ ;  /* 0x0000000e99997c10 */ /* 0x000fc6000ffbe0ff */
[----:B------:R-:W-:Y:S04]  /*89a40*/  LDGSTS.E [R124+0x800], desc[UR22][R76.64], P3 ;  /* 0x008000004c7c7fae */ /* 0x000fe800099a1016 */
[----:B------:R-:W-:Y:S01]  /*89a50*/  LDGSTS.E [R124+0xc00], desc[UR22][R90.64], P3 ;  /* 0x00c000005a7c7fae */ /* 0x000fe200099a1016 */
[----:B-1----:R-:W-:-:S03]  /*89a60*/  IMAD.MOV.U32 R126, RZ, RZ, R109 ;  /* 0x000000ffff7e7224 */ /* 0x002fc600078e006d */
[----:B------:R-:W-:Y:S01]  /*89a70*/  LDGSTS.E [R124+0x1000], desc[UR22][R104.64], P3 ;  /* 0x01000000687c7fae */ /* 0x000fe200099a1016 */
[----:B------:R-:W-:Y:S01]  /*89a80*/  IMAD.MOV.U32 R127, RZ, RZ, R110 ;  /* 0x000000ffff7f7224 */ /* 0x000fe200078e006e */
[----:B------:R-:W-:-:S04]  /*89a90*/  IADD3.X R152, PT, PT, R152, UR15, RZ, P5, !PT ;  /* 0x0000000f98987c10 */ /* 0x000fc8000affe4ff */
[----:B------:R1:W-:Y:S01]  /*89aa0*/  LDGSTS.E [R124+0x1400], desc[UR22][R126.64], P3 ;  /* 0x014000007e7c7fae */ /* 0x0003e200099a1016 */
[----:B------:R-:W-:Y:S02]  /*89ab0*/  IADD3 R169, P4, PT, R169, UR14, RZ ;  /* 0x0000000ea9a97c10 */ /* 0x000fe4000ff9e0ff */
[----:B------:R-:W-:Y:S02]  /*89ac0*/  IADD3 R185, P5, PT, R185, UR14, RZ ;  /* 0x0000000eb9b97c10 */ /* 0x000fe4000ffbe0ff */
[----:B------:R-:W-:Y:S01]  /*89ad0*/  IADD3.X R168, PT, PT, R168, UR15, RZ, P4, !PT ;  /* 0x0000000fa8a87c10 */ /* 0x000fe2000a7fe4ff */
[----:B-1----:R-:W-:Y:S02]  /*89ae0*/  IMAD.MOV.U32 R126, RZ, RZ, R137 ;  /* 0x000000ffff7e7224 */ /* 0x002fe400078e0089 */
[----:B------:R-:W-:-:S05]  /*89af0*/  IMAD.MOV.U32 R127, RZ, RZ, R136 ;  /* 0x000000ffff7f7224 */ /* 0x000fca00078e0088 */
[----:B------:R1:W-:Y:S01]  /*89b00*/  LDGSTS.E [R124+0x1800], desc[UR22][R126.64], P3 ;  /* 0x018000007e7c7fae */ /* 0x0003e200099a1016 */
[----:B------:R-:W-:Y:S01]  /*89b10*/  IADD3.X R184, PT, PT, R184, UR15, RZ, P5, !PT ;  /* 0x0000000fb8b87c10 */ /* 0x000fe2000affe4ff */
[----:B-1----:R-:W-:Y:S02]  /*89b20*/  IMAD.MOV.U32 R126, RZ, RZ, R153 ;  /* 0x000000ffff7e7224 */ /* 0x002fe400078e0099 */
[----:B------:R-:W-:-:S05]  /*89b30*/  IMAD.MOV.U32 R127, RZ, RZ, R152 ;  /* 0x000000ffff7f7224 */ /* 0x000fca00078e0098 */
[----:B------:R1:W-:Y:S01]  /*89b40*/  LDGSTS.E [R124+0x1c00], desc[UR22][R126.64], P3 ;  /* 0x01c000007e7c7fae */ /* 0x0003e200099a1016 */
[----:B------:R-:W-:Y:S02]  /*89b50*/  IADD3 R201, P4, PT, R201, UR14, RZ ;  /* 0x0000000ec9c97c10 */ /* 0x000fe4000ff9e0ff */
[----:B------:R-:W-:Y:S01]  /*89b60*/  IADD3 R217, P5, PT, R217, UR14, RZ ;  /* 0x0000000ed9d97c10 */ /* 0x000fe2000ffbe0ff */
[----:B-1----:R-:W-:Y:S02]  /*89b70*/  IMAD.MOV.U32 R126, RZ, RZ, R169 ;  /* 0x000000ffff7e7224 */ /* 0x002fe400078e00a9 */
[----:B------:R-:W-:Y:S01]  /*89b80*/  IMAD.MOV.U32 R127, RZ, RZ, R168 ;  /* 0x000000ffff7f7224 */ /* 0x000fe200078e00a8 */
[----:B------:R-:W-:-:S04]  /*89b90*/  IADD3.X R200, PT, PT, R200, UR15, RZ, P4, !PT ;  /* 0x0000000fc8c87c10 */ /* 0x000fc8000a7fe4ff */
[----:B------:R1:W-:Y:S01]  /*89ba0*/  LDGSTS.E [R124+0x2000], desc[UR22][R126.64], P3 ;  /* 0x020000007e7c7fae */ /* 0x0003e200099a1016 */
[----:B------:R-:W-:Y:S02]  /*89bb0*/  IADD3.X R216, PT, PT, R216, UR15, RZ, P5, !PT ;  /* 0x0000000fd8d87c10 */ /* 0x000fe4000affe4ff */
[----:B------:R-:W-:Y:S01]  /*89bc0*/  IADD3 R233, P4, PT, R233, UR14, RZ ;  /* 0x0000000ee9e97c10 */ /* 0x000fe2000ff9e0ff */
[----:B-1----:R-:W-:Y:S02]  /*89bd0*/  IMAD.MOV.U32 R126, RZ, RZ, R185 ;  /* 0x000000ffff7e7224 */ /* 0x002fe400078e00b9 */
[----:B------:R-:W-:-:S05]  /*89be0*/  IMAD.MOV.U32 R127, RZ, RZ, R184 ;  /* 0x000000ffff7f7224 */ /* 0x000fca00078e00b8 */
[----:B------:R1:W-:Y:S01]  /*89bf0*/  LDGSTS.E [R124+0x2400], desc[UR22][R126.64], P3 ;  /* 0x024000007e7c7fae */ /* 0x0003e200099a1016 */
[----:B------:R-:W-:Y:S02]  /*89c00*/  IADD3.X R232, PT, PT, R232, UR15, RZ, P4, !PT ;  /* 0x0000000fe8e87c10 */ /* 0x000fe4000a7fe4ff */
[----:B------:R-:W-:Y:S01]  /*89c10*/  IADD3 R249, P5, PT, R249, UR14, RZ ;  /* 0x0000000ef9f97c10 */ /* 0x000fe2000ffbe0ff */
[----:B-1----:R-:W-:Y:S01]  /*89c20*/  IMAD.MOV.U32 R126, RZ, RZ, R201 ;  /* 0x000000ffff7e7224 */ /* 0x002fe200078e00c9 */
[----:B------:R-:W-:-:S05]  /*89c30*/  MOV R127, R200 ;  /* 0x000000c8007f7202 */ /* 0x000fca0000000f00 */
[----:B------:R1:W-:Y:S01]  /*89c40*/  LDGSTS.E [R124+0x2800], desc[UR22][R126.64], P3 ;  /* 0x028000007e7c7fae */ /* 0x0003e200099a1016 */
[----:B------:R-:W-:Y:S01]  /*89c50*/  IADD3.X R248, PT, PT, R248, UR15, RZ, P5, !PT ;  /* 0x0000000ff8f87c10 */ /* 0x000fe2000affe4ff */
[----:B-1----:R-:W-:Y:S02]  /*89c60*/  IMAD.MOV.U32 R126, RZ, RZ, R217 ;  /* 0x000000ffff7e7224 */ /* 0x002fe400078e00d9 */
[----:B------:R-:W-:-:S05]  /*89c70*/  IMAD.MOV.U32 R127, RZ, RZ, R216 ;  /* 0x000000ffff7f7224 */ /* 0x000fca00078e00d8 */
[----:B------:R1:W-:Y:S02]  /*89c80*/  LDGSTS.E [R124+0x2c00], desc[UR22][R126.64], P3 ;  /* 0x02c000007e7c7fae */ /* 0x0003e400099a1016 */
[----:B-1----:R-:W-:Y:S02]  /*89c90*/  IMAD.MOV.U32 R126, RZ, RZ, R233 ;  /* 0x000000ffff7e7224 */ /* 0x002fe400078e00e9 */
[----:B------:R-:W-:-:S05]  /*89ca0*/  IMAD.MOV.U32 R127, RZ, RZ, R232 ;  /* 0x000000ffff7f7224 */ /* 0x000fca00078e00e8 */
[----:B------:R1:W-:Y:S02]  /*89cb0*/  LDGSTS.E [R124+0x3000], desc[UR22][R126.64], P3 ;  /* 0x030000007e7c7fae */ /* 0x0003e400099a1016 */
[----:B-1----:R-:W-:Y:S02]  /*89cc0*/  IMAD.MOV.U32 R126, RZ, RZ, R249 ;  /* 0x000000ffff7e7224 */ /* 0x002fe400078e00f9 */
[----:B------:R-:W-:-:S05]  /*89cd0*/  IMAD.MOV.U32 R127, RZ, RZ, R248 ;  /* 0x000000ffff7f7224 */ /* 0x000fca00078e00f8 */
[----:B------:R1:W-:Y:S01]  /*89ce0*/  LDGSTS.E [R124+0x3400], desc[UR22][R126.64], P3 ;  /* 0x034000007e7c7fae */ /* 0x0003e200099a1016 */
[----:B----4-:R-:W-:-:S04]  /*89cf0*/  IADD3 R0, P4, PT, R0, UR14, RZ ;  /* 0x0000000e00007c10 */ /* 0x010fc8000ff9e0ff */
[----:B---3--:R-:W-:Y:S02]  /*89d00*/  IADD3.X R20, PT, PT, R20, UR15, RZ, P4, !PT ;  /* 0x0000000f14147c10 */ /* 0x008fe4000a7fe4ff */
[----:B------:R-:W-:Y:S01]  /*89d10*/  IADD3 R22, P5, PT, R22, UR14, RZ ;  /* 0x0000000e16167c10 */ /* 0x000fe2000ffbe0ff */
[----:B------:R3:W-:Y:S01]  /*89d20*/  STL [R1+0x30], R0 ;  /* 0x0000300001007387 */ /* 0x0007e20000100800 */
[----:B-1----:R-:W-:Y:S02]  /*89d30*/  IMAD.MOV.U32 R126, RZ, RZ, R0 ;  /* 0x000000ffff7e7224 */ /* 0x002fe400078e0000 */
[----:B------:R-:W-:Y:S01]  /*89d40*/  IADD3.X R25, PT, PT, R25, UR15, RZ, P5, !PT ;  /* 0x0000000f19197c10 */ /* 0x000fe2000affe4ff */
[----:B------:R-:W-:Y:S01]  /*89d50*/  IMAD.MOV.U32 R127, RZ, RZ, R20 ;  /* 0x000000ffff7f7224 */ /* 0x000fe200078e0014 */
[----:B------:R1:W-:Y:S04]  /*89d60*/  STL [R1+0x2c], R20 ;  /* 0x00002c1401007387 */ /* 0x0003e80000100800 */
[----:B------:R4:W-:Y:S04]  /*89d70*/  STL [R1+0x70], R22 ;  /* 0x0000701601007387 */ /* 0x0009e80000100800 */
[----:B---3--:R-:W3:Y:S04]  /*89d80*/  LDL.LU R0, [R1+0x130] ;  /* 0x0001300001007983 */ /* 0x008ee80000300800 */
[----:B------:R2:W-:Y:S04]  /*89d90*/  STL [R1+0x6c], R25 ;  /* 0x00006c1901007387 */ /* 0x0005e80000100800 */
[----:B------:R2:W-:Y:S04]  /*89da0*/  LDGSTS.E [R124+0x3800], desc[UR22][R126.64], P3 ;  /* 0x038000007e7c7fae */ /* 0x0005e800099a1016 */
[----:B-1----:R-:W3:Y:S01]  /*89db0*/  LDL.LU R20, [R1+0x170] ;  /* 0x0001700001147983 */ /* 0x002ee20000300800 */
[----:B--2---:R-:W-:-:S03]  /*89dc0*/  IMAD.MOV.U32 R126, RZ, RZ, R22 ;  /* 0x000000ffff7e7224 */ /* 0x004fc600078e0016 */
[----:B----4-:R-:W2:Y:S01]  /*89dd0*/  LDL.LU R22, [R1+0x12c] ;  /* 0x00012c0001167983 */ /* 0x010ea20000300800 */
[----:B------:R-:W-:-:S03]  /*89de0*/  IMAD.MOV.U32 R127, RZ, RZ, R25 ;  /* 0x000000ffff7f7224 */ /* 0x000fc600078e0019 */
[----:B------:R-:W4:Y:S01]  /*89df0*/  LDL.LU R25, [R1+0x16c] ;  /* 0x00016c0001197983 */ /* 0x000f220000300800 */
[----:B------:R-:W-:Y:S02]  /*89e00*/  IADD3 R3, P4, PT, R3, UR14, RZ ;  /* 0x0000000e03037c10 */ /* 0x000fe4000ff9e0ff */
[----:B------:R-:W-:Y:S01]  /*89e10*/  IADD3 R23, P5, PT, R23, UR14, RZ ;  /* 0x0000000e17177c10 */ /* 0x000fe2000ffbe0ff */
[----:B------:R1:W-:Y:S01]  /*89e20*/  LDGSTS.E [R124+0x3c00], desc[UR22][R126.64], P3 ;  /* 0x03c000007e7c7fae */ /* 0x0003e200099a1016 */
[----:B------:R-:W-:Y:S02]  /*89e30*/  IADD3.X R21, PT, PT, R21, UR15, RZ, P4, !PT ;  /* 0x0000000f15157c10 */ /* 0x000fe4000a7fe4ff */
[----:B------:R-:W-:Y:S01]  /*89e40*/  IADD3.X R24, PT, PT, R24, UR15, RZ, P5, !PT ;  /* 0x0000000f18187c10 */ /* 0x000fe2000affe4ff */
[----:B------:R1:W-:Y:S04]  /*89e50*/  STL [R1+0xb0], R3 ;  /* 0x0000b00301007387 */ /* 0x0003e80000100800 */
[----:B------:R1:W-:Y:S02]  /*89e60*/  STL [R1+0xac], R21 ;  /* 0x0000ac1501007387 */ /* 0x0003e40000100800 */
[----:B-1----:R-:W-:Y:S01]  /*89e70*/  IMAD.MOV.U32 R126, RZ, RZ, R3 ;  /* 0x000000ffff7e7224 */ /* 0x002fe200078e0003 */
[----:B------:R-:W-:Y:S01]  /*89e80*/  MOV R127, R21 ;  /* 0x00000015007f7202 */ /* 0x000fe20000000f00 */
[----:B------:R1:W-:Y:S04]  /*89e90*/  STL [R1+0xf0], R23 ;  /* 0x0000f01701007387 */ /* 0x0003e80000100800 */
[----:B------:R-:W4:Y:S04]  /*89ea0*/  LDL.LU R3, [R1+0x1b0] ;  /* 0x0001b00001037983 */ /* 0x000f280000300800 */
[----:B------:R1:W-:Y:S04]  /*89eb0*/  STL [R1+0xec], R24 ;  /* 0x0000ec1801007387 */ /* 0x0003e80000100800 */
[----:B------:R1:W-:Y:S04]  /*89ec0*/  LDGSTS.E [R124+0x4000], desc[UR22][R126.64], P3 ;  /* 0x040000007e7c7fae */ /* 0x0003e800099a1016 */
[----:B------:R-:W4:Y:S01]  /*89ed0*/  LDL.LU R21, [R1+0x1f0] ;  /* 0x0001f00001157983 */ /* 0x000f220000300800 */
[----:B-1----:R-:W-:-:S03]  /*89ee0*/  IMAD.MOV.U32 R126, RZ, RZ, R23 ;  /* 0x000000ffff7e7224 */ /* 0x002fc600078e0017 */
[----:B------:R-:W4:Y:S01]  /*89ef0*/  LDL.LU R23, [R1+0x1ac] ;  /* 0x0001ac0001177983 */ /* 0x000f220000300800 */
[----:B------:R-:W-:-:S03]  /*89f00*/  IMAD.MOV.U32 R127, RZ, RZ, R24 ;  /* 0x000000ffff7f7224 */ /* 0x000fc600078e0018 */
[----:B------:R-:W4:Y:S04]  /*89f10*/  LDL.LU R24, [R1+0x1ec] ;  /* 0x0001ec0001187983 */ /* 0x000f280000300800 */
[----:B------:R1:W-:Y:S01]  /*89f20*/  LDGSTS.E [R124+0x4400], desc[UR22][R126.64], P3 ;  /* 0x044000007e7c7fae */ /* 0x0003e200099a1016 */
[----:B---3--:R-:W-:-:S05]  /*89f30*/  IADD3 R0, P4, PT, R0, UR14, RZ ;  /* 0x0000000e00007c10 */ /* 0x008fca000ff9e0ff */
[----:B------:R3:W-:Y:S01]  /*89f40*/  STL [R1+0x130], R0 ;  /* 0x0001300001007387 */ /* 0x0007e20000100800 */
[----:B-1----:R-:W-:Y:S01]  /*89f50*/  IMAD.MOV.U32 R126, RZ, RZ, R0 ;  /* 0x000000ffff7e7224 */ /* 0x002fe200078e0000 */
[----:B------:R-:W-:Y:S02]  /*89f60*/  IADD3 R20, P5, PT, R20, UR14, RZ ;  /* 0x0000000e14147c10 */ /* 0x000fe4000ffbe0ff */
[----:B--2---:R-:W-:Y:S02]  /*89f70*/  IADD3.X R22, PT, PT, R22, UR15, RZ, P4, !PT ;  /* 0x0000000f16167c10 */ /* 0x004fe4000a7fe4ff */
[----:B----4-:R-:W-:-:S03]  /*89f80*/  IADD3.X R25, PT, PT, R25, UR15, RZ, P5, !PT ;  /* 0x0000000f19197c10 */ /* 0x010fc6000affe4ff */
        /* <DEDUP_REMOVED lines=8> */
[----:B------:R-:W2:Y:S01]  /*8a010*/  LDL.LU R20, [R1+0x22c] ;  /* 0x00022c0001147983 */ /* 0x000ea20000300800 */
[----:B------:R-:W-:-:S03]  /*8a020*/  IMAD.MOV.U32 R127, RZ, RZ, R25 ;  /* 0x000000ffff7f7224 */ /* 0x000fc600078e0019 */
[----:B----4-:R-:W4:Y:S01]  /*8a030*/  LDL.LU R25, [R1+0x26c] ;  /* 0x00026c0001197983 */ /* 0x010f220000300800 */
[----:B------:R-:W-:Y:S02]  /*8a040*/  IADD3 R3, P4, PT, R3, UR14, RZ ;  /* 0x0000000e03037c10 */ /* 0x000fe4000ff9e0ff */
[----:B------:R-:W-:Y:S01]  /*8a050*/  IADD3 R21, P5, PT, R21, UR14, RZ ;  /* 0x0000000e15157c10 */ /* 0x000fe2000ffbe0ff */
[----:B------:R1:W-:Y:S01]  /*8a060*/  LDGSTS.E [R124+0x4c00], desc[UR22][R126.64], P3 ;  /* 0x04c000007e7c7fae */ /* 0x0003e200099a1016 */
[----:B------:R-:W-:-:S03]  /*8a070*/  IADD3.X R23, PT, PT, R23, UR15, RZ, P4, !PT ;  /* 0x0000000f17177c10 */ /* 0x000fc6000a7fe4ff */
[----:B------:R1:W-:Y:S01]  /*8a080*/  STL [R1+0x1b0], R3 ;  /* 0x0001b00301007387 */ /* 0x0003e20000100800 */
[----:B------:R-:W-:-:S03]  /*8a090*/  IADD3.X R24, PT, PT, R24, UR15, RZ, P5, !PT ;  /* 0x0000000f18187c10 */ /* 0x000fc6000affe4ff */
[----:B------:R1:W-:Y:S02]  /*8a0a0*/  STL [R1+0x1ac], R23 ;  /* 0x0001ac1701007387 */ /* 0x0003e40000100800 */
[----:B-1----:R-:W-:Y:S02]  /*8a0b0*/  IMAD.MOV.U32 R126, RZ, RZ, R3 ;  /* 0x000000ffff7e7224 */ /* 0x002fe400078e0003 */
[----:B------:R-:W-:Y:S01]  /*8a0c0*/  IMAD.MOV.U32 R127, RZ, RZ, R23 ;  /* 0x000000ffff7f7224 */ /* 0x000fe200078e0017 */
[----:B------:R1:W-:Y:S04]  /*8a0d0*/  STL [R1+0x1f0], R21 ;  /* 0x0001f01501007387 */ /* 0x0003e80000100800 */
[----:B------:R-:W4:Y:S04]  /*8a0e0*/  LDL.LU R3, [R1+0x2b0] ;  /* 0x0002b00001037983 */ /* 0x000f280000300800 */
[----:B------:R1:W-:Y:S04]  /*8a0f0*/  STL [R1+0x1ec], R24 ;  /* 0x0001ec1801007387 */ /* 0x0003e80000100800 */
[----:B------:R1:W-:Y:S04]  /*8a100*/  LDGSTS.E [R124+0x5000], desc[UR22][R126.64], P3 ;  /* 0x050000007e7c7fae */ /* 0x0003e800099a1016 */
[----:B------:R-:W4:Y:S01]  /*8a110*/  LDL.LU R23, [R1+0x2f0] ;  /* 0x0002f00001177983 */ /* 0x000f220000300800 */
[----:B-1----:R-:W-:-:S02]  /*8a120*/  IMAD.MOV.U32 R126, RZ, RZ, R21 ;  /* 0x000000ffff7e7224 */ /* 0x002fc400078e0015 */
[----:B------:R-:W-:Y:S01]  /*8a130*/  IMAD.MOV.U32 R127, RZ, RZ, R24 ;  /* 0x000000ffff7f7224 */ /* 0x000fe200078e0018 */
[----:B------:R-:W4:Y:S04]  /*8a140*/  LDL.LU R21, [R1+0x2ac] ;  /* 0x0002ac0001157983 */ /* 0x000f280000300800 */
        /* <DEDUP_REMOVED lines=8> */
[----:B------:R1:W-:Y:S01]  /*8a1d0*/  STL [R1+0x22c], R20 ;  /* 0x00022c1401007387 */ /* 0x0003e20000100800 */
[----:B------:R-:W-:-:S03]  /*8a1e0*/  MOV R127, R20 ;  /* 0x00000014007f7202 */ /* 0x000fc60000000f00 */
        /* <DEDUP_REMOVED lines=14> */
[----:B------:R-:W-:Y:S01]  /*8a2d0*/  IADD3.X R24, PT, PT, R24, UR15, RZ, P5, !PT ;  /* 0x0000000f18187c10 */ /* 0x000fe2000affe4ff */
[----:B-1----:R-:W-:Y:S02]  /*8a2e0*/  IMAD.MOV.U32 R126, RZ, RZ, R3 ;  /* 0x000000ffff7e7224 */ /* 0x002fe400078e0003 */
[----:B------:R1:W-:Y:S01]  /*8a2f0*/  STL [R1+0x2ac], R21 ;  /* 0x0002ac1501007387 */ /* 0x0003e20000100800 */
[----:B------:R-:W-:-:S03]  /*8a300*/  IMAD.MOV.U32 R127, RZ, RZ, R21 ;  /* 0x000000ffff7f7224 */ /* 0x000fc600078e0015 */
[----:B------:R1:W-:Y:S04]  /*8a310*/  STL [R1+0x2f0], R23 ;  /* 0x0002f01701007387 */ /* 0x0003e80000100800 */
[----:B------:R-:W4:Y:S04]  /*8a320*/  LDL.LU R3, [R1+0x3b0] ;  /* 0x0003b00001037983 */ /* 0x000f280000300800 */
[----:B------:R1:W-:Y:S04]  /*8a330*/  STL [R1+0x2ec], R24 ;  /* 0x0002ec1801007387 */ /* 0x0003e80000100800 */
[----:B------:R1:W-:Y:S04]  /*8a340*/  LDGSTS.E [R124+0x6000], desc[UR22][R126.64], P3 ;  /* 0x060000007e7c7fae */ /* 0x0003e800099a1016 */
[----:B-1----:R-:W4:Y:S01]  /*8a350*/  LDL.LU R21, [R1+0x3f0] ;  /* 0x0003f00001157983 */ /* 0x002f220000300800 */
[----:B------:R-:W-:-:S02]  /*8a360*/  IMAD.MOV.U32 R126, RZ, RZ, R23 ;  /* 0x000000ffff7e7224 */ /* 0x000fc400078e0017 */
        /* <DEDUP_REMOVED lines=23> */
[----:B------:R1:W-:Y:S04]  /*8a4e0*/  LDGSTS.E [R124+0x6c00], desc[UR22][R126.64], P3 ;  /* 0x06c000007e7c7fae */ /* 0x0003e800099a1016 */
[----:B------:R1:W-:Y:S01]  /*8a4f0*/  STL [R1+0x3b0], R3 ;  /* 0x0003b00301007387 */ /* 0x0003e20000100800 */
[----:B------:R-:W-:Y:S02]  /*8a500*/  IADD3.X R23, PT, PT, R23, UR15, RZ, P4, !PT ;  /* 0x0000000f17177c10 */ /* 0x000fe4000a7fe4ff */
[----:B------:R-:W-:Y:S01]  /*8a510*/  IADD3.X R24, PT, PT, R24, UR15, RZ, P5, !PT ;  /* 0x0000000f18187c10 */ /* 0x000fe2000affe4ff */
[----:B-1----:R-:W-:Y:S01]  /*8a520*/  IMAD.MOV.U32 R126, RZ, RZ, R3 ;  /* 0x000000ffff7e7224 */ /* 0x002fe200078e0003 */
[----:B------:R-:W-:Y:S01]  /*8a530*/  MOV R127, R23 ;  /* 0x00000017007f7202 */ /* 0x000fe20000000f00 */
[----:B------:R1:W-:Y:S04]  /*8a540*/  STL [R1+0x3ac], R23 ;  /* 0x0003ac1701007387 */ /* 0x0003e80000100800 */
[----:B------:R1:W-:Y:S04]  /*8a550*/  STL [R1+0x3f0], R21 ;  /* 0x0003f01501007387 */ /* 0x0003e80000100800 */
[----:B------:R-:W4:Y:S04]  /*8a560*/  LDL.LU R3, [R1+0x4b0] ;  /* 0x0004b00001037983 */ /* 0x000f280000300800 */
[----:B------:R1:W-:Y:S04]  /*8a570*/  STL [R1+0x3ec], R24 ;  /* 0x0003ec1801007387 */ /* 0x0003e80000100800 */
[----:B------:R1:W-:Y:S04]  /*8a580*/  LDGSTS.E [R124+0x7000], desc[UR22][R126.64], P3 ;  /* 0x070000007e7c7fae */ /* 0x0003e800099a1016 */
[----:B-1----:R-:W4:Y:S01]  /*8a590*/  LDL.LU R23, [R1+0x4f0] ;  /* 0x0004f00001177983 */ /* 0x002f220000300800 */
[----:B------:R-:W-:-:S03]  /*8a5a0*/  IMAD.MOV.U32 R126, RZ, RZ, R21 ;  /* 0x000000ffff7e7224 */ /* 0x000fc600078e0015 */
        /* <DEDUP_REMOVED lines=25> */
[----:B------:R-:W-:Y:S01]  /*8a740*/  IADD3.X R21, PT, PT, R21, UR15, RZ, P4, !PT ;  /* 0x0000000f15157c10 */ /* 0x000fe2000a7fe4ff */
[----:B-1----:R-:W-:Y:S01]  /*8a750*/  IMAD.MOV.U32 R126, RZ, RZ, R3 ;  /* 0x000000ffff7e7224 */ /* 0x002fe200078e0003 */
[----:B------:R-:W-:-:S03]  /*8a760*/  IADD3.X R24, PT, PT, R24, UR15, RZ, P5, !PT ;  /* 0x0000000f18187c10 */ /* 0x000fc6000affe4ff */
[----:B------:R-:W-:Y:S01]  /*8a770*/  IMAD.MOV.U32 R127, RZ, RZ, R21 ;  /* 0x000000ffff7f7224 */ /* 0x000fe200078e0015 */
[----:B------:R1:W-:Y:S04]  /*8a780*/  STL [R1+0x4ac], R21 ;  /* 0x0004ac1501007387 */ /* 0x0003e80000100800 */
        /* <DEDUP_REMOVED lines=63> */
[----:B------:R-:W-:-:S03]  /*8ab80*/  IADD3 R3, P4, PT, R3, UR14, RZ ;  /* 0x0000000e03037c10 */ /* 0x000fc6000ff9e0ff */
[----:B------:R1:W-:Y:S01]  /*8ab90*/  LDGSTS.E [R124+0x21c00], desc[UR22][R126.64], P3 ;  /* 0x21c000007e7c7fae */ /* 0x0003e200099a1016 */
[----:B------:R-:W-:-:S03]  /*8aba0*/  IADD3 R23, P5, PT, R23, UR14, RZ ;  /* 0x0000000e17177c10 */ /* 0x000fc6000ffbe0ff */
[----:B------:R1:W-:Y:S01]  /*8abb0*/  STL [R1+0x6b0], R3 ;  /* 0x0006b00301007387 */ /* 0x0003e20000100800 */
[----:B------:R-:W-:Y:S01]  /*8abc0*/  IADD3.X R21, PT, PT, R21, UR15, RZ, P4, !PT ;  /* 0x0000000f15157c10 */ /* 0x000fe2000a7fe4ff */
[----:B-1----:R-:W-:Y:S01]  /*8abd0*/  IMAD.MOV.U32 R126, RZ, RZ, R3 ;  /* 0x000000ffff7e7224 */ /* 0x002fe200078e0003 */
[----:B------:R-:W-:-:S03]  /*8abe0*/  IADD3.X R24, PT, PT, R24, UR15, RZ, P5, !PT ;  /* 0x0000000f18187c10 */ /* 0x000fc6000affe4ff */
[----:B------:R1:W-:Y:S01]  /*8abf0*/  STL [R1+0x6ac], R21 ;  /* 0x0006ac1501007387 */ /* 0x0003e20000100800 */
[----:B------:R-:W-:-:S03]  /*8ac00*/  MOV R127, R21 ;  /* 0x00000015007f7202 */ /* 0x000fc60000000f00 */
        /* <DEDUP_REMOVED lines=83> */
[----:B------:R-:W-:Y:S01]  /*8b140*/  STL [R1+0x930], R0 ;  /* 0x0009300001007387 */ /* 0x000fe20000100800 */
[----:B-1----:R-:W-:Y:S01]  /*8b150*/  IMAD.MOV.U32 R126, RZ, RZ, R0 ;  /* 0x000000ffff7e7224 */ /* 0x002fe200078e0000 */
[----:B------:R-:W-:Y:S02]  /*8b160*/  IADD3 R20, P5, PT, R20, UR14, RZ ;  /* 0x0000000e14147c10 */ /* 0x000fe4000ffbe0ff */
[----:B--2---:R-:W-:Y:S02]  /*8b170*/  IADD3.X R22, PT, PT, R22, UR15, RZ, P4, !PT ;  /* 0x0000000f16167c10 */ /* 0x004fe4000a7fe4ff */
[----:B----4-:R-:W-:-:S03]  /*8b180*/  IADD3.X R25, PT, PT, R25, UR15, RZ, P5, !PT ;  /* 0x0000000f19197c10 */ /* 0x010fc6000affe4ff */
[----:B------:R-:W-:Y:S01]  /*8b190*/  IMAD.MOV.U32 R127, RZ, RZ, R22 ;  /* 0x000000ffff7f7224 */ /* 0x000fe200078e0016 */
[----:B------:R1:W-:Y:S04]  /*8b1a0*/  STL [R1+0x92c], R22 ;  /* 0x00092c1601007387 */ /* 0x0003e80000100800 */
[----:B------:R-:W-:Y:S04]  /*8b1b0*/  STL [R1+0x970], R20 ;  /* 0x0009701401007387 */ /* 0x000fe80000100800 */
[----:B------:R2:W-:Y:S04]  /*8b1c0*/  LDGSTS.E [R124+0x24800], desc[UR22][R126.64], P3 ;  /* 0x248000007e7c7fae */ /* 0x0005e800099a1016 */
[----:B-1----:R-:W3:Y:S04]  /*8b1d0*/  LDL.LU R22, [R1+0xa30] ;  /* 0x000a300001167983 */ /* 0x002ee80000300800 */
[----:B------:R1:W-:Y:S04]  /*8b1e0*/  STL [R1+0x96c], R25 ;  /* 0x00096c1901007387 */ /* 0x0003e80000100800 */
[----:B------:R-:W4:Y:S01]  /*8b1f0*/  LDL.LU R0, [R1+0xa70] ;  /* 0x000a700001007983 */ /* 0x000f220000300800 */
[----:B--2---:R-:W-:-:S03]  /*8b200*/  IMAD.MOV.U32 R127, RZ, RZ, R25 ;  /* 0x000000ffff7f7224 */ /* 0x004fc600078e0019 */
[----:B-1----:R-:W2:Y:S01]  /*8b210*/  LDL.LU R25, [R1+0xa2c] ;  /* 0x000a2c0001197983 */ /* 0x002ea20000300800 */
[----:B------:R-:W-:-:S03]  /*8b220*/  IMAD.MOV.U32 R126, RZ, RZ, R20 ;  /* 0x000000ffff7e7224 */ /* 0x000fc600078e0014 */
[----:B------:R-:W2:Y:S01]  /*8b230*/  LDL.LU R20, [R1+0xa6c] ;  /* 0x000a6c0001147983 */ /* 0x000ea20000300800 */
[----:B------:R-:W-:-:S03]  /*8b240*/  IADD3 R3, P4, PT, R3, UR14, RZ ;  /* 0x0000000e03037c10 */ /* 0x000fc6000ff9e0ff */
[----:B------:R1:W-:Y:S01]  /*8b250*/  LDGSTS.E [R124+0x24c00], desc[UR22][R126.64], P3 ;  /* 0x24c000007e7c7fae */ /* 0x0003e200099a1016 */
[----:B------:R-:W-:-:S03]  /*8b260*/  IADD3 R21, P5, PT, R21, UR14, RZ ;  /* 0x0000000e15157c10 */ /* 0x000fc6000ffbe0ff */
[----:B------:R-:W-:Y:S01]  /*8b270*/  STL [R1+0x9b0], R3 ;  /* 0x0009b00301007387 */ /* 0x000fe20000100800 */
[----:B-1----:R-:W-:Y:S01]  /*8b280*/  IMAD.MOV.U32 R126, RZ, RZ, R3 ;  /* 0x000000ffff7e7224 */ /* 0x002fe200078e0003 */
[----:B------:R-:W-:Y:S02]  /*8b290*/  IADD3.X R23, PT, PT, R23, UR15, RZ, P4, !PT ;  /* 0x0000000f17177c10 */ /* 0x000fe4000a7fe4ff */
[----:B------:R-:W-:-:S03]  /*8b2a0*/  IADD3.X R24, PT, PT, R24, UR15, RZ, P5, !PT ;  /* 0x0000000f18187c10 */ /* 0x000fc6000affe4ff */
[----:B------:R1:W-:Y:S01]  /*8b2b0*/  STL [R1+0x9ac], R23 ;  /* 0x0009ac1701007387 */ /* 0x0003e20000100800 */
[----:B------:R-:W-:-:S03]  /*8b2c0*/  MOV R127, R23 ;  /* 0x00000017007f7202 */ /* 0x000fc60000000f00 */
[----:B------:R-:W-:Y:S04]  /*8b2d0*/  STL [R1+0x9f0], R21 ;  /* 0x0009f01501007387 */ /* 0x000fe80000100800 */
[----:B------:R1:W-:Y:S04]  /*8b2e0*/  LDGSTS.E [R124+0x25000], desc[UR22][R126.64], P3 ;  /* 0x250000007e7c7fae */ /* 0x0003e800099a1016 */
[----:B-1----:R-:W2:Y:S04]  /*8b2f0*/  LDL.LU R23, [R1+0xab0] ;  /* 0x000ab00001177983 */ /* 0x002ea80000300800 */
[----:B------:R1:W-:Y:S04]  /*8b300*/  STL [R1+0x9ec], R24 ;  /* 0x0009ec1801007387 */ /* 0x0003e80000100800 */
[----:B------:R-:W2:Y:S01]  /*8b310*/  LDL.LU R3, [R1+0xaf0] ;  /* 0x000af00001037983 */ /* 0x000ea20000300800 */
[----:B------:R-:W-:-:S02]  /*8b320*/  IMAD.MOV.U32 R127, RZ, RZ, R24 ;  /* 0x000000ffff7f7224 */ /* 0x000fc400078e0018 */
[----:B------:R-:W-:Y:S01]  /*8b330*/  IMAD.MOV.U32 R126, RZ, RZ, R21 ;  /* 0x000000ffff7e7224 */ /* 0x000fe200078e0015 */
[----:B-1----:R-:W2:Y:S04]  /*8b340*/  LDL.LU R24, [R1+0xaac] ;  /* 0x000aac0001187983 */ /* 0x002ea80000300800 */
[----:B------:R-:W2:Y:S04]  /*8b350*/  LDL.LU R21, [R1+0xaec] ;  /* 0x000aec0001157983 */ /* 0x000ea80000300800 */
[----:B------:R1:W-:Y:S01]  /*8b360*/  LDGSTS.E [R124+0x25400], desc[UR22][R126.64], P3 ;  /* 0x254000007e7c7fae */ /* 0x0003e200099a1016 */
[----:B---3--:R-:W-:-:S02]  /*8b370*/  IADD3 R22, P4, PT, R22, UR14, RZ ;  /* 0x0000000e16167c10 */ /* 0x008fc4000ff9e0ff */
[----:B----4-:R-:W-:-:S03]  /*8b380*/  IADD3 R0, P5, PT, R0, UR14, RZ ;  /* 0x0000000e00007c10 */ /* 0x010fc6000ffbe0ff */
[----:B-1----:R-:W-:Y:S01]  /*8b390*/  IMAD.MOV.U32 R126, RZ, RZ, R22 ;  /* 0x000000ffff7e7224 */ /* 0x002fe200078e0016 */
[----:B--2---:R-:W-:Y:S01]  /*8b3a0*/  IADD3.X R25, PT, PT, R25, UR15, RZ, P4, !PT ;  /* 0x0000000f19197c10 */ /* 0x004fe2000a7fe4ff */
[----:B------:R1:W-:Y:S01]  /*8b3b0*/  STL [R1+0xa30], R22 ;  /* 0x000a301601007387 */ /* 0x0003e20000100800 */
[----:B------:R-:W-:-:S03]  /*8b3c0*/  IADD3.X R20, PT, PT, R20, UR15, RZ, P5, !PT ;  /* 0x0000000f14147c10 */ /* 0x000fc6000affe4ff */
[----:B------:R-:W-:Y:S01]  /*8b3d0*/  IMAD.MOV.U32 R127, RZ, RZ, R25 ;  /* 0x000000ffff7f7224 */ /* 0x000fe200078e0019 */
[----:B------:R-:W-:Y:S04]  /*8b3e0*/  STL [R1+0xa2c], R25 ;  /* 0x000a2c1901007387 */ /* 0x000fe80000100800 */
[----:B------:R-:W-:Y:S04]  /*8b3f0*/  STL [R1+0xa70], R0 ;  /* 0x000a700001007387 */ /* 0x000fe80000100800 */
[----:B------:R2:W-:Y:S04]  /*8b400*/  LDGSTS.E [R124+0x25800], desc[UR22][R126.64], P3 ;  /* 0x258000007e7c7fae */ /* 0x0005e800099a1016 */
[----:B------:R3:W-:Y:S04]  /*8b410*/  STL [R1+0xa6c], R20 ;  /* 0x000a6c1401007387 */ /* 0x0007e80000100800 */
[----:B-1----:R-:W4:Y:S01]  /*8b420*/  LDL.LU R22, [R1+0xb2c] ;  /* 0x000b2c0001167983 */ /* 0x002f220000300800 */
[----:B--2---:R-:W-:-:S03]  /*8b430*/  IMAD.MOV.U32 R127, RZ, RZ, R20 ;  /* 0x000000ffff7f7224 */ /* 0x004fc600078e0014 */
[----:B---3--:R-:W2:Y:S01]  /*8b440*/  LDL.LU R20, [R1+0xb30] ;  /* 0x000b300001147983 */ /* 0x008ea20000300800 */
[----:B------:R-:W-:-:S03]  /*8b450*/  IMAD.MOV.U32 R126, RZ, RZ, R0 ;  /* 0x000000ffff7e7224 */ /* 0x000fc600078e0000 */
[----:B------:R-:W3:Y:S04]  /*8b460*/  LDL.LU R247, [R1+0xb6c] ;  /* 0x000b6c0001f77983 */ /* 0x000ee80000300800 */
[----:B------:R-:W3:Y:S04]  /*8b470*/  LDL.LU R0, [R1+0xb70] ;  /* 0x000b700001007983 */ /* 0x000ee80000300800 */
[----:B------:R1:W-:Y:S01]  /*8b480*/  LDGSTS.E [R124+0x25c00], desc[UR22][R126.64], P3 ;  /* 0x25c000007e7c7fae */ /* 0x0003e200099a1016 */
[----:B------:R-:W-:Y:S02]  /*8b490*/  IADD3 R23, P4, PT, R23, UR14, RZ ;  /* 0x0000000e17177c10 */ /* 0x000fe4000ff9e0ff */
[----:B------:R-:W-:-:S03]  /*8b4a0*/  IADD3 R3, P5, PT, R3, UR14, RZ ;  /* 0x0000000e03037c10 */ /* 0x000fc6000ffbe0ff */
[----:B------:R-:W-:Y:S01]  /*8b4b0*/  STL [R1+0xab0], R23 ;  /* 0x000ab01701007387 */ /* 0x000fe20000100800 */
[----:B------:R-:W-:Y:S02]  /*8b4c0*/  IADD3.X R24, PT, PT, R24, UR15, RZ, P4, !PT ;  /* 0x0000000f18187c10 */ /* 0x000fe4000a7fe4ff */
[----:B------:R-:W-:-:S03]  /*8b4d0*/  IADD3.X R21, PT, PT, R21, UR15, RZ, P5, !PT ;  /* 0x0000000f15157c10 */ /* 0x000fc6000affe4ff */
[----:B------:R1:W-:Y:S04]  /*8b4e0*/  STL [R1+0xaac], R24 ;  /* 0x000aac1801007387 */ /* 0x0003e80000100800 */
[----:B------:R-:W-:Y:S04]  /*8b4f0*/  STL [R1+0xaf0], R3 ;  /* 0x000af00301007387 */ /* 0x000fe80000100800 */
[----:B------:R1:W-:Y:S04]  /*8b500*/  STL [R1+0xaec], R21 ;  /* 0x000aec1501007387 */ /* 0x0003e80000100800 */
[----:B------:R-:W3:Y:S01]  /*8b510*/  LDL.LU R246, [R1+0xbac] ;  /* 0x000bac0001f67983 */ /* 0x000ee20000300800 */
[----:B-1----:R-:W-:-:S03]  /*8b520*/  IMAD.MOV.U32 R126, RZ, RZ, R23 ;  /* 0x000000ffff7e7224 */ /* 0x002fc600078e0017 */
[----:B------:R-:W3:Y:S01]  /*8b530*/  LDL.LU R25, [R1+0xbb0] ;  /* 0x000bb00001197983 */ /* 0x000ee20000300800 */
[----:B------:R-:W-:-:S03]  /*8b540*/  IMAD.MOV.U32 R127, RZ, RZ, R24 ;  /* 0x000000ffff7f7224 */ /* 0x000fc600078e0018 */
[----:B------:R-:W3:Y:S04]  /*8b550*/  LDL.LU R24, [R1+0xbec] ;  /* 0x000bec0001187983 */ /* 0x000ee80000300800 */
[----:B------:R-:W3:Y:S04]  /*8b560*/  LDL.LU R23, [R1+0xbf0] ;  /* 0x000bf00001177983 */ /* 0x000ee80000300800 */
[----:B------:R1:W-:Y:S02]  /*8b570*/  LDGSTS.E [R124+0x26000], desc[UR22][R126.64], P3 ;  /* 0x260000007e7c7fae */ /* 0x0003e400099a1016 */
[----:B-1----:R-:W-:-:S02]  /*8b580*/  IMAD.MOV.U32 R126, RZ, RZ, R3 ;  /* 0x000000ffff7e7224 */ /* 0x002fc400078e0003 */
[----:B------:R-:W-:Y:S02]  /*8b590*/  IMAD.MOV.U32 R127, RZ, RZ, R21 ;  /* 0x000000ffff7f7224 */ /* 0x000fe400078e0015 */
[----:B------:R-:W3:Y:S04]  /*8b5a0*/  LDL.LU R21, [R1+0xc30] ;  /* 0x000c300001157983 */ /* 0x000ee80000300800 */
[----:B------:R-:W3:Y:S04]  /*8b5b0*/  LDL.LU R3, [R1+0xc70] ;  /* 0x000c700001037983 */ /* 0x000ee80000300800 */
[----:B------:R1:W-:Y:S01]  /*8b5c0*/  LDGSTS.E [R124+0x26400], desc[UR22][R126.64], P3 ;  /* 0x264000007e7c7fae */ /* 0x0003e200099a1016 */
[----:B--2---:R-:W-:-:S04]  /*8b5d0*/  IADD3 R20, P4, PT, R20, UR14, RZ ;  /* 0x0000000e14147c10 */ /* 0x004fc8000ff9e0ff */
[----:B----4-:R-:W-:Y:S01]  /*8b5e0*/  IADD3.X R22, PT, PT, R22, UR15, RZ, P4, !PT ;  /* 0x0000000f16167c10 */ /* 0x010fe2000a7fe4ff */
[----:B------:R-:W-:Y:S01]  /*8b5f0*/  STL [R1+0xb30], R20 ;  /* 0x000b301401007387 */ /* 0x000fe20000100800 */
[----:B---3--:R-:W-:-:S03]  /*8b600*/  IADD3 R0, P5, PT, R0, UR14, RZ ;  /* 0x0000000e00007c10 */ /* 0x008fc6000ffbe0ff */
[----:B------:R2:W-:Y:S01]  /*8b610*/  STL [R1+0xb2c], R22 ;  /* 0x000b2c1601007387 */ /* 0x0005e20000100800 */
[----:B-1----:R-:W-:Y:S02]  /*8b620*/  MOV R127, R22 ;  /* 0x00000016007f7202 */ /* 0x002fe40000000f00 */
[----:B------:R-:W-:Y:S01]  /*8b630*/  IADD3.X R247, PT, PT, R247, UR15, RZ, P5, !PT ;  /* 0x0000000ff7f77c10 */ /* 0x000fe2000affe4ff */
[----:B------:R1:W-:Y:S01]  /*8b640*/  STL [R1+0xb70], R0 ;  /* 0x000b700001007387 */ /* 0x0003e20000100800 */
[----:B------:R-:W-:-:S03]  /*8b650*/  IMAD.MOV.U32 R126, RZ, RZ, R20 ;  /* 0x000000ffff7e7224 */ /* 0x000fc600078e0014 */
[----:B--2---:R-:W2:Y:S04]  /*8b660*/  LDL.LU R22, [R1+0xc2c] ;  /* 0x000c2c0001167983 */ /* 0x004ea80000300800 */
[----:B------:R-:W-:Y:S04]  /*8b670*/  STL [R1+0xb6c], R247 ;  /* 0x000b6cf701007387 */ /* 0x000fe80000100800 */
[----:B------:R-:W3:Y:S04]  /*8b680*/  LDL.LU R20, [R1+0xc6c] ;  /* 0x000c6c0001147983 */ /* 0x000ee80000300800 */
[----:B------:R4:W-:Y:S02]  /*8b690*/  LDGSTS.E [R124+0x26800], desc[UR22][R126.64], P3 ;  /* 0x268000007e7c7fae */ /* 0x0009e400099a1016 */
[----:B----4-:R-:W-:-:S02]  /*8b6a0*/  IMAD.MOV.U32 R126, RZ, RZ, R0 ;  /* 0x000000ffff7e7224 */ /* 0x010fc400078e0000 */
[----:B-1----:R-:W4:Y:S01]  /*8b6b0*/  LDL.LU R0, [R1+0xcc4] ;  /* 0x000cc40001007983 */ /* 0x002f220000300800 */
[----:B------:R-:W-:Y:S01]  /*8b6c0*/  IMAD.MOV.U32 R127, RZ, RZ, R247 ;  /* 0x000000ffff7f7224 */ /* 0x000fe200078e00f7 */
[----:B------:R-:W-:-:S04]  /*8b6d0*/  IADD3 R25, P4, PT, R25, UR14, RZ ;  /* 0x0000000e19197c10 */ /* 0x000fc8000ff9e0ff */
[----:B------:R1:W-:Y:S01]  /*8b6e0*/  LDGSTS.E [R124+0x26c00], desc[UR22][R126.64], P3 ;  /* 0x26c000007e7c7fae */ /* 0x0003e200099a1016 */
[----:B------:R-:W-:Y:S02]  /*8b6f0*/  IADD3.X R246, PT, PT, R246, UR15, RZ, P4, !PT ;  /* 0x0000000ff6f67c10 */ /* 0x000fe4000a7fe4ff */
[----:B------:R-:W-:-:S04]  /*8b700*/  IADD3 R23, P5, PT, R23, UR14, RZ ;  /* 0x0000000e17177c10 */ /* 0x000fc8000ffbe0ff */
[----:B------:R-:W-:Y:S01]  /*8b710*/  IADD3.X R24, PT, PT, R24, UR15, RZ, P5, !PT ;  /* 0x0000000f18187c10 */ /* 0x000fe2000affe4ff */
[----:B-1----:R-:W-:Y:S02]  /*8b720*/  IMAD.MOV.U32 R126, RZ, RZ, R25 ;  /* 0x000000ffff7e7224 */ /* 0x002fe400078e0019 */
[----:B------:R-:W-:-:S05]  /*8b730*/  IMAD.MOV.U32 R127, RZ, RZ, R246 ;  /* 0x000000ffff7f7224 */ /* 0x000fca00078e00f6 */
[----:B------:R1:W-:Y:S01]  /*8b740*/  LDGSTS.E [R124+0x27000], desc[UR22][R126.64], P3 ;  /* 0x270000007e7c7fae */ /* 0x0003e200099a1016 */
[----:B------:R-:W-:Y:S01]  /*8b750*/  IADD3 R21, P4, PT, R21, UR14, RZ ;  /* 0x0000000e15157c10 */ /* 0x000fe2000ff9e0ff */
[----:B-1----:R-:W-:Y:S02]  /*8b760*/  IMAD.MOV.U32 R126, RZ, RZ, R23 ;  /* 0x000000ffff7e7224 */ /* 0x002fe400078e0017 */
[----:B------:R-:W-:Y:S01]  /*8b770*/  IMAD.MOV.U32 R127, RZ, RZ, R24 ;  /* 0x000000ffff7f7224 */ /* 0x000fe200078e0018 */
[----:B------:R-:W-:-:S04]  /*8b780*/  IADD3 R3, P5, PT, R3, UR14, RZ ;  /* 0x0000000e03037c10 */ /* 0x000fc8000ffbe0ff */
[----:B------:R1:W-:Y:S04]  /*8b790*/  LDGSTS.E [R124+0x27400], desc[UR22][R126.64], P3 ;  /* 0x274000007e7c7fae */ /* 0x0003e800099a1016 */
[----:B------:R-:W-:Y:S04]  /*8b7a0*/  STL [R1+0xbb0], R25 ;  /* 0x000bb01901007387 */ /* 0x000fe80000100800 */
[----:B------:R-:W-:Y:S01]  /*8b7b0*/  STL [R1+0xbac], R246 ;  /* 0x000bacf601007387 */ /* 0x000fe20000100800 */
[----:B-1----:R-:W-:-:S03]  /*8b7c0*/  IMAD.MOV.U32 R126, RZ, RZ, R21 ;  /* 0x000000ffff7e7224 */ /* 0x002fc600078e0015 */
[----:B------:R-:W-:Y:S04]  /*8b7d0*/  STL [R1+0xbf0], R23 ;  /* 0x000bf01701007387 */ /* 0x000fe80000100800 */
[----:B------:R-:W-:Y:S04]  /*8b7e0*/  STL [R1+0xbec], R24 ;  /* 0x000bec1801007387 */ /* 0x000fe80000100800 */
[----:B------:R-:W-:Y:S01]  /*8b7f0*/  STL [R1+0xc30], R21 ;  /* 0x000c301501007387 */ /* 0x000fe20000100800 */
[----:B--2---:R-:W-:-:S05]  /*8b800*/  IADD3.X R22, PT, PT, R22, UR15, RZ, P4, !PT ;  /* 0x0000000f16167c10 */ /* 0x004fca000a7fe4ff */
[----:B------:R-:W-:Y:S01]  /*8b810*/  IMAD.MOV.U32 R127, RZ, RZ, R22 ;  /* 0x000000ffff7f7224 */ /* 0x000fe200078e0016 */
[----:B---3--:R-:W-:-:S04]  /*8b820*/  IADD3.X R20, PT, PT, R20, UR15, RZ, P5, !PT ;  /* 0x0000000f14147c10 */ /* 0x008fc8000affe4ff */
[----:B------:R1:W-:Y:S04]  /*8b830*/  LDGSTS.E [R124+0x27800], desc[UR22][R126.64], P3 ;  /* 0x278000007e7c7fae */ /* 0x0003e800099a1016 */
[----:B------:R2:W-:Y:S04]  /*8b840*/  STL [R1+0xc2c], R22 ;  /* 0x000c2c1601007387 */ /* 0x0005e80000100800 */
[----:B------:R-:W-:Y:S01]  /*8b850*/  STL [R1+0xc70], R3 ;  /* 0x000c700301007387 */ /* 0x000fe20000100800 */
[----:B-1----:R-:W-:Y:S02]  /*8b860*/  IMAD.MOV.U32 R126, RZ, RZ, R3 ;  /* 0x000000ffff7e7224 */ /* 0x002fe400078e0003 */
[----:B------:R-:W-:Y:S01]  /*8b870*/  IMAD.MOV.U32 R127, RZ, RZ, R20 ;  /* 0x000000ffff7f7224 */ /* 0x000fe200078e0014 */
[----:B----4-:R-:W-:Y:S01]  /*8b880*/  IADD3 R0, P4, PT, R0, UR14, RZ ;  /* 0x0000000e00007c10 */ /* 0x010fe2000ff9e0ff */
[----:B------:R-:W-:Y:S04]  /*8b890*/  STL [R1+0xc6c], R20 ;  /* 0x000c6c1401007387 */ /* 0x000fe80000100800 */
[----:B------:R1:W-:Y:S04]  /*8b8a0*/  LDGSTS.E [R124+0x27c00], desc[UR22][R126.64], P3 ;  /* 0x27c000007e7c7fae */ /* 0x0003e800099a1016 */
[----:B------:R3:W-:Y:S04]  /*8b8b0*/  STL [R1+0xcc4], R0 ;  /* 0x000cc40001007387 */ /* 0x0007e80000100800 */
[----:B--2---:R-:W2:Y:S01]  /*8b8c0*/  LDL.LU R22, [R1+0x34] ;  /* 0x0000340001167983 */ /* 0x004ea20000300800 */
[----:B-1----:R-:W-:-:S03]  /*8b8d0*/  MOV R126, R0 ;  /* 0x00000000007e7202 */ /* 0x002fc60000000f00 */
[----:B---3--:R-:W3:Y:S04]  /*8b8e0*/  LDL.LU R0, [R1+0x38] ;  /* 0x0000380001007983 */ /* 0x008ee80000300800 */
[----:B------:R-:W4:Y:S04]  /*8b8f0*/  LDL.LU R23, [R1+0x74] ;  /* 0x0000740001177983 */ /* 0x000f280000300800 */
[----:B------:R-:W4:Y:S04]  /*8b900*/  LDL.LU R20, [R1+0x78] ;  /* 0x0000780001147983 */ /* 0x000f280000300800 */
[----:B------:R-:W4:Y:S04]  /*8b910*/  LDL.LU R21, [R1+0xb4] ;  /* 0x0000b40001157983 */ /* 0x000f280000300800 */
[----:B------:R-:W4:Y:S04]  /*8b920*/  LDL.LU R3, [R1+0xb8] ;  /* 0x0000b80001037983 */ /* 0x000f280000300800 */
[----:B------:R-:W4:Y:S04]  /*8b930*/  LDL.LU R25, [R1+0xf4] ;  /* 0x0000f40001197983 */ /* 0x000f280000300800 */
[----:B------:R-:W4:Y:S01]  /*8b940*/  LDL.LU R24, [R1+0xf8] ;  /* 0x0000f80001187983 */ /* 0x000f220000300800 */
[----:B------:R-:W-:-:S02]  /*8b950*/  IADD3.X R48, PT, PT, R48, UR15, RZ, P4, !PT ;  /* 0x0000000f30307c10 */ /* 0x000fc4000a7fe4ff */
[----:B------:R-:W-:Y:S01]  /*8b960*/  IADD3 R63, P5, PT, R63, UR14, RZ ;  /* 0x0000000e3f3f7c10 */ /* 0x000fe2000ffbe0ff */
[----:B------:R-:W-:Y:S02]  /*8b970*/  VIADD R124, R12, UR5 ;  /* 0x000000050c7c7c36 */ /* 0x000fe40008000000 */
[----:B------:R-:W-:Y:S01]  /*8b980*/  IMAD.MOV.U32 R127, RZ, RZ, R48 ;  /* 0x000000ffff7f7224 */ /* 0x000fe200078e0030 */
[----:B------:R-:W-:Y:S02]  /*8b990*/  IADD3.X R64, PT, PT, R64, UR15, RZ, P5, !PT ;  /* 0x0000000f40407c10 */ /* 0x000fe4000affe4ff */
[----:B------:R-:W-:Y:S02]  /*8b9a0*/  IADD3 R10, P4, PT, R10, UR14, RZ ;  /* 0x0000000e0a0a7c10 */ /* 0x000fe4000ff9e0ff */
[----:B------:R1:W-:Y:S02]  /*8b9b0*/  LDGSTS.E [R124+0x80], desc[UR22][R126.64], P3 ;  /* 0x000800007e7c7fae */ /* 0x0003e400099a1016 */
[----:B------:R-:W-:-:S02]  /*8b9c0*/  IADD3.X R8, PT, PT, R8, UR15, RZ, P4, !PT ;  /* 0x0000000f08087c10 */ /* 0x000fc4000a7fe4ff */
[----:B------:R-:W-:Y:S01]  /*8b9d0*/  IADD3 R9, P5, PT, R9, UR14, RZ ;  /* 0x0000000e09097c10 */ /* 0x000fe2000ffbe0ff */
[----:B-1----:R-:W-:Y:S02]  /*8b9e0*/  IMAD.MOV.U32 R126, RZ, RZ, R63 ;  /* 0x000000ffff7e7224 */ /* 0x002fe400078e003f */
        /* <DEDUP_REMOVED lines=25> */
[----:B------:R-:W-:Y:S02]  /*8bb80*/  IADD3 R187, P5, PT, R187, UR14, RZ ;  /* 0x0000000ebbbb7c10 */ /* 0x000fe4000ffbe0ff */
[----:B-1----:R-:W-:Y:S01]  /*8bb90*/  MOV R126, R139 ;  /* 0x0000008b007e7202 */ /* 0x002fe20000000f00 */
        /* <DEDUP_REMOVED lines=22> */
[----:B------:R-:W-:Y:S01]  /*8bd00*/  IADD3.X R250, PT, PT, R250, UR15, RZ, P5, !PT ;  /* 0x0000000ffafa7c10 */ /* 0x000fe2000affe4ff */
[----:B-1----:R-:W-:Y:S02]  /*8bd10*/  IMAD.MOV.U32 R126, RZ, RZ, R219 ;  /* 0x000000ffff7e7224 */ /* 0x002fe400078e00db */
[----:B------:R-:W-:-:S05]  /*8bd20*/  IMAD.MOV.U32 R127, RZ, RZ, R218 ;  /* 0x000000ffff7f7224 */ /* 0x000fca00078e00da */
[----:B------:R1:W-:Y:S02]  /*8bd30*/  LDGSTS.E [R124+0x2c80], desc[UR22][R126.64], P3 ;  /* 0x02c800007e7c7fae */ /* 0x0003e400099a1016 */
[----:B-1----:R-:W-:Y:S01]  /*8bd40*/  MOV R126, R235 ;  /* 0x000000eb007e7202 */ /* 0x002fe20000000f00 */
[----:B------:R-:W-:-:S05]  /*8bd50*/  IMAD.MOV.U32 R127, RZ, RZ, R234 ;  /* 0x000000ffff7f7224 */ /* 0x000fca00078e00ea */
[----:B------:R1:W-:Y:S02]  /*8bd60*/  LDGSTS.E [R124+0x3080], desc[UR22][R126.64], P3 ;  /* 0x030800007e7c7fae */ /* 0x0003e400099a1016 */
[----:B-1----:R-:W-:Y:S02]  /*8bd70*/  IMAD.MOV.U32 R126, RZ, RZ, R251 ;  /* 0x000000ffff7e7224 */ /* 0x002fe400078e00fb */
[----:B------:R-:W-:-:S05]  /*8bd80*/  IMAD.MOV.U32 R127, RZ, RZ, R250 ;  /* 0x000000ffff7f7224 */ /* 0x000fca00078e00fa */
[----:B------:R1:W-:Y:S01]  /*8bd90*/  LDGSTS.E [R124+0x3480], desc[UR22][R126.64], P3 ;  /* 0x034800007e7c7fae */ /* 0x0003e200099a1016 */
[----:B---3--:R-:W-:-:S04]  /*8bda0*/  IADD3 R0, P4, PT, R0, UR14, RZ ;  /* 0x0000000e00007c10 */ /* 0x008fc8000ff9e0ff */
[----:B--2---:R-:W-:Y:S02]  /*8bdb0*/  IADD3.X R22, PT, PT, R22, UR15, RZ, P4, !PT ;  /* 0x0000000f16167c10 */ /* 0x004fe4000a7fe4ff */
[----:B----4-:R-:W-:Y:S01]  /*8bdc0*/  IADD3 R20, P5, PT, R20, UR14, RZ ;  /* 0x0000000e14147c10 */ /* 0x010fe2000ffbe0ff */
[----:B------:R2:W-:Y:S01]  /*8bdd0*/  STL [R1+0x38], R0 ;  /* 0x0000380001007387 */ /* 0x0005e20000100800 */
[----:B-1----:R-:W-:Y:S02]  /*8bde0*/  IMAD.MOV.U32 R126, RZ, RZ, R0 ;  /* 0x000000ffff7e7224 */ /* 0x002fe400078e0000 */
[----:B------:R-:W-:Y:S01]  /*8bdf0*/  IADD3.X R23, PT, PT, R23, UR15, RZ, P5, !PT ;  /* 0x0000000f17177c10 */ /* 0x000fe2000affe4ff */
[----:B------:R-:W-:Y:S01]  /*8be00*/  IMAD.MOV.U32 R127, RZ, RZ, R22 ;  /* 0x000000ffff7f7224 */ /* 0x000fe200078e0016 */
[----:B------:R1:W-:Y:S01]  /*8be10*/  STL [R1+0x34], R22 ;  /* 0x0000341601007387 */ /* 0x0003e20000100800 */
[----:B------:R-:W-:-:S03]  /*8be20*/  IADD3 R3, P4, PT, R3, UR14, RZ ;  /* 0x0000000e03037c10 */ /* 0x000fc6000ff9e0ff */
[----:B------:R3:W-:Y:S04]  /*8be30*/  STL [R1+0x78], R20 ;  /* 0x0000781401007387 */ /* 0x0007e80000100800 */
[----:B--2---:R-:W2:Y:S01]  /*8be40*/  LDL.LU R0, [R1+0x138] ;  /* 0x0001380001007983 */ /* 0x004ea20000300800 */
[----:B------:R-:W-:-:S03]  /*8be50*/  IADD3.X R21, PT, PT, R21, UR15, RZ, P4, !PT ;  /* 0x0000000f15157c10 */ /* 0x000fc6000a7fe4ff */
[----:B------:R4:W-:Y:S01]  /*8be60*/  STL [R1+0x74], R23 ;  /* 0x0000741701007387 */ /* 0x0009e20000100800 */
[----:B------:R-:W-:-:S03]  /*8be70*/  IADD3 R24, P5, PT, R24, UR14, RZ ;  /* 0x0000000e18187c10 */ /* 0x000fc6000ffbe0ff */
[----:B------:R3:W-:Y:S04]  /*8be80*/  LDGSTS.E [R124+0x3880], desc[UR22][R126.64], P3 ;  /* 0x038800007e7c7fae */ /* 0x0007e800099a1016 */
[----:B-1----:R-:W2:Y:S01]  /*8be90*/  LDL.LU R22, [R1+0x178] ;  /* 0x0001780001167983 */ /* 0x002ea20000300800 */
[----:B------:R-:W-:Y:S01]  /*8bea0*/  IADD3.X R25, PT, PT, R25, UR15, RZ, P5, !PT ;  /* 0x0000000f19197c10 */ /* 0x000fe2000affe4ff */
[----:B---3--:R-:W-:Y:S02]  /*8beb0*/  IMAD.MOV.U32 R126, RZ, RZ, R20 ;  /* 0x000000ffff7e7224 */ /* 0x008fe400078e0014 */
[----:B------:R-:W-:Y:S01]  /*8bec0*/  IMAD.MOV.U32 R127, RZ, RZ, R23 ;  /* 0x000000ffff7f7224 */ /* 0x000fe200078e0017 */
[----:B------:R-:W3:Y:S04]  /*8bed0*/  LDL.LU R20, [R1+0x134] ;  /* 0x0001340001147983 */ /* 0x000ee80000300800 */
[----:B----4-:R-:W4:Y:S04]  /*8bee0*/  LDL.LU R23, [R1+0x174] ;  /* 0x0001740001177983 */ /* 0x010f280000300800 */
[----:B------:R1:W-:Y:S04]  /*8bef0*/  LDGSTS.E [R124+0x3c80], desc[UR22][R126.64], P3 ;  /* 0x03c800007e7c7fae */ /* 0x0003e800099a1016 */
[----:B------:R1:W-:Y:S04]  /*8bf00*/  STL [R1+0xb8], R3 ;  /* 0x0000b80301007387 */ /* 0x0003e80000100800 */
[----:B------:R1:W-:Y:S02]  /*8bf10*/  STL [R1+0xb4], R21 ;  /* 0x0000b41501007387 */ /* 0x0003e40000100800 */
[----:B-1----:R-:W-:-:S02]  /*8bf20*/  IMAD.MOV.U32 R126, RZ, RZ, R3 ;  /* 0x000000ffff7e7224 */ /* 0x002fc400078e0003 */
[----:B------:R-:W-:Y:S01]  /*8bf30*/  IMAD.MOV.U32 R127, RZ, RZ, R21 ;  /* 0x000000ffff7f7224 */ /* 0x000fe200078e0015 */
        /* <DEDUP_REMOVED lines=10> */
[----:B--2---:R-:W-:-:S04]  /*8bfe0*/  IADD3 R0, P4, PT, R0, UR14, RZ ;  /* 0x0000000e00007c10 */ /* 0x004fc8000ff9e0ff */
[----:B-1----:R-:W-:Y:S01]  /*8bff0*/  MOV R126, R0 ;  /* 0x00000000007e7202 */ /* 0x002fe20000000f00 */
[----:B------:R1:W-:Y:S01]  /*8c000*/  STL [R1+0x138], R0 ;  /* 0x0001380001007387 */ /* 0x0003e20000100800 */
[----:B------:R-:W-:Y:S02]  /*8c010*/  IADD3 R22, P5, PT, R22, UR14, RZ ;  /* 0x0000000e16167c10 */ /* 0x000fe4000ffbe0ff */
[----:B---3--:R-:W-:Y:S02]  /*8c020*/  IADD3.X R20, PT, PT, R20, UR15, RZ, P4, !PT ;  /* 0x0000000f14147c10 */ /* 0x008fe4000a7fe4ff */
[----:B----4-:R-:W-:-:S03]  /*8c030*/  IADD3.X R23, PT, PT, R23, UR15, RZ, P5, !PT ;  /* 0x0000000f17177c10 */ /* 0x010fc6000affe4ff */
[----:B------:R-:W-:Y:S01]  /*8c040*/  IMAD.MOV.U32 R127, RZ, RZ, R20 ;  /* 0x000000ffff7f7224 */ /* 0x000fe200078e0014 */
[----:B------:R2:W-:Y:S04]  /*8c050*/  STL [R1+0x134], R20 ;  /* 0x0001341401007387 */ /* 0x0005e80000100800 */
[----:B------:R3:W-:Y:S04]  /*8c060*/  STL [R1+0x178], R22 ;  /* 0x0001781601007387 */ /* 0x0007e80000100800 */
[----:B-1----:R-:W4:Y:S04]  /*8c070*/  LDL.LU R0, [R1+0x238] ;  /* 0x0002380001007983 */ /* 0x002f280000300800 */
[----:B------:R1:W-:Y:S04]  /*8c080*/  STL [R1+0x174], R23 ;  /* 0x0001741701007387 */ /* 0x0003e80000100800 */
[----:B------:R1:W-:Y:S04]  /*8c090*/  LDGSTS.E [R124+0x4880], desc[UR22][R126.64], P3 ;  /* 0x048800007e7c7fae */ /* 0x0003e800099a1016 */
[----:B--2---:R-:W2:Y:S01]  /*8c0a0*/  LDL.LU R20, [R1+0x278] ;  /* 0x0002780001147983 */ /* 0x004ea20000300800 */
[----:B------:R-:W-:Y:S01]  /*8c0b0*/  IADD3 R3, P4, PT, R3, UR14, RZ ;  /* 0x0000000e03037c10 */ /* 0x000fe2000ff9e0ff */
[----:B-1----:R-:W-:-:S02]  /*8c0c0*/  IMAD.MOV.U32 R126, RZ, RZ, R22 ;  /* 0x000000ffff7e7224 */ /* 0x002fc400078e0016 */
[----:B------:R-:W-:Y:S01]  /*8c0d0*/  IMAD.MOV.U32 R127, RZ, RZ, R23 ;  /* 0x000000ffff7f7224 */ /* 0x000fe200078e0017 */
[----:B---3--:R-:W3:Y:S01]  /*8c0e0*/  LDL.LU R22, [R1+0x234] ;  /* 0x0002340001167983 */ /* 0x008ee20000300800 */
[----:B------:R-:W-:-:S03]  /*8c0f0*/  IADD3 R21, P5, PT, R21, UR14, RZ ;  /* 0x0000000e15157c10 */ /* 0x000fc6000ffbe0ff */
[----:B------:R-:W3:Y:S04]  /*8c100*/  LDL.LU R23, [R1+0x274] ;  /* 0x0002740001177983 */ /* 0x000ee80000300800 */
        /* <DEDUP_REMOVED lines=8> */
[----:B------:R-:W3:Y:S04]  /*8c190*/  LDL.LU R3, [R1+0x2b8] ;  /* 0x0002b80001037983 */ /* 0x000ee80000300800 */
[----:B------:R1:W-:Y:S04]  /*8c1a0*/  STL [R1+0x1f4], R25 ;  /* 0x0001f41901007387 */ /* 0x0003e80000100800 */
[----:B------:R1:W-:Y:S04]  /*8c1b0*/  LDGSTS.E [R124+0x5080], desc[UR22][R126.64], P3 ;  /* 0x050800007e7c7fae */ /* 0x0003e800099a1016 */
[----:B------:R-:W3:Y:S01]  /*8c1c0*/  LDL.LU R24, [R1+0x2f8] ;  /* 0x0002f80001187983 */ /* 0x000ee20000300800 */
[----:B-1----:R-:W-:-:S03]  /*8c1d0*/  IMAD.MOV.U32 R126, RZ, RZ, R21 ;  /* 0x000000ffff7e7224 */ /* 0x002fc600078e0015 */
[----:B------:R-:W3:Y:S01]  /*8c1e0*/  LDL.LU R21, [R1+0x2b4] ;  /* 0x0002b40001157983 */ /* 0x000ee20000300800 */
[----:B------:R-:W-:-:S03]  /*8c1f0*/  IMAD.MOV.U32 R127, RZ, RZ, R25 ;  /* 0x000000ffff7f7224 */ /* 0x000fc600078e0019 */
[----:B------:R-:W3:Y:S04]  /*8c200*/  LDL.LU R25, [R1+0x2f4] ;  /* 0x0002f40001197983 */ /* 0x000ee80000300800 */
[----:B------:R1:W-:Y:S01]  /*8c210*/  LDGSTS.E [R124+0x5480], desc[UR22][R126.64], P3 ;  /* 0x054800007e7c7fae */ /* 0x0003e200099a1016 */
[----:B----4-:R-:W-:-:S05]  /*8c220*/  IADD3 R0, P4, PT, R0, UR14, RZ ;  /* 0x0000000e00007c10 */ /* 0x010fca000ff9e0ff */
[----:B------:R4:W-:Y:S01]  /*8c230*/  STL [R1+0x238], R0 ;  /* 0x0002380001007387 */ /* 0x0009e20000100800 */
[----:B-1----:R-:W-:Y:S01]  /*8c240*/  IMAD.MOV.U32 R126, RZ, RZ, R0 ;  /* 0x000000ffff7e7224 */ /* 0x002fe200078e0000 */
[----:B--2---:R-:W-:Y:S02]  /*8c250*/  IADD3 R20, P5, PT, R20, UR14, RZ ;  /* 0x0000000e14147c10 */ /* 0x004fe4000ffbe0ff */
[----:B---3--:R-:W-:Y:S02]  /*8c260*/  IADD3.X R22, PT, PT, R22, UR15, RZ, P4, !PT ;  /* 0x0000000f16167c10 */ /* 0x008fe4000a7fe4ff */
[----:B------:R-:W-:-:S03]  /*8c270*/  IADD3.X R23, PT, PT, R23, UR15, RZ, P5, !PT ;  /* 0x0000000f17177c10 */ /* 0x000fc6000affe4ff */
[----:B------:R-:W-:Y:S01]  /*8c280*/  IMAD.MOV.U32 R127, RZ, RZ, R22 ;  /* 0x000000ffff7f7224 */ /* 0x000fe200078e0016 */
[----:B------:R1:W-:Y:S04]  /*8c290*/  STL [R1+0x234], R22 ;  /* 0x0002341601007387 */ /* 0x0003e80000100800 */
[----:B------:R2:W-:Y:S04]  /*8c2a0*/  STL [R1+0x278], R20 ;  /* 0x0002781401007387 */ /* 0x0005e80000100800 */
[----:B----4-:R-:W3:Y:S04]  /*8c2b0*/  LDL.LU R0, [R1+0x338] ;  /* 0x0003380001007983 */ /* 0x010ee80000300800 */
[----:B------:R4:W-:Y:S04]  /*8c2c0*/  STL [R1+0x274], R23 ;  /* 0x0002741701007387 */ /* 0x0009e80000100800 */
[----:B------:R2:W-:Y:S04]  /*8c2d0*/  LDGSTS.E [R124+0x5880], desc[UR22][R126.64], P3 ;  /* 0x058800007e7c7fae */ /* 0x0005e800099a1016 */
[----:B-1----:R-:W3:Y:S01]  /*8c2e0*/  LDL.LU R22, [R1+0x378] ;  /* 0x0003780001167983 */ /* 0x002ee20000300800 */
[----:B------:R-:W-:Y:S01]  /*8c2f0*/  IADD3 R3, P4, PT, R3, UR14, RZ ;  /* 0x0000000e03037c10 */ /* 0x000fe2000ff9e0ff */
[----:B--2---:R-:W-:-:S02]  /*8c300*/  IMAD.MOV.U32 R126, RZ, RZ, R20 ;  /* 0x000000ffff7e7224 */ /* 0x004fc400078e0014 */
[----:B------:R-:W-:Y:S01]  /*8c310*/  IMAD.MOV.U32 R127, RZ, RZ, R23 ;  /* 0x000000ffff7f7224 */ /* 0x000fe200078e0017 */
[----:B------:R-:W2:Y:S01]  /*8c320*/  LDL.LU R20, [R1+0x334] ;  /* 0x0003340001147983 */ /* 0x000ea20000300800 */
[----:B------:R-:W-:-:S03]  /*8c330*/  IADD3 R24, P5, PT, R24, UR14, RZ ;  /* 0x0000000e18187c10 */ /* 0x000fc6000ffbe0ff */
[----:B----4-:R-:W4:Y:S04]  /*8c340*/  LDL.LU R23, [R1+0x374] ;  /* 0x0003740001177983 */ /* 0x010f280000300800 */
[----:B------:R1:W-:Y:S01]  /*8c350*/  LDGSTS.E [R124+0x5c80], desc[UR22][R126.64], P3 ;  /* 0x05c800007e7c7fae */ /* 0x0003e200099a1016 */
[----:B------:R-:W-:-:S03]  /*8c360*/  IADD3.X R21, PT, PT, R21, UR15, RZ, P4, !PT ;  /* 0x0000000f15157c10 */ /* 0x000fc6000a7fe4ff */
[----:B------:R1:W-:Y:S01]  /*8c370*/  STL [R1+0x2b8], R3 ;  /* 0x0002b80301007387 */ /* 0x0003e20000100800 */
[----:B------:R-:W-:-:S03]  /*8c380*/  IADD3.X R25, PT, PT, R25, UR15, RZ, P5, !PT ;  /* 0x0000000f19197c10 */ /* 0x000fc6000affe4ff */
[----:B------:R1:W-:Y:S02]  /*8c390*/  STL [R1+0x2b4], R21 ;  /* 0x0002b41501007387 */ /* 0x0003e40000100800 */
[----:B-1----:R-:W-:Y:S01]  /*8c3a0*/  MOV R126, R3 ;  /* 0x00000003007e7202 */ /* 0x002fe20000000f00 */
        /* <DEDUP_REMOVED lines=22> */
[----:B------:R2:W-:Y:S01]  /*8c510*/  LDGSTS.E [R124+0x6880], desc[UR22][R126.64], P3 ;  /* 0x068800007e7c7fae */ /* 0x0005e200099a1016 */
[----:B------:R-:W-:-:S03]  /*8c520*/  IADD3 R3, P4, PT, R3, UR14, RZ ;  /* 0x0000000e03037c10 */ /* 0x000fc6000ff9e0ff */
[----:B-1----:R-:W3:Y:S01]  /*8c530*/  LDL.LU R20, [R1+0x478] ;  /* 0x0004780001147983 */ /* 0x002ee20000300800 */
[----:B--2---:R-:W-:Y:S02]  /*8c540*/  IMAD.MOV.U32 R126, RZ, RZ, R22 ;  /* 0x000000ffff7e7224 */ /* 0x004fe400078e0016 */
        /* <DEDUP_REMOVED lines=21> */
[----:B---3--:R-:W-:-:S04]  /*8c6a0*/  IADD3 R0, P4, PT, R0, UR14, RZ ;  /* 0x0000000e00007c10 */ /* 0x008fc8000ff9e0ff */
[----:B-1----:R-:W-:Y:S01]  /*8c6b0*/  MOV R126, R0 ;  /* 0x00000000007e7202 */ /* 0x002fe20000000f00 */
[----:B------:R1:W-:Y:S01]  /*8c6c0*/  STL [R1+0x438], R0 ;  /* 0x0004380001007387 */ /* 0x0003e20000100800 */
[----:B------:R-:W-:Y:S02]  /*8c6d0*/  IADD3 R20, P5, PT, R20, UR14, RZ ;  /* 0x0000000e14147c10 */ /* 0x000fe4000ffbe0ff */
[----:B--2---:R-:W-:Y:S02]  /*8c6e0*/  IADD3.X R22, PT, PT, R22, UR15, RZ, P4, !PT ;  /* 0x0000000f16167c10 */ /* 0x004fe4000a7fe4ff */
        /* <DEDUP_REMOVED lines=124> */
[----:B------:R-:W-:Y:S01]  /*8ceb0*/  STL [R1+0x7b8], R3 ;  /* 0x0007b80301007387 */ /* 0x000fe20000100800 */
[----:B------:R-:W-:-:S03]  /*8cec0*/  IADD3.X R25, PT, PT, R25, UR15, RZ, P5, !PT ;  /* 0x0000000f19197c10 */ /* 0x000fc6000affe4ff */
[----:B------:R1:W-:Y:S02]  /*8ced0*/  STL [R1+0x7b4], R24 ;  /* 0x0007b41801007387 */ /* 0x0003e40000100800 */
[----:B-1----:R-:W-:Y:S02]  /*8cee0*/  IMAD.MOV.U32 R126, RZ, RZ, R3 ;  /* 0x000000ffff7e7224 */ /* 0x002fe400078e0003 */
[----:B------:R-:W-:Y:S01]  /*8cef0*/  IMAD.MOV.U32 R127, RZ, RZ, R24 ;  /* 0x000000ffff7f7224 */ /* 0x000fe200078e0018 */
[----:B------:R-:W-:Y:S04]  /*8cf00*/  STL [R1+0x7f8], R21 ;  /* 0x0007f81501007387 */ /* 0x000fe80000100800 */
        /* <DEDUP_REMOVED lines=10> */
[----:B-1----:R-:W-:Y:S01]  /*8cfb0*/  IMAD.MOV.U32 R126, RZ, RZ, R0 ;  /* 0x000000ffff7e7224 */ /* 0x002fe200078e0000 */
[----:B------:R-:W-:Y:S01]  /*8cfc0*/  STL [R1+0x838], R0 ;  /* 0x0008380001007387 */ /* 0x000fe20000100800 */
[----:B--2---:R-:W-:Y:S02]  /*8cfd0*/  IADD3 R20, P5, PT, R20, UR14, RZ ;  /* 0x0000000e14147c10 */ /* 0x004fe4000ffbe0ff */
[----:B---3--:R-:W-:Y:S02]  /*8cfe0*/  IADD3.X R22, PT, PT, R22, UR15, RZ, P4, !PT ;  /* 0x0000000f16167c10 */ /* 0x008fe4000a7fe4ff */
[----:B------:R-:W-:-:S03]  /*8cff0*/  IADD3.X R23, PT, PT, R23, UR15, RZ, P5, !PT ;  /* 0x0000000f17177c10 */ /* 0x000fc6000affe4ff */
[----:B------:R-:W-:Y:S01]  /*8d000*/  IMAD.MOV.U32 R127, RZ, RZ, R22 ;  /* 0x000000ffff7f7224 */ /* 0x000fe200078e0016 */
[----:B------:R1:W-:Y:S04]  /*8d010*/  STL [R1+0x834], R22 ;  /* 0x0008341601007387 */ /* 0x0003e80000100800 */
[----:B------:R-:W-:Y:S04]  /*8d020*/  STL [R1+0x878], R20 ;  /* 0x0008781401007387 */ /* 0x000fe80000100800 */
[----:B------:R2:W-:Y:S04]  /*8d030*/  LDGSTS.E [R124+0x23880], desc[UR22][R126.64], P3 ;  /* 0x238800007e7c7fae */ /* 0x0005e800099a1016 */
[----:B-1----:R-:W3:Y:S04]  /*8d040*/  LDL.LU R22, [R1+0x938] ;  /* 0x0009380001167983 */ /* 0x002ee80000300800 */
[----:B------:R1:W-:Y:S01]  /*8d050*/  STL [R1+0x874], R23 ;  /* 0x0008741701007387 */ /* 0x0003e20000100800 */
[----:B------:R-:W-:Y:S01]  /*8d060*/  IADD3 R24, P4, PT, R24, UR14, RZ ;  /* 0x0000000e18187c10 */ /* 0x000fe2000ff9e0ff */
[----:B--2---:R-:W-:-:S02]  /*8d070*/  IMAD.MOV.U32 R126, RZ, RZ, R20 ;  /* 0x000000ffff7e7224 */ /* 0x004fc400078e0014 */
[----:B------:R-:W2:Y:S01]  /*8d080*/  LDL.LU R0, [R1+0x978] ;  /* 0x0009780001007983 */ /* 0x000ea20000300800 */
[----:B------:R-:W-:-:S03]  /*8d090*/  IMAD.MOV.U32 R127, RZ, RZ, R23 ;  /* 0x000000ffff7f7224 */ /* 0x000fc600078e0017 */
[----:B-1----:R-:W4:Y:S04]  /*8d0a0*/  LDL.LU R23, [R1+0x934] ;  /* 0x0009340001177983 */ /* 0x002f280000300800 */
[----:B------:R1:W-:Y:S01]  /*8d0b0*/  LDGSTS.E [R124+0x23c80], desc[UR22][R126.64], P3 ;  /* 0x23c800007e7c7fae */ /* 0x0003e200099a1016 */
[----:B------:R-:W-:-:S03]  /*8d0c0*/  IADD3 R3, P5, PT, R3, UR14, RZ ;  /* 0x0000000e03037c10 */ /* 0x000fc6000ffbe0ff */
[----:B------:R-:W4:Y:S01]  /*8d0d0*/  LDL.LU R20, [R1+0x974] ;  /* 0x0009740001147983 */ /* 0x000f220000300800 */
[----:B------:R-:W-:Y:S02]  /*8d0e0*/  IADD3.X R25, PT, PT, R25, UR15, RZ, P4, !PT ;  /* 0x0000000f19197c10 */ /* 0x000fe4000a7fe4ff */
[----:B-1----:R-:W-:Y:S02]  /*8d0f0*/  MOV R126, R24 ;  /* 0x00000018007e7202 */ /* 0x002fe40000000f00 */
[----:B------:R-:W-:Y:S01]  /*8d100*/  IADD3.X R21, PT, PT, R21, UR15, RZ, P5, !PT ;  /* 0x0000000f15157c10 */ /* 0x000fe2000affe4ff */
[----:B------:R-:W-:Y:S01]  /*8d110*/  IMAD.MOV.U32 R127, RZ, RZ, R25 ;  /* 0x000000ffff7f7224 */ /* 0x000fe200078e0019 */
[----:B------:R-:W-:Y:S04]  /*8d120*/  STL [R1+0x8b8], R24 ;  /* 0x0008b81801007387 */ /* 0x000fe80000100800 */
[----:B------:R-:W-:Y:S04]  /*8d130*/  STL [R1+0x8b4], R25 ;  /* 0x0008b41901007387 */ /* 0x000fe80000100800 */
[----:B------:R-:W-:Y:S04]  /*8d140*/  STL [R1+0x8f8], R3 ;  /* 0x0008f80301007387 */ /* 0x000fe80000100800 */
[----:B------:R1:W-:Y:S04]  /*8d150*/  LDGSTS.E [R124+0x24080], desc[UR22][R126.64], P3 ;  /* 0x240800007e7c7fae */ /* 0x0003e800099a1016 */
[----:B------:R1:W-:Y:S02]  /*8d160*/  STL [R1+0x8f4], R21 ;  /* 0x0008f41501007387 */ /* 0x0003e40000100800 */
[----:B-1----:R-:W-:-:S02]  /*8d170*/  IMAD.MOV.U32 R127, RZ, RZ, R21 ;  /* 0x000000ffff7f7224 */ /* 0x002fc400078e0015 */
[----:B------:R-:W-:Y:S01]  /*8d180*/  IMAD.MOV.U32 R126, RZ, RZ, R3 ;  /* 0x000000ffff7e7224 */ /* 0x000fe200078e0003 */
[----:B------:R-:W4:Y:S04]  /*8d190*/  LDL.LU R21, [R1+0x9b4] ;  /* 0x0009b40001157983 */ /* 0x000f280000300800 */
[----:B------:R-:W4:Y:S04]  /*8d1a0*/  LDL.LU R3, [R1+0x9b8] ;  /* 0x0009b80001037983 */ /* 0x000f280000300800 */
[----:B------:R-:W4:Y:S04]  /*8d1b0*/  LDL.LU R247, [R1+0x9f4] ;  /* 0x0009f40001f77983 */ /* 0x000f280000300800 */
[----:B------:R-:W4:Y:S04]  /*8d1c0*/  LDL.LU R246, [R1+0x9f8] ;  /* 0x0009f80001f67983 */ /* 0x000f280000300800 */
[----:B------:R1:W-:Y:S01]  /*8d1d0*/  LDGSTS.E [R124+0x24480], desc[UR22][R126.64], P3 ;  /* 0x244800007e7c7fae */ /* 0x0003e200099a1016 */
[----:B---3--:R-:W-:-:S05]  /*8d1e0*/  IADD3 R22, P4, PT, R22, UR14, RZ ;  /* 0x0000000e16167c10 */ /* 0x008fca000ff9e0ff */
[----:B------:R3:W-:Y:S01]  /*8d1f0*/  STL [R1+0x938], R22 ;  /* 0x0009381601007387 */ /* 0x0007e20000100800 */
[----:B--2---:R-:W-:Y:S02]  /*8d200*/  IADD3 R0, P5, PT, R0, UR14, RZ ;  /* 0x0000000e00007c10 */ /* 0x004fe4000ffbe0ff */
[----:B----4-:R-:W-:Y:S01]  /*8d210*/  IADD3.X R23, PT, PT, R23, UR15, RZ, P4, !PT ;  /* 0x0000000f17177c10 */ /* 0x010fe2000a7fe4ff */
[----:B-1----:R-:W-:-:S04]  /*8d220*/  IMAD.MOV.U32 R126, RZ, RZ, R22 ;  /* 0x000000ffff7e7224 */ /* 0x002fc800078e0016 */
[----:B------:R1:W-:Y:S01]  /*8d230*/  STL [R1+0x934], R23 ;  /* 0x0009341701007387 */ /* 0x0003e20000100800 */
[----:B------:R-:W-:-:S03]  /*8d240*/  IADD3.X R20, PT, PT, R20, UR15, RZ, P5, !PT ;  /* 0x0000000f14147c10 */ /* 0x000fc6000affe4ff */
[----:B------:R-:W-:Y:S01]  /*8d250*/  STL [R1+0x978], R0 ;  /* 0x0009780001007387 */ /* 0x000fe20000100800 */
[----:B------:R-:W-:-:S03]  /*8d260*/  IMAD.MOV.U32 R127, RZ, RZ, R23 ;  /* 0x000000ffff7f7224 */ /* 0x000fc600078e0017 */
[----:B------:R-:W2:Y:S04]  /*8d270*/  LDL.LU R24, [R1+0xa38] ;  /* 0x000a380001187983 */ /* 0x000ea80000300800 */
[----:B------:R4:W-:Y:S04]  /*8d280*/  STL [R1+0x974], R20 ;  /* 0x0009741401007387 */ /* 0x0009e80000100800 */
[----:B---3--:R-:W3:Y:S04]  /*8d290*/  LDL.LU R22, [R1+0xa78] ;  /* 0x000a780001167983 */ /* 0x008ee80000300800 */
[----:B------:R-:W3:Y:S04]  /*8d2a0*/  LDL.LU R25, [R1+0xa34] ;  /* 0x000a340001197983 */ /* 0x000ee80000300800 */
[----:B------:R4:W-:Y:S04]  /*8d2b0*/  LDGSTS.E [R124+0x24880], desc[UR22][R126.64], P3 ;  /* 0x248800007e7c7fae */ /* 0x0009e800099a1016 */
[----:B-1----:R-:W3:Y:S01]  /*8d2c0*/  LDL.LU R23, [R1+0xa74] ;  /* 0x000a740001177983 */ /* 0x002ee20000300800 */
[----:B----4-:R-:W-:-:S02]  /*8d2d0*/  IMAD.MOV.U32 R126, RZ, RZ, R0 ;  /* 0x000000ffff7e7224 */ /* 0x010fc400078e0000 */
[----:B------:R-:W-:Y:S02]  /*8d2e0*/  IMAD.MOV.U32 R127, RZ, RZ, R20 ;  /* 0x000000ffff7f7224 */ /* 0x000fe400078e0014 */
[----:B------:R-:W4:Y:S04]  /*8d2f0*/  LDL.LU R20, [R1+0xab8] ;  /* 0x000ab80001147983 */ /* 0x000f280000300800 */
[----:B------:R-:W4:Y:S01]  /*8d300*/  LDL.LU R0, [R1+0xaf8] ;  /* 0x000af80001007983 */ /* 0x000f220000300800 */
[----:B------:R-:W-:-:S03]  /*8d310*/  IADD3 R3, P4, PT, R3, UR14, RZ ;  /* 0x0000000e03037c10 */ /* 0x000fc6000ff9e0ff */
[----:B------:R1:W-:Y:S01]  /*8d320*/  LDGSTS.E [R124+0x24c80], desc[UR22][R126.64], P3 ;  /* 0x24c800007e7c7fae */ /* 0x0003e200099a1016 */
[----:B------:R-:W-:-:S03]  /*8d330*/  IADD3.X R21, PT, PT, R21, UR15, RZ, P4, !PT ;  /* 0x0000000f15157c10 */ /* 0x000fc6000a7fe4ff */
[----:B------:R-:W-:Y:S01]  /*8d340*/  STL [R1+0x9b8], R3 ;  /* 0x0009b80301007387 */ /* 0x000fe20000100800 */
[----:B------:R-:W-:-:S03]  /*8d350*/  IADD3 R246, P5, PT, R246, UR14, RZ ;  /* 0x0000000ef6f67c10 */ /* 0x000fc6000ffbe0ff */
[----:B------:R1:W-:Y:S01]  /*8d360*/  STL [R1+0x9b4], R21 ;  /* 0x0009b41501007387 */ /* 0x0003e20000100800 */
[----:B------:R-:W-:Y:S01]  /*8d370*/  IADD3.X R247, PT, PT, R247, UR15, RZ, P5, !PT ;  /* 0x0000000ff7f77c10 */ /* 0x000fe2000affe4ff */
[----:B-1----:R-:W-:Y:S02]  /*8d380*/  IMAD.MOV.U32 R127, RZ, RZ, R21 ;  /* 0x000000ffff7f7224 */ /* 0x002fe400078e0015 */
[----:B------:R-:W-:Y:S01]  /*8d390*/  STL [R1+0x9f8], R246 ;  /* 0x0009f8f601007387 */ /* 0x000fe20000100800 */
[----:B------:R-:W-:-:S03]  /*8d3a0*/  IMAD.MOV.U32 R126, RZ, RZ, R3 ;  /* 0x000000ffff7e7224 */ /* 0x000fc600078e0003 */
[----:B------:R-:W4:Y:S04]  /*8d3b0*/  LDL.LU R21, [R1+0xab4] ;  /* 0x000ab40001157983 */ /* 0x000f280000300800 */
[----:B------:R1:W-:Y:S04]  /*8d3c0*/  STL [R1+0x9f4], R247 ;  /* 0x0009f4f701007387 */ /* 0x0003e80000100800 */
[----:B------:R-:W4:Y:S04]  /*8d3d0*/  LDL.LU R3, [R1+0xaf4] ;  /* 0x000af40001037983 */ /* 0x000f280000300800 */
[----:B------:R1:W-:Y:S02]  /*8d3e0*/  LDGSTS.E [R124+0x25080], desc[UR22][R126.64], P3 ;  /* 0x250800007e7c7fae */ /* 0x0003e400099a1016 */
[----:B-1----:R-:W-:-:S02]  /*8d3f0*/  IMAD.MOV.U32 R126, RZ, RZ, R246 ;  /* 0x000000ffff7e7224 */ /* 0x002fc400078e00f6 */
[----:B------:R-:W-:-:S05]  /*8d400*/  IMAD.MOV.U32 R127, RZ, RZ, R247 ;  /* 0x000000ffff7f7224 */ /* 0x000fca00078e00f7 */
[----:B------:R1:W-:Y:S01]  /*8d410*/  LDGSTS.E [R124+0x25480], desc[UR22][R126.64], P3 ;  /* 0x254800007e7c7fae */ /* 0x0003e200099a1016 */
[----:B--2---:R-:W-:-:S04]  /*8d420*/  IADD3 R24, P4, PT, R24, UR14, RZ ;  /* 0x0000000e18187c10 */ /* 0x004fc8000ff9e0ff */
[----:B-1----:R-:W-:Y:S02]  /*8d430*/  MOV R126, R24 ;  /* 0x00000018007e7202 */ /* 0x002fe40000000f00 */
[----:B---3--:R-:W-:Y:S02]  /*8d440*/  IADD3 R22, P5, PT, R22, UR14, RZ ;  /* 0x0000000e16167c10 */ /* 0x008fe4000ffbe0ff */
[----:B------:R-:W-:-:S05]  /*8d450*/  IADD3.X R25, PT, PT, R25, UR15, RZ, P4, !PT ;  /* 0x0000000f19197c10 */ /* 0x000fca000a7fe4ff */
[----:B------:R-:W-:Y:S01]  /*8d460*/  IMAD.MOV.U32 R127, RZ, RZ, R25 ;  /* 0x000000ffff7f7224 */ /* 0x000fe200078e0019 */
[----:B------:R-:W-:Y:S01]  /*8d470*/  IADD3.X R23, PT, PT, R23, UR15, RZ, P5, !PT ;  /* 0x0000000f17177c10 */ /* 0x000fe2000affe4ff */
[----:B------:R1:W-:Y:S04]  /*8d480*/  STL [R1+0xa38], R24 ;  /* 0x000a381801007387 */ /* 0x0003e80000100800 */
[----:B------:R2:W-:Y:S01]  /*8d490*/  LDGSTS.E [R124+0x25880], desc[UR22][R126.64], P3 ;  /* 0x258800007e7c7fae */ /* 0x0005e200099a1016 */
[----:B----4-:R-:W-:-:S03]  /*8d4a0*/  IADD3 R20, P4, PT, R20, UR14, RZ ;  /* 0x0000000e14147c10 */ /* 0x010fc6000ff9e0ff */
[----:B------:R-:W-:Y:S01]  /*8d4b0*/  STL [R1+0xa34], R25 ;  /* 0x000a341901007387 */ /* 0x000fe20000100800 */
[----:B------:R-:W-:Y:S01]  /*8d4c0*/  IADD3 R0, P5, PT, R0, UR14, RZ ;  /* 0x0000000e00007c10 */ /* 0x000fe2000ffbe0ff */
[----:B--2---:R-:W-:Y:S02]  /*8d4d0*/  IMAD.MOV.U32 R126, RZ, RZ, R22 ;  /* 0x000000ffff7e7224 */ /* 0x004fe400078e0016 */
[----:B------:R-:W-:Y:S01]  /*8d4e0*/  IMAD.MOV.U32 R127, RZ, RZ, R23 ;  /* 0x000000ffff7f7224 */ /* 0x000fe200078e0017 */
[----:B------:R2:W-:Y:S04]  /*8d4f0*/  STL [R1+0xa78], R22 ;  /* 0x000a781601007387 */ /* 0x0005e80000100800 */
[----:B------:R3:W-:Y:S04]  /*8d500*/  STL [R1+0xa74], R23 ;  /* 0x000a741701007387 */ /* 0x0007e80000100800 */
[----:B------:R-:W4:Y:S04]  /*8d510*/  LDL.LU R247, [R1+0xb74] ;  /* 0x000b740001f77983 */ /* 0x000f280000300800 */
[----:B------:R-:W4:Y:S04]  /*8d520*/  LDL.LU R246, [R1+0xb78] ;  /* 0x000b780001f67983 */ /* 0x000f280000300800 */
[----:B------:R1:W-:Y:S01]  /*8d530*/  LDGSTS.E [R124+0x25c80], desc[UR22][R126.64], P3 ;  /* 0x25c800007e7c7fae */ /* 0x0003e200099a1016 */
[----:B------:R-:W-:-:S03]  /*8d540*/  IADD3.X R21, PT, PT, R21, UR15, RZ, P4, !PT ;  /* 0x0000000f15157c10 */ /* 0x000fc6000a7fe4ff */
[----:B------:R-:W-:Y:S04]  /*8d550*/  STL [R1+0xab8], R20 ;  /* 0x000ab81401007387 */ /* 0x000fe80000100800 */
[----:B------:R2:W-:Y:S01]  /*8d560*/  STL [R1+0xab4], R21 ;  /* 0x000ab41501007387 */ /* 0x0005e20000100800 */
[----:B------:R-:W-:Y:S01]  /*8d570*/  IADD3.X R3, PT, PT, R3, UR15, RZ, P5, !PT ;  /* 0x0000000f03037c10 */ /* 0x000fe2000affe4ff */
[----:B-1----:R-:W-:Y:S02]  /*8d580*/  IMAD.MOV.U32 R126, RZ, RZ, R20 ;  /* 0x000000ffff7e7224 */ /* 0x002fe400078e0014 */
[----:B------:R-:W-:Y:S01]  /*8d590*/  IMAD.MOV.U32 R127, RZ, RZ, R21 ;  /* 0x000000ffff7f7224 */ /* 0x000fe200078e0015 */
[----:B------:R-:W-:Y:S04]  /*8d5a0*/  STL [R1+0xaf8], R0 ;  /* 0x000af80001007387 */ /* 0x000fe80000100800 */
[----:B------:R-:W4:Y:S04]  /*8d5b0*/  LDL.LU R24, [R1+0xbb8] ;  /* 0x000bb80001187983 */ /* 0x000f280000300800 */
[----:B------:R1:W-:Y:S04]  /*8d5c0*/  STL [R1+0xaf4], R3 ;  /* 0x000af40301007387 */ /* 0x0003e80000100800 */
[----:B--2---:R-:W2:Y:S04]  /*8d5d0*/  LDL.LU R22, [R1+0xbf8] ;  /* 0x000bf80001167983 */ /* 0x004ea80000300800 */
[----:B------:R1:W-:Y:S04]  /*8d5e0*/  LDGSTS.E [R124+0x26080], desc[UR22][R126.64], P3 ;  /* 0x260800007e7c7fae */ /* 0x0003e800099a1016 */
[----:B------:R-:W2:Y:S04]  /*8d5f0*/  LDL.LU R25, [R1+0xbb4] ;  /* 0x000bb40001197983 */ /* 0x000ea80000300800 */
[----:B---3--:R-:W3:Y:S01]  /*8d600*/  LDL.LU R23, [R1+0xbf4] ;  /* 0x000bf40001177983 */ /* 0x008ee20000300800 */
[----:B-1----:R-:W-:-:S03]  /*8d610*/  IMAD.MOV.U32 R126, RZ, RZ, R0 ;  /* 0x000000ffff7e7224 */ /* 0x002fc600078e0000 */
[----:B------:R-:W3:Y:S01]  /*8d620*/  LDL.LU R21, [R1+0xc34] ;  /* 0x000c340001157983 */ /* 0x000ee20000300800 */
[----:B------:R-:W-:-:S03]  /*8d630*/  IMAD.MOV.U32 R127, RZ, RZ, R3 ;  /* 0x000000ffff7f7224 */ /* 0x000fc600078e0003 */
[----:B------:R-:W3:Y:S04]  /*8d640*/  LDL.LU R20, [R1+0xc38] ;  /* 0x000c380001147983 */ /* 0x000ee80000300800 */
[----:B------:R-:W3:Y:S04]  /*8d650*/  LDL.LU R3, [R1+0xc74] ;  /* 0x000c740001037983 */ /* 0x000ee80000300800 */
[----:B------:R-:W3:Y:S04]  /*8d660*/  LDL.LU R0, [R1+0xc78] ;  /* 0x000c780001007983 */ /* 0x000ee80000300800 */
[----:B------:R1:W-:Y:S04]  /*8d670*/  LDGSTS.E [R124+0x26480], desc[UR22][R126.64], P3 ;  /* 0x264800007e7c7fae */ /* 0x0003e800099a1016 */
[----:B------:R-:W3:Y:S04]  /*8d680*/  LDL.LU R126, [R1+0xb34] ;  /* 0x000b3400017e7983 */ /* 0x000ee80000300800 */
[----:B------:R-:W1:Y:S01]  /*8d690*/  LDL.LU R127, [R1+0xb38] ;  /* 0x000b3800017f7983 */ /* 0x000e620000300800 */
[----:B----4-:R-:W-:-:S04]  /*8d6a0*/  IADD3 R246, P5, PT, R246, UR14, RZ ;  /* 0x0000000ef6f67c10 */ /* 0x010fc8000ffbe0ff */
[----:B------:R-:W-:Y:S02]  /*8d6b0*/  IADD3.X R247, PT, PT, R247, UR15, RZ, P5, !PT ;  /* 0x0000000ff7f77c10 */ /* 0x000fe4000affe4ff */
[----:B--2---:R-:W-:-:S04]  /*8d6c0*/  IADD3 R22, P5, PT, R22, UR14, RZ ;  /* 0x0000000e16167c10 */ /* 0x004fc8000ffbe0ff */
[----:B---3--:R-:W-:Y:S02]  /*8d6d0*/  IADD3.X R23, PT, PT, R23, UR15, RZ, P5, !PT ;  /* 0x0000000f17177c10 */ /* 0x008fe4000affe4ff */
[----:B-1----:R-:W-:-:S04]  /*8d6e0*/  IADD3 R127, P4, PT, R127, UR14, RZ ;  /* 0x0000000e7f7f7c10 */ /* 0x002fc8000ff9e0ff */
[----:B------:R-:W-:Y:S01]  /*8d6f0*/  IADD3.X R126, PT, PT, R126, UR15, RZ, P4, !PT ;  /* 0x0000000f7e7e7c10 */ /* 0x000fe2000a7fe4ff */
[----:B------:R1:W-:Y:S04]  /*8d700*/  STL [R1+0xb38], R127 ;  /* 0x000b387f01007387 */ /* 0x0003e80000100800 */
[----:B------:R2:W-:Y:S01]  /*8d710*/  STL [R1+0xb34], R126 ;  /* 0x000b347e01007387 */ /* 0x0005e20000100800 */
[----:B-1----:R-:W-:-:S04]  /*8d720*/  LOP3.LUT R127, R127, R126, RZ, 0x3c, !PT ;  /* 0x0000007e7f7f7212 */ /* 0x002fc800078e3cff */
[----:B--2---:R-:W-:-:S04]  /*8d730*/  LOP3.LUT R126, R127, R126, RZ, 0x3c, !PT ;  /* 0x0000007e7f7e7212 */ /* 0x004fc800078e3cff */
[----:B------:R-:W-:Y:S02]  /*8d740*/  LOP3.LUT R127, R127, R126, RZ, 0x3c, !PT ;  /* 0x0000007e7f7f7212 */ /* 0x000fe400078e3cff */
[----:B------:R-:W-:-:S03]  /*8d750*/  IADD3 R24, P4, PT, R24, UR14, RZ ;  /* 0x0000000e18187c10 */ /* 0x000fc6000ff9e0ff */
[----:B------:R1:W-:Y:S01]  /*8d760*/  LDGSTS.E [R124+0x26880], desc[UR22][R126.64], P3 ;  /* 0x268800007e7c7fae */ /* 0x0003e200099a1016 */
[----:B------:R-:W-:Y:S02]  /*8d770*/  IADD3.X R25, PT, PT, R25, UR15, RZ, P4, !PT ;  /* 0x0000000f19197c10 */ /* 0x000fe4000a7fe4ff */
[----:B------:R-:W-:Y:S01]  /*8d780*/  IADD3 R20, P4, PT, R20, UR14, RZ ;  /* 0x0000000e14147c10 */ /* 0x000fe2000ff9e0ff */
[----:B-1----:R-:W-:Y:S02]  /*8d790*/  IMAD.MOV.U32 R126, RZ, RZ, R246 ;  /* 0x000000ffff7e7224 */ /* 0x002fe400078e00f6 */
[----:B------:R-:W-:Y:S01]  /*8d7a0*/  IMAD.MOV.U32 R127, RZ, RZ, R247 ;  /* 0x000000ffff7f7224 */ /* 0x000fe200078e00f7 */
[----:B------:R-:W-:Y:S04]  /*8d7b0*/  STL [R1+0xb78], R246 ;  /* 0x000b78f601007387 */ /* 0x000fe80000100800 */
[----:B------:R1:W-:Y:S01]  /*8d7c0*/  LDGSTS.E [R124+0x26c80], desc[UR22][R126.64], P3 ;  /* 0x26c800007e7c7fae */ /* 0x0003e200099a1016 */
[----:B------:R-:W-:-:S02]  /*8d7d0*/  IADD3 R0, P5, PT, R0, UR14, RZ ;  /* 0x0000000e00007c10 */ /* 0x000fc4000ffbe0ff */
[----:B------:R-:W-:Y:S01]  /*8d7e0*/  IADD3.X R21, PT, PT, R21, UR15, RZ, P4, !PT ;  /* 0x0000000f15157c10 */ /* 0x000fe2000a7fe4ff */
[----:B------:R-:W-:Y:S01]  /*8d7f0*/  STL [R1+0xb74], R247 ;  /* 0x000b74f701007387 */ /* 0x000fe20000100800 */
[----:B------:R-:W-:Y:S01]  /*8d800*/  IADD3.X R3, PT, PT, R3, UR15, RZ, P5, !PT ;  /* 0x0000000f03037c10 */ /* 0x000fe2000affe4ff */
[----:B-1----:R-:W-:Y:S02]  /*8d810*/  IMAD.MOV.U32 R126, RZ, RZ, R24 ;  /* 0x000000ffff7e7224 */ /* 0x002fe400078e0018 */
[----:B------:R-:W-:Y:S01]  /*8d820*/  IMAD.MOV.U32 R127, RZ, RZ, R25 ;  /* 0x000000ffff7f7224 */ /* 0x000fe200078e0019 */
[----:B------:R-:W-:Y:S04]  /*8d830*/  STL [R1+0xbb8], R24 ;  /* 0x000bb81801007387 */ /* 0x000fe80000100800 */
[----:B------:R1:W-:Y:S04]  /*8d840*/  LDGSTS.E [R124+0x27080], desc[UR22][R126.64], P3 ;  /* 0x270800007e7c7fae */ /* 0x0003e800099a1016 */
[----:B------:R-:W-:Y:S04]  /*8d850*/  STL [R1+0xbb4], R25 ;  /* 0x000bb41901007387 */ /* 0x000fe80000100800 */
[----:B------:R-:W-:Y:S01]  /*8d860*/  STL [R1+0xbf8], R22 ;  /* 0x000bf81601007387 */ /* 0x000fe20000100800 */
[----:B-1----:R-:W-:Y:S01]  /*8d870*/  MOV R126, R22 ;  /* 0x00000016007e7202 */ /* 0x002fe20000000f00 */
[----:B------:R-:W-:-:S02]  /*8d880*/  IMAD.MOV.U32 R127, RZ, RZ, R23 ;  /* 0x000000ffff7f7224 */ /* 0x000fc400078e0017 */
[----:B------:R-:W-:Y:S04]  /*8d890*/  STL [R1+0xbf4], R23 ;  /* 0x000bf41701007387 */ /* 0x000fe80000100800 */
[----:B------:R-:W-:Y:S04]  /*8d8a0*/  STL [R1+0xc38], R20 ;  /* 0x000c381401007387 */ /* 0x000fe80000100800 */
[----:B------:R1:W-:Y:S04]  /*8d8b0*/  STL [R1+0xc34], R21 ;  /* 0x000c341501007387 */ /* 0x0003e80000100800 */
[----:B------:R2:W-:Y:S04]  /*8d8c0*/  LDGSTS.E [R124+0x27480], desc[UR22][R126.64], P3 ;  /* 0x274800007e7c7fae */ /* 0x0005e800099a1016 */
[----:B------:R3:W-:Y:S04]  /*8d8d0*/  STL [R1+0xc78], R0 ;  /* 0x000c780001007387 */ /* 0x0007e80000100800 */
[----:B------:R4:W-:Y:S01]  /*8d8e0*/  STL [R1+0xc74], R3 ;  /* 0x000c740301007387 */ /* 0x0009e20000100800 */
[----:B--2---:R-:W-:-:S03]  /*8d8f0*/  IMAD.MOV.U32 R127, RZ, RZ, R21 ;  /* 0x000000ffff7f7224 */ /* 0x004fc600078e0015 */
[----:B-1----:R-:W2:Y:S01]  /*8d900*/  LDL.LU R21, [R1] ;  /* 0x0000000001157983 */ /* 0x002ea20000300800 */
[----:B------:R-:W-:Y:S01]  /*8d910*/  IMAD.MOV.U32 R126, RZ, RZ, R20 ;  /* 0x000000ffff7e7224 */ /* 0x000fe200078e0014 */
[----:B------:R-:W-:Y:S02]  /*8d920*/  IADD3 R123, P4, PT, R123, UR14, RZ ;  /* 0x0000000e7b7b7c10 */ /* 0x000fe4000ff9e0ff */
[----:B------:R-:W-:Y:S01]  /*8d930*/  IADD3 R49, P5, PT, R49, UR14, RZ ;  /* 0x0000000e31317c10 */ /* 0x000fe2000ffbe0ff */
[----:B------:R-:W2:Y:S01]  /*8d940*/  LDL.LU R22, [R1+0x3c] ;  /* 0x00003c0001167983 */ /* 0x000ea20000300800 */
[----:B------:R-:W-:-:S03]  /*8d950*/  IADD3.X R65, PT, PT, R65, UR15, RZ, P4, !PT ;  /* 0x0000000f41417c10 */ /* 0x000fc6000a7fe4ff */
[----:B------:R1:W-:Y:S01]  /*8d960*/  LDGSTS.E [R124+0x27880], desc[UR22][R126.64], P3 ;  /* 0x278800007e7c7fae */ /* 0x0003e200099a1016 */
[----:B------:R-:W-:Y:S01]  /*8d970*/  IADD3.X R50, PT, PT, R50, UR15, RZ, P5, !PT ;  /* 0x0000000f32327c10 */ /* 0x000fe2000affe4ff */
[----:B-1----:R-:W-:Y:S02]  /*8d980*/  IMAD.MOV.U32 R126, RZ, RZ, R0 ;  /* 0x000000ffff7e7224 */ /* 0x002fe400078e0000 */
[----:B------:R-:W-:Y:S01]  /*8d990*/  IMAD.MOV.U32 R127, RZ, RZ, R3 ;  /* 0x000000ffff7f7224 */ /* 0x000fe200078e0003 */
[----:B------:R-:W-:Y:S01]  /*8d9a0*/  IADD3 R117, P4, PT, R117, UR14, RZ ;  /* 0x0000000e75757c10 */ /* 0x000fe2000ff9e0ff */
[----:B---3--:R-:W3:Y:S04]  /*8d9b0*/  LDL.LU R0, [R1+0x40] ;  /* 0x0000400001007983 */ /* 0x008ee80000300800 */
[----:B------:R1:W-:Y:S01]  /*8d9c0*/  LDGSTS.E [R124+0x27c80], desc[UR22][R126.64], P3 ;  /* 0x27c800007e7c7fae */ /* 0x0003e200099a1016 */
[----:B------:R-:W-:-:S02]  /*8d9d0*/  IADD3.X R92, PT, PT, R92, UR15, RZ, P4, !PT ;  /* 0x0000000f5c5c7c10 */ /* 0x000fc4000a7fe4ff */
[----:B------:R-:W-:Y:S01]  /*8d9e0*/  IADD3 R93, P4, PT, R93, UR14, RZ ;  /* 0x0000000e5d5d7c10 */ /* 0x000fe2000ff9e0ff */
[----:B------:R-:W3:Y:S01]  /*8d9f0*/  LDL.LU R23, [R1+0x7c] ;  /* 0x00007c0001177983 */ /* 0x000ee20000300800 */
[----:B-1----:R-:W-:Y:S02]  /*8da00*/  VIADD R124, R13, UR5 ;  /* 0x000000050d7c7c36 */ /* 0x002fe40008000000 */
[----:B------:R-:W-:Y:S02]  /*8da10*/  IMAD.MOV.U32 R126, RZ, RZ, R123 ;  /* 0x000000ffff7e7224 */ /* 0x000fe400078e007b */
[----:B------:R-:W-:Y:S01]  /*8da20*/  IMAD.MOV.U32 R127, RZ, RZ, R65 ;  /* 0x000000ffff7f7224 */ /* 0x000fe200078e0041 */
[----:B------:R-:W-:Y:S01]  /*8da30*/  IADD3 R78, P5, PT, R78, UR14, RZ ;  /* 0x0000000e4e4e7c10 */ /* 0x000fe2000ffbe0ff */
[----:B------:R-:W3:Y:S04]  /*8da40*/  LDL.LU R20, [R1+0x80] ;  /* 0x0000800001147983 */ /* 0x000ee80000300800 */
[----:B------:R1:W-:Y:S01]  /*8da50*/  LDGSTS.E [R124+0x100], desc[UR22][R126.64], P3 ;  /* 0x001000007e7c7fae */ /* 0x0003e200099a1016 */
[----:B------:R-:W-:-:S02]  /*8da60*/  IADD3.X R111, PT, PT, R111, UR15, RZ, P4, !PT ;  /* 0x0000000f6f6f7c10 */ /* 0x000fc4000a7fe4ff */
[----:B------:R-:W-:Y:S01]  /*8da70*/  IADD3.X R79, PT, PT, R79, UR15, RZ, P5, !PT ;  /* 0x0000000f4f4f7c10 */ /* 0x000fe2000affe4ff */
[----:B----4-:R-:W4:Y:S01]  /*8da80*/  LDL.LU R3, [R1+0xc0] ;  /* 0x0000c00001037983 */ /* 0x010f220000300800 */
[----:B-1----:R-:W-:Y:S02]  /*8da90*/  IMAD.MOV.U32 R126, RZ, RZ, R49 ;  /* 0x000000ffff7e7224 */ /* 0x002fe400078e0031 */
[----:B------:R-:W-:Y:S01]  /*8daa0*/  IMAD.MOV.U32 R127, RZ, RZ, R50 ;  /* 0x000000ffff7f7224 */ /* 0x000fe200078e0032 */
[----:B------:R-:W-:Y:S01]  /*8dab0*/  IADD3 R141, P4, PT, R141, UR14, RZ ;  /* 0x0000000e8d8d7c10 */ /* 0x000fe2000ff9e0ff */
[----:B------:R-:W4:Y:S04]  /*8dac0*/  LDL.LU R24, [R1+0x100] ;  /* 0x0001000001187983 */ /* 0x000f280000300800 */
[----:B------:R1:W-:Y:S01]  /*8dad0*/  LDGSTS.E [R124+0x500], desc[UR22][R126.64], P3 ;  /* 0x005000007e7c7fae */ /* 0x0003e200099a1016 */
[----:B------:R-:W-:-:S02]  /*8dae0*/  IADD3 R106, P5, PT, R106, UR14, RZ ;  /* 0x0000000e6a6a7c10 */ /* 0x000fc4000ffbe0ff */
[----:B------:R-:W-:Y:S01]  /*8daf0*/  IADD3.X R140, PT, PT, R140, UR15, RZ, P4, !PT ;  /* 0x0000000f8c8c7c10 */ /* 0x000fe2000a7fe4ff */
[----:B-1----:R-:W-:Y:S01]  /*8db00*/  IMAD.MOV.U32 R126, RZ, RZ, R117 ;  /* 0x000000ffff7e7224 */ /* 0x002fe200078e0075 */
[----:B------:R-:W-:Y:S02]  /*8db10*/  MOV R127, R92 ;  /* 0x0000005c007f7202 */ /* 0x000fe40000000f00 */
[----:B------:R-:W-:-:S03]  /*8db20*/  IADD3.X R107, PT, PT, R107, UR15, RZ, P5, !PT ;  /* 0x0000000f6b6b7c10 */ /* 0x000fc6000affe4ff */
[----:B------:R1:W-:Y:S01]  /*8db30*/  LDGSTS.E [R124+0x900], desc[UR22][R126.64], P3 ;  /* 0x009000007e7c7fae */ /* 0x0003e200099a1016 */
[----:B------:R-:W-:-:S03]  /*8db40*/  IADD3 R157, P5, PT, R157, UR14, RZ ;  /* 0x0000000e9d9d7c10 */ /* 0x000fc6000ffbe0ff */
[----:B------:R-:W-:Y:S01]  /*8db50*/  LDGSTS.E [R124+0xd00], desc[UR22][R78.64], P3 ;  /* 0x00d000004e7c7fae */ /* 0x000fe200099a1016 */
[----:B------:R-:W-:Y:S01]  /*8db60*/  IADD3.X R156, PT, PT, R156, UR15, RZ, P5, !PT ;  /* 0x0000000f9c9c7c10 */ /* 0x000fe2000affe4ff */
[----:B-1----:R-:W-:Y:S02]  /*8db70*/  IMAD.MOV.U32 R126, RZ, RZ, R93 ;  /* 0x000000ffff7e7224 */ /* 0x002fe400078e005d */
[----:B------:R-:W-:Y:S01]  /*8db80*/  IMAD.MOV.U32 R127, RZ, RZ, R111 ;  /* 0x000000ffff7f7224 */ /* 0x000fe200078e006f */
[----:B------:R-:W-:-:S04]  /*8db90*/  IADD3 R173, P4, PT, R173, UR14, RZ ;  /* 0x0000000eadad7c10 */ /* 0x000fc8000ff9e0ff */
[----:B------:R1:W-:Y:S01]  /*8dba0*/  LDGSTS.E [R124+0x1100], desc[UR22][R126.64], P3 ;  /* 0x011000007e7c7fae */ /* 0x0003e200099a1016 */
[----:B------:R-:W-:-:S03]  /*8dbb0*/  IADD3.X R172, PT, PT, R172, UR15, RZ, P4, !PT ;  /* 0x0000000facac7c10 */ /* 0x000fc6000a7fe4ff */
[----:B------:R-:W-:Y:S01]  /*8dbc0*/  LDGSTS.E [R124+0x1500], desc[UR22][R106.64], P3 ;  /* 0x015000006a7c7fae */ /* 0x000fe200099a1016 */
[----:B-1----:R-:W-:Y:S02]  /*8dbd0*/  IMAD.MOV.U32 R126, RZ, RZ, R141 ;  /* 0x000000ffff7e7224 */ /* 0x002fe400078e008d */
[----:B------:R-:W-:Y:S01]  /*8dbe0*/  IMAD.MOV.U32 R127, RZ, RZ, R140 ;  /* 0x000000ffff7f7224 */ /* 0x000fe200078e008c */
[----:B------:R-:W-:-:S04]  /*8dbf0*/  IADD3 R189, P5, PT, R189, UR14, RZ ;  /* 0x0000000ebdbd7c10 */ /* 0x000fc8000ffbe0ff */
        /* <DEDUP_REMOVED lines=16> */
[----:B------:R-:W-:Y:S01]  /*8dd00*/  IADD3.X R236, PT, PT, R236, UR15, RZ, P4, !PT ;  /* 0x0000000fecec7c10 */ /* 0x000fe2000a7fe4ff */
[----:B-1----:R-:W-:Y:S01]  /*8dd10*/  IMAD.MOV.U32 R126, RZ, RZ, R205 ;  /* 0x000000ffff7e7224 */ /* 0x002fe200078e00cd */
[----:B------:R-:W-:-:S05]  /*8dd20*/  MOV R127, R204 ;  /* 0x000000cc007f7202 */ /* 0x000fca0000000f00 */
[----:B------:R1:W-:Y:S02]  /*8dd30*/  LDGSTS.E [R124+0x2900], desc[UR22][R126.64], P3 ;  /* 0x029000007e7c7fae */ /* 0x0003e400099a1016 */
[----:B-1----:R-:W-:Y:S02]  /*8dd40*/  IMAD.MOV.U32 R126, RZ, RZ, R221 ;  /* 0x000000ffff7e7224 */ /* 0x002fe400078e00dd */
[----:B------:R-:W-:-:S05]  /*8dd50*/  IMAD.MOV.U32 R127, RZ, RZ, R220 ;  /* 0x000000ffff7f7224 */ /* 0x000fca00078e00dc */
[----:B------:R1:W-:Y:S02]  /*8dd60*/  LDGSTS.E [R124+0x2d00], desc[UR22][R126.64], P3 ;  /* 0x02d000007e7c7fae */ /* 0x0003e400099a1016 */
[----:B-1----:R-:W-:Y:S02]  /*8dd70*/  IMAD.MOV.U32 R126, RZ, RZ, R237 ;  /* 0x000000ffff7e7224 */ /* 0x002fe400078e00ed */
[----:B------:R-:W-:-:S05]  /*8dd80*/  IMAD.MOV.U32 R127, RZ, RZ, R236 ;  /* 0x000000ffff7f7224 */ /* 0x000fca00078e00ec */
[----:B------:R1:W-:Y:S01]  /*8dd90*/  LDGSTS.E [R124+0x3100], desc[UR22][R126.64], P3 ;  /* 0x031000007e7c7fae */ /* 0x0003e200099a1016 */
[----:B--2---:R-:W-:-:S05]  /*8dda0*/  IADD3 R21, P5, PT, R21, UR14, RZ ;  /* 0x0000000e15157c10 */ /* 0x004fca000ffbe0ff */
[----:B------:R2:W-:Y:S01]  /*8ddb0*/  STL [R1], R21 ;  /* 0x0000001501007387 */ /* 0x0005e20000100800 */
[----:B-1----:R-:W-:-:S03]  /*8ddc0*/  IMAD.MOV.U32 R126, RZ, RZ, R21 ;  /* 0x000000ffff7e7224 */ /* 0x002fc600078e0015 */
[----:B--2---:R-:W2:Y:S04]  /*8ddd0*/  LDL.LU R21, [R1+0xbc] ;  /* 0x0000bc0001157983 */ /* 0x004ea80000300800 */
[----:B------:R-:W2:Y:S01]  /*8dde0*/  LDL.LU R25, [R1+0xfc] ;  /* 0x0000fc0001197983 */ /* 0x000ea20000300800 */
[----:B------:R-:W-:Y:S02]  /*8ddf0*/  IADD3.X R252, PT, PT, R252, UR15, RZ, P5, !PT ;  /* 0x0000000ffcfc7c10 */ /* 0x000fe4000affe4ff */
[----:B---3--:R-:W-:-:S03]  /*8de00*/  IADD3 R0, P4, PT, R0, UR14, RZ ;  /* 0x0000000e00007c10 */ /* 0x008fc6000ff9e0ff */
[----:B------:R-:W-:Y:S01]  /*8de10*/  IMAD.MOV.U32 R127, RZ, RZ, R252 ;  /* 0x000000ffff7f7224 */ /* 0x000fe200078e00fc */
[----:B------:R-:W-:Y:S01]  /*8de20*/  IADD3.X R22, PT, PT, R22, UR15, RZ, P4, !PT ;  /* 0x0000000f16167c10 */ /* 0x000fe2000a7fe4ff */
[----:B------:R1:W-:Y:S04]  /*8de30*/  STL [R1+0x40], R0 ;  /* 0x0000400001007387 */ /* 0x0003e80000100800 */
[----:B------:R3:W-:Y:S04]  /*8de40*/  LDGSTS.E [R124+0x3500], desc[UR22][R126.64], P3 ;  /* 0x035000007e7c7fae */ /* 0x0007e800099a1016 */
[----:B------:R1:W-:Y:S01]  /*8de50*/  STL [R1+0x3c], R22 ;  /* 0x00003c1601007387 */ /* 0x0003e20000100800 */
[----:B------:R-:W-:Y:S01]  /*8de60*/  IADD3 R20, P5, PT, R20, UR14, RZ ;  /* 0x0000000e14147c10 */ /* 0x000fe2000ffbe0ff */
[----:B---3--:R-:W-:-:S02]  /*8de70*/  IMAD.MOV.U32 R126, RZ, RZ, R0 ;  /* 0x000000ffff7e7224 */ /* 0x008fc400078e0000 */
[----:B------:R-:W-:Y:S01]  /*8de80*/  IMAD.MOV.U32 R127, RZ, RZ, R22 ;  /* 0x000000ffff7f7224 */ /* 0x000fe200078e0016 */
[----:B------:R-:W-:Y:S01]  /*8de90*/  IADD3.X R23, PT, PT, R23, UR15, RZ, P5, !PT ;  /* 0x0000000f17177c10 */ /* 0x000fe2000affe4ff */
[----:B------:R3:W-:Y:S01]  /*8dea0*/  STL [R1+0x80], R20 ;  /* 0x0000801401007387 */ /* 0x0007e20000100800 */
[----:B----4-:R-:W-:-:S03]  /*8deb0*/  IADD3 R3, P4, PT, R3, UR14, RZ ;  /* 0x0000000e03037c10 */ /* 0x010fc6000ff9e0ff */
[----:B-1----:R-:W4:Y:S04]  /*8dec0*/  LDL.LU R0, [R1+0x140] ;  /* 0x0001400001007983 */ /* 0x002f280000300800 */
[----:B------:R1:W-:Y:S04]  /*8ded0*/  STL [R1+0x7c], R23 ;  /* 0x00007c1701007387 */ /* 0x0003e80000100800 */
[----:B------:R1:W-:Y:S04]  /*8dee0*/  LDGSTS.E [R124+0x3900], desc[UR22][R126.64], P3 ;  /* 0x039000007e7c7fae */ /* 0x0003e800099a1016 */
[----:B------:R-:W4:Y:S01]  /*8def0*/  LDL.LU R22, [R1+0x180] ;  /* 0x0001800001167983 */ /* 0x000f220000300800 */
[----:B------:R-:W-:Y:S01]  /*8df00*/  IADD3 R24, P5, PT, R24, UR14, RZ ;  /* 0x0000000e18187c10 */ /* 0x000fe2000ffbe0ff */
[----:B-1----:R-:W-:-:S02]  /*8df10*/  IMAD.MOV.U32 R126, RZ, RZ, R20 ;  /* 0x000000ffff7e7224 */ /* 0x002fc400078e0014 */
[----:B------:R-:W-:Y:S01]  /*8df20*/  IMAD.MOV.U32 R127, RZ, RZ, R23 ;  /* 0x000000ffff7f7224 */ /* 0x000fe200078e0017 */
[----:B---3--:R-:W3:Y:S04]  /*8df30*/  LDL.LU R20, [R1+0x13c] ;  /* 0x00013c0001147983 */ /* 0x008ee80000300800 */
[----:B------:R-:W3:Y:S04]  /*8df40*/  LDL.LU R23, [R1+0x17c] ;  /* 0x00017c0001177983 */ /* 0x000ee80000300800 */
[----:B------:R1:W-:Y:S04]  /*8df50*/  LDGSTS.E [R124+0x3d00], desc[UR22][R126.64], P3 ;  /* 0x03d000007e7c7fae */ /* 0x0003e800099a1016 */
[----:B------:R2:W-:Y:S01]  /*8df60*/  STL [R1+0xc0], R3 ;  /* 0x0000c00301007387 */ /* 0x0005e20000100800 */
[----:B-1----:R-:W-:Y:S01]  /*8df70*/  IMAD.MOV.U32 R126, RZ, RZ, R3 ;  /* 0x000000ffff7e7224 */ /* 0x002fe200078e0003 */
[----:B--2---:R-:W-:-:S02]  /*8df80*/  IADD3.X R21, PT, PT, R21, UR15, RZ, P4, !PT ;  /* 0x0000000f15157c10 */ /* 0x004fc4000a7fe4ff */
[----:B------:R-:W-:-:S03]  /*8df90*/  IADD3.X R25, PT, PT, R25, UR15, RZ, P5, !PT ;  /* 0x0000000f19197c10 */ /* 0x000fc6000affe4ff */
[----:B------:R1:W-:Y:S01]  /*8dfa0*/  STL [R1+0xbc], R21 ;  /* 0x0000bc1501007387 */ /* 0x0003e20000100800 */
[----:B------:R-:W-:-:S03]  /*8dfb0*/  MOV R127, R21 ;  /* 0x00000015007f7202 */ /* 0x000fc60000000f00 */
[----:B------:R2:W-:Y:S04]  /*8dfc0*/  STL [R1+0x100], R24 ;  /* 0x0001001801007387 */ /* 0x0005e80000100800 */
[----:B------:R-:W3:Y:S04]  /*8dfd0*/  LDL.LU R3, [R1+0x1c0] ;  /* 0x0001c00001037983 */ /* 0x000ee80000300800 */
[----:B------:R2:W-:Y:S04]  /*8dfe0*/  STL [R1+0xfc], R25 ;  /* 0x0000fc1901007387 */ /* 0x0005e80000100800 */
[----:B------:R2:W-:Y:S04]  /*8dff0*/  LDGSTS.E [R124+0x4100], desc[UR22][R126.64], P3 ;  /* 0x041000007e7c7fae */ /* 0x0005e800099a1016 */
[----:B-1----:R-:W3:Y:S01]  /*8e000*/  LDL.LU R21, [R1+0x200] ;  /* 0x0002000001157983 */ /* 0x002ee20000300800 */
[----:B--2---:R-:W-:-:S03]  /*8e010*/  IMAD.MOV.U32 R126, RZ, RZ, R24 ;  /* 0x000000ffff7e7224 */ /* 0x004fc600078e0018 */
[----:B------:R-:W2:Y:S01]  /*8e020*/  LDL.LU R24, [R1+0x1bc] ;  /* 0x0001bc0001187983 */ /* 0x000ea20000300800 */
[----:B------:R-:W-:-:S03]  /*8e030*/  IMAD.MOV.U32 R127, RZ, RZ, R25 ;  /* 0x000000ffff7f7224 */ /* 0x000fc600078e0019 */
[----:B------:R-:W2:Y:S01]  /*8e040*/  LDL.LU R25, [R1+0x1fc] ;  /* 0x0001fc0001197983 */ /* 0x000ea20000300800 */
[----:B----4-:R-:W-:-:S03]  /*8e050*/  IADD3 R0, P4, PT, R0, UR14, RZ ;  /* 0x0000000e00007c10 */ /* 0x010fc6000ff9e0ff */
[----:B------:R1:W-:Y:S04]  /*8e060*/  LDGSTS.E [R124+0x4500], desc[UR22][R126.64], P3 ;  /* 0x045000007e7c7fae */ /* 0x0003e800099a1016 */
[----:B------:R4:W-:Y:S01]  /*8e070*/  STL [R1+0x140], R0 ;  /* 0x0001400001007387 */ /* 0x0009e20000100800 */
[----:B------:R-:W-:Y:S01]  /*8e080*/  IADD3 R22, P5, PT, R22, UR14, RZ ;  /* 0x0000000e16167c10 */ /* 0x000fe2000ffbe0ff */
[----:B-1----:R-:W-:Y:S01]  /*8e090*/  IMAD.MOV.U32 R126, RZ, RZ, R0 ;  /* 0x000000ffff7e7224 */ /* 0x002fe200078e0000 */
[----:B---3--:R-:W-:Y:S02]  /*8e0a0*/  IADD3.X R20, PT, PT, R20, UR15, RZ, P4, !PT ;  /* 0x0000000f14147c10 */ /* 0x008fe4000a7fe4ff */
[----:B------:R-:W-:-:S03]  /*8e0b0*/  IADD3.X R23, PT, PT, R23, UR15, RZ, P5, !PT ;  /* 0x0000000f17177c10 */ /* 0x000fc6000affe4ff */
[----:B------:R-:W-:Y:S01]  /*8e0c0*/  IMAD.MOV.U32 R127, RZ, RZ, R20 ;  /* 0x000000ffff7f7224 */ /* 0x000fe200078e0014 */
[----:B------:R1:W-:Y:S04]  /*8e0d0*/  STL [R1+0x13c], R20 ;  /* 0x00013c1401007387 */ /* 0x0003e80000100800 */
[----:B------:R3:W-:Y:S04]  /*8e0e0*/  STL [R1+0x180], R22 ;  /* 0x0001801601007387 */ /* 0x0007e80000100800 */
[----:B----4-:R-:W4:Y:S04]  /*8e0f0*/  LDL.LU R0, [R1+0x240] ;  /* 0x0002400001007983 */ /* 0x010f280000300800 */
[----:B------:R3:W-:Y:S04]  /*8e100*/  STL [R1+0x17c], R23 ;  /* 0x00017c1701007387 */ /* 0x0007e80000100800 */
[----:B------:R3:W-:Y:S04]  /*8e110*/  LDGSTS.E [R124+0x4900], desc[UR22][R126.64], P3 ;  /* 0x049000007e7c7fae */ /* 0x0007e800099a1016 */
[----:B-1----:R-:W4:Y:S01]  /*8e120*/  LDL.LU R20, [R1+0x280] ;  /* 0x0002800001147983 */ /* 0x002f220000300800 */
[----:B---3--:R-:W-:-:S02]  /*8e130*/  IMAD.MOV.U32 R126, RZ, RZ, R22 ;  /* 0x000000ffff7e7224 */ /* 0x008fc400078e0016 */
[----:B------:R-:W-:Y:S01]  /*8e140*/  IMAD.MOV.U32 R127, RZ, RZ, R23 ;  /* 0x000000ffff7f7224 */ /* 0x000fe200078e0017 */
[----:B------:R-:W3:Y:S04]  /*8e150*/  LDL.LU R22, [R1+0x23c] ;  /* 0x00023c0001167983 */ /* 0x000ee80000300800 */
[----:B------:R-:W3:Y:S04]  /*8e160*/  LDL.LU R23, [R1+0x27c] ;  /* 0x00027c0001177983 */ /* 0x000ee80000300800 */
[----:B------:R1:W-:Y:S01]  /*8e170*/  LDGSTS.E [R124+0x4d00], desc[UR22][R126.64], P3 ;  /* 0x04d000007e7c7fae */ /* 0x0003e200099a1016 */
[----:B------:R-:W-:-:S05]  /*8e180*/  IADD3 R3, P4, PT, R3, UR14, RZ ;  /* 0x0000000e03037c10 */ /* 0x000fca000ff9e0ff */
[----:B------:R2:W-:Y:S01]  /*8e190*/  STL [R1+0x1c0], R3 ;  /* 0x0001c00301007387 */ /* 0x0005e20000100800 */
[----:B-1----:R-:W-:Y:S01]  /*8e1a0*/  IMAD.MOV.U32 R126, RZ, RZ, R3 ;  /* 0x000000ffff7e7224 */ /* 0x002fe200078e0003 */
[----:B------:R-:W-:Y:S02]  /*8e1b0*/  IADD3 R21, P5, PT, R21, UR14, RZ ;  /* 0x0000000e15157c10 */ /* 0x000fe4000ffbe0ff */
[----:B--2---:R-:W-:Y:S02]  /*8e1c0*/  IADD3.X R24, PT, PT, R24, UR15, RZ, P4, !PT ;  /* 0x0000000f18187c10 */ /* 0x004fe4000a7fe4ff */
[----:B------:R-:W-:-:S03]  /*8e1d0*/  IADD3.X R25, PT, PT, R25, UR15, RZ, P5, !PT ;  /* 0x0000000f19197c10 */ /* 0x000fc6000affe4ff */
[----:B------:R-:W-:Y:S01]  /*8e1e0*/  IMAD.MOV.U32 R127, RZ, RZ, R24 ;  /* 0x000000ffff7f7224 */ /* 0x000fe200078e0018 */
[----:B------:R1:W-:Y:S04]  /*8e1f0*/  STL [R1+0x1bc], R24 ;  /* 0x0001bc1801007387 */ /* 0x0003e80000100800 */
        /* <DEDUP_REMOVED lines=16> */
[----:B------:R1:W-:Y:S01]  /*8e300*/  STL [R1+0x23c], R22 ;  /* 0x00023c1601007387 */ /* 0x0003e20000100800 */
[----:B------:R-:W-:-:S03]  /*8e310*/  MOV R127, R22 ;  /* 0x00000016007f7202 */ /* 0x000fc60000000f00 */
        /* <DEDUP_REMOVED lines=62> */
[----:B------:R-:W2:Y:S04]  /*8e700*/  LDL.LU R25, [R1+0x4fc] ;  /* 0x0004fc0001197983 */ /* 0x000ea80000300800 */
[----:B------:R1:W-:Y:S01]  /*8e710*/  LDGSTS.E [R124+0x7500], desc[UR22][R126.64], P3 ;  /* 0x075000007e7c7fae */ /* 0x0003e200099a1016 */
[----:B----4-:R-:W-:-:S05]  /*8e720*/  IADD3 R0, P4, PT, R0, UR14, RZ ;  /* 0x0000000e00007c10 */ /* 0x010fca000ff9e0ff */
        /* <DEDUP_REMOVED lines=109> */
[----:B-1----:R-:W-:Y:S01]  /*8ee00*/  IMAD.MOV.U32 R126, RZ, RZ, R0 ;  /* 0x000000ffff7e7224 */ /* 0x002fe200078e0000 */
[----:B------:R-:W-:Y:S02]  /*8ee10*/  IADD3 R22, P5, PT, R22, UR14, RZ ;  /* 0x0000000e16167c10 */ /* 0x000fe4000ffbe0ff */
[----:B---3--:R-:W-:Y:S02]  /*8ee20*/  IADD3.X R20, PT, PT, R20, UR15, RZ, P4, !PT ;  /* 0x0000000f14147c10 */ /* 0x008fe4000a7fe4ff */
[----:B------:R-:W-:-:S03]  /*8ee30*/  IADD3.X R23, PT, PT, R23, UR15, RZ, P5, !PT ;  /* 0x0000000f17177c10 */ /* 0x000fc6000affe4ff */
[----:B------:R-:W-:Y:S01]  /*8ee40*/  IMAD.MOV.U32 R127, RZ, RZ, R20 ;  /* 0x000000ffff7f7224 */ /* 0x000fe200078e0014 */
[----:B------:R1:W-:Y:S04]  /*8ee50*/  STL [R1+0x73c], R20 ;  /* 0x00073c1401007387 */ /* 0x0003e80000100800 */
[----:B------:R3:W-:Y:S04]  /*8ee60*/  STL [R1+0x780], R22 ;  /* 0x0007801601007387 */ /* 0x0007e80000100800 */
[----:B----4-:R-:W4:Y:S04]  /*8ee70*/  LDL.LU R0, [R1+0x840] ;  /* 0x0008400001007983 */ /* 0x010f280000300800 */
[----:B------:R3:W-:Y:S04]  /*8ee80*/  LDGSTS.E [R124+0x22900], desc[UR22][R126.64], P3 ;  /* 0x229000007e7c7fae */ /* 0x0007e800099a1016 */
[----:B------:R3:W-:Y:S04]  /*8ee90*/  STL [R1+0x77c], R23 ;  /* 0x00077c1701007387 */ /* 0x0007e80000100800 */
[----:B-1----:R-:W4:Y:S01]  /*8eea0*/  LDL.LU R20, [R1+0x880] ;  /* 0x0008800001147983 */ /* 0x002f220000300800 */
[----:B---3--:R-:W-:-:S02]  /*8eeb0*/  IMAD.MOV.U32 R126, RZ, RZ, R22 ;  /* 0x000000ffff7e7224 */ /* 0x008fc400078e0016 */
[----:B------:R-:W-:Y:S01]  /*8eec0*/  IMAD.MOV.U32 R127, RZ, RZ, R23 ;  /* 0x000000ffff7f7224 */ /* 0x000fe200078e0017 */
[----:B------:R-:W3:Y:S04]  /*8eed0*/  LDL.LU R22, [R1+0x83c] ;  /* 0x00083c0001167983 */ /* 0x000ee80000300800 */
[----:B------:R-:W3:Y:S04]  /*8eee0*/  LDL.LU R23, [R1+0x87c] ;  /* 0x00087c0001177983 */ /* 0x000ee80000300800 */
[----:B------:R1:W-:Y:S01]  /*8eef0*/  LDGSTS.E [R124+0x22d00], desc[UR22][R126.64], P3 ;  /* 0x22d000007e7c7fae */ /* 0x0003e200099a1016 */
[----:B------:R-:W-:-:S05]  /*8ef00*/  IADD3 R3, P4, PT, R3, UR14, RZ ;  /* 0x0000000e03037c10 */ /* 0x000fca000ff9e0ff */
[----:B------:R-:W-:Y:S01]  /*8ef10*/  STL [R1+0x7c0], R3 ;  /* 0x0007c00301007387 */ /* 0x000fe20000100800 */
[----:B-1----:R-:W-:Y:S01]  /*8ef20*/  IMAD.MOV.U32 R126, RZ, RZ, R3 ;  /* 0x000000ffff7e7224 */ /* 0x002fe200078e0003 */
[----:B------:R-:W-:Y:S02]  /*8ef30*/  IADD3 R21, P5, PT, R21, UR14, RZ ;  /* 0x0000000e15157c10 */ /* 0x000fe4000ffbe0ff */
[----:B--2---:R-:W-:Y:S02]  /*8ef40*/  IADD3.X R24, PT, PT, R24, UR15, RZ, P4, !PT ;  /* 0x0000000f18187c10 */ /* 0x004fe4000a7fe4ff */
[----:B------:R-:W-:-:S03]  /*8ef50*/  IADD3.X R25, PT, PT, R25, UR15, RZ, P5, !PT ;  /* 0x0000000f19197c10 */ /* 0x000fc6000affe4ff */
[----:B------:R-:W-:Y:S01]  /*8ef60*/  IMAD.MOV.U32 R127, RZ, RZ, R24 ;  /* 0x000000ffff7f7224 */ /* 0x000fe200078e0018 */
[----:B------:R1:W-:Y:S04]  /*8ef70*/  STL [R1+0x7bc], R24 ;  /* 0x0007bc1801007387 */ /* 0x0003e80000100800 */
[----:B------:R-:W-:Y:S04]  /*8ef80*/  STL [R1+0x800], R21 ;  /* 0x0008001501007387 */ /* 0x000fe80000100800 */
[----:B------:R2:W-:Y:S04]  /*8ef90*/  LDGSTS.E [R124+0x23100], desc[UR22][R126.64], P3 ;  /* 0x231000007e7c7fae */ /* 0x0005e800099a1016 */
[----:B-1----:R-:W3:Y:S04]  /*8efa0*/  LDL.LU R24, [R1+0x8c0] ;  /* 0x0008c00001187983 */ /* 0x002ee80000300800 */
[----:B------:R1:W-:Y:S04]  /*8efb0*/  STL [R1+0x7fc], R25 ;  /* 0x0007fc1901007387 */ /* 0x0003e80000100800 */
[----:B------:R-:W3:Y:S01]  /*8efc0*/  LDL.LU R3, [R1+0x900] ;  /* 0x0009000001037983 */ /* 0x000ee20000300800 */
[----:B--2---:R-:W-:-:S03]  /*8efd0*/  IMAD.MOV.U32 R127, RZ, RZ, R25 ;  /* 0x000000ffff7f7224 */ /* 0x004fc600078e0019 */
[----:B-1----:R-:W2:Y:S01]  /*8efe0*/  LDL.LU R25, [R1+0x8bc] ;  /* 0x0008bc0001197983 */ /* 0x002ea20000300800 */
[----:B------:R-:W-:-:S03]  /*8eff0*/  IMAD.MOV.U32 R126, RZ, RZ, R21 ;  /* 0x000000ffff7e7224 */ /* 0x000fc600078e0015 */
[----:B------:R-:W2:Y:S04]  /*8f000*/  LDL.LU R21, [R1+0x8fc] ;  /* 0x0008fc0001157983 */ /* 0x000ea80000300800 */
[----:B------:R1:W-:Y:S01]  /*8f010*/  LDGSTS.E [R124+0x23500], desc[UR22][R126.64], P3 ;  /* 0x235000007e7c7fae */ /* 0x0003e200099a1016 */
[----:B----4-:R-:W-:-:S05]  /*8f020*/  IADD3 R0, P4, PT, R0, UR14, RZ ;  /* 0x0000000e00007c10 */ /* 0x010fca000ff9e0ff */
[----:B-1----:R-:W-:Y:S01]  /*8f030*/  IMAD.MOV.U32 R126, RZ, RZ, R0 ;  /* 0x000000ffff7e7224 */ /* 0x002fe200078e0000 */
[----:B------:R-:W-:Y:S01]  /*8f040*/  STL [R1+0x840], R0 ;  /* 0x0008400001007387 */ /* 0x000fe20000100800 */
[----:B------:R-:W-:Y:S02]  /*8f050*/  IADD3 R20, P5, PT, R20, UR14, RZ ;  /* 0x0000000e14147c10 */ /* 0x000fe4000ffbe0ff */
[----:B---3--:R-:W-:-:S04]  /*8f060*/  IADD3.X R22, PT, PT, R22, UR15, RZ, P4, !PT ;  /* 0x0000000f16167c10 */ /* 0x008fc8000a7fe4ff */
[----:B------:R-:W-:Y:S01]  /*8f070*/  MOV R127, R22 ;  /* 0x00000016007f7202 */ /* 0x000fe20000000f00 */
[----:B------:R1:W-:Y:S01]  /*8f080*/  STL [R1+0x83c], R22 ;  /* 0x00083c1601007387 */ /* 0x0003e20000100800 */
[----:B------:R-:W-:-:S03]  /*8f090*/  IADD3.X R23, PT, PT, R23, UR15, RZ, P5, !PT ;  /* 0x0000000f17177c10 */ /* 0x000fc6000affe4ff */
[----:B------:R-:W-:Y:S04]  /*8f0a0*/  STL [R1+0x880], R20 ;  /* 0x0008801401007387 */ /* 0x000fe80000100800 */
[----:B------:R3:W-:Y:S04]  /*8f0b0*/  LDGSTS.E [R124+0x23900], desc[UR22][R126.64], P3 ;  /* 0x239000007e7c7fae */ /* 0x0007e800099a1016 */
[----:B-1----:R-:W4:Y:S04]  /*8f0c0*/  LDL.LU R22, [R1+0x940] ;  /* 0x0009400001167983 */ /* 0x002f280000300800 */
[----:B------:R1:W-:Y:S01]  /*8f0d0*/  STL [R1+0x87c], R23 ;  /* 0x00087c1701007387 */ /* 0x0003e20000100800 */
[----:B---3--:R-:W-:-:S03]  /*8f0e0*/  IMAD.MOV.U32 R126, RZ, RZ, R20 ;  /* 0x000000ffff7e7224 */ /* 0x008fc600078e0014 */
[----:B------:R-:W3:Y:S01]  /*8f0f0*/  LDL.LU R0, [R1+0x980] ;  /* 0x0009800001007983 */ /* 0x000ee20000300800 */
[----:B------:R-:W-:-:S03]  /*8f100*/  IMAD.MOV.U32 R127, RZ, RZ, R23 ;  /* 0x000000ffff7f7224 */ /* 0x000fc600078e0017 */
[----:B-1----:R-:W3:Y:S04]  /*8f110*/  LDL.LU R23, [R1+0x93c] ;  /* 0x00093c0001177983 */ /* 0x002ee80000300800 */
[----:B------:R1:W-:Y:S04]  /*8f120*/  LDGSTS.E [R124+0x23d00], desc[UR22][R126.64], P3 ;  /* 0x23d000007e7c7fae */ /* 0x0003e800099a1016 */
[----:B------:R-:W3:Y:S01]  /*8f130*/  LDL.LU R20, [R1+0x97c] ;  /* 0x00097c0001147983 */ /* 0x000ee20000300800 */
[----:B------:R-:W-:-:S05]  /*8f140*/  IADD3 R24, P4, PT, R24, UR14, RZ ;  /* 0x0000000e18187c10 */ /* 0x000fca000ff9e0ff */
[----:B-1----:R-:W-:Y:S01]  /*8f150*/  IMAD.MOV.U32 R126, RZ, RZ, R24 ;  /* 0x000000ffff7e7224 */ /* 0x002fe200078e0018 */
[----:B------:R-:W-:Y:S02]  /*8f160*/  IADD3 R3, P5, PT, R3, UR14, RZ ;  /* 0x0000000e03037c10 */ /* 0x000fe4000ffbe0ff */
[----:B--2---:R-:W-:Y:S01]  /*8f170*/  IADD3.X R25, PT, PT, R25, UR15, RZ, P4, !PT ;  /* 0x0000000f19197c10 */ /* 0x004fe2000a7fe4ff */
[----:B------:R-:W-:Y:S01]  /*8f180*/  STL [R1+0x8c0], R24 ;  /* 0x0008c01801007387 */ /* 0x000fe20000100800 */
[----:B------:R-:W-:-:S03]  /*8f190*/  IADD3.X R21, PT, PT, R21, UR15, RZ, P5, !PT ;  /* 0x0000000f15157c10 */ /* 0x000fc6000affe4ff */
[----:B------:R-:W-:Y:S01]  /*8f1a0*/  IMAD.MOV.U32 R127, RZ, RZ, R25 ;  /* 0x000000ffff7f7224 */ /* 0x000fe200078e0019 */
[----:B------:R-:W-:Y:S04]  /*8f1b0*/  STL [R1+0x8bc], R25 ;  /* 0x0008bc1901007387 */ /* 0x000fe80000100800 */
[----:B------:R-:W-:Y:S04]  /*8f1c0*/  STL [R1+0x900], R3 ;  /* 0x0009000301007387 */ /* 0x000fe80000100800 */
[----:B------:R1:W-:Y:S04]  /*8f1d0*/  LDGSTS.E [R124+0x24100], desc[UR22][R126.64], P3 ;  /* 0x241000007e7c7fae */ /* 0x0003e800099a1016 */
[----:B------:R2:W-:Y:S01]  /*8f1e0*/  STL [R1+0x8fc], R21 ;  /* 0x0008fc1501007387 */ /* 0x0005e20000100800 */
[----:B-1----:R-:W-:-:S02]  /*8f1f0*/  IMAD.MOV.U32 R127, RZ, RZ, R21 ;  /* 0x000000ffff7f7224 */ /* 0x002fc400078e0015 */
[----:B------:R-:W-:Y:S01]  /*8f200*/  IMAD.MOV.U32 R126, RZ, RZ, R3 ;  /* 0x000000ffff7e7224 */ /* 0x000fe200078e0003 */
[----:B--2---:R-:W2:Y:S04]  /*8f210*/  LDL.LU R21, [R1+0x9bc] ;  /* 0x0009bc0001157983 */ /* 0x004ea80000300800 */
[----:B------:R-:W2:Y:S04]  /*8f220*/  LDL.LU R3, [R1+0x9c0] ;  /* 0x0009c00001037983 */ /* 0x000ea80000300800 */
[----:B------:R-:W2:Y:S04]  /*8f230*/  LDL.LU R247, [R1+0x9fc] ;  /* 0x0009fc0001f77983 */ /* 0x000ea80000300800 */
[----:B------:R-:W2:Y:S04]  /*8f240*/  LDL.LU R246, [R1+0xa00] ;  /* 0x000a000001f67983 */ /* 0x000ea80000300800 */
[----:B------:R1:W-:Y:S01]  /*8f250*/  LDGSTS.E [R124+0x24500], desc[UR22][R126.64], P3 ;  /* 0x245000007e7c7fae */ /* 0x0003e200099a1016 */
[----:B----4-:R-:W-:-:S05]  /*8f260*/  IADD3 R22, P4, PT, R22, UR14, RZ ;  /* 0x0000000e16167c10 */ /* 0x010fca000ff9e0ff */
[----:B------:R4:W-:Y:S01]  /*8f270*/  STL [R1+0x940], R22 ;  /* 0x0009401601007387 */ /* 0x0009e20000100800 */
[----:B---3--:R-:W-:Y:S02]  /*8f280*/  IADD3 R0, P5, PT, R0, UR14, RZ ;  /* 0x0000000e00007c10 */ /* 0x008fe4000ffbe0ff */
[----:B------:R-:W-:Y:S01]  /*8f290*/  IADD3.X R23, PT, PT, R23, UR15, RZ, P4, !PT ;  /* 0x0000000f17177c10 */ /* 0x000fe2000a7fe4ff */
[----:B-1----:R-:W-:-:S04]  /*8f2a0*/  IMAD.MOV.U32 R126, RZ, RZ, R22 ;  /* 0x000000ffff7e7224 */ /* 0x002fc800078e0016 */
[----:B------:R1:W-:Y:S01]  /*8f2b0*/  STL [R1+0x93c], R23 ;  /* 0x00093c1701007387 */ /* 0x0003e20000100800 */
[----:B------:R-:W-:-:S03]  /*8f2c0*/  IADD3.X R20, PT, PT, R20, UR15, RZ, P5, !PT ;  /* 0x0000000f14147c10 */ /* 0x000fc6000affe4ff */
[----:B------:R-:W-:Y:S01]  /*8f2d0*/  STL [R1+0x980], R0 ;  /* 0x0009800001007387 */ /* 0x000fe20000100800 */
[----:B------:R-:W-:-:S03]  /*8f2e0*/  IMAD.MOV.U32 R127, RZ, RZ, R23 ;  /* 0x000000ffff7f7224 */ /* 0x000fc600078e0017 */
[----:B------:R-:W3:Y:S04]  /*8f2f0*/  LDL.LU R24, [R1+0xa40] ;  /* 0x000a400001187983 */ /* 0x000ee80000300800 */
[----:B------:R1:W-:Y:S04]  /*8f300*/  STL [R1+0x97c], R20 ;  /* 0x00097c1401007387 */ /* 0x0003e80000100800 */
[----:B----4-:R-:W4:Y:S04]  /*8f310*/  LDL.LU R22, [R1+0xa80] ;  /* 0x000a800001167983 */ /* 0x010f280000300800 */
[----:B------:R-:W4:Y:S04]  /*8f320*/  LDL.LU R25, [R1+0xa3c] ;  /* 0x000a3c0001197983 */ /* 0x000f280000300800 */
[----:B------:R1:W-:Y:S04]  /*8f330*/  LDGSTS.E [R124+0x24900], desc[UR22][R126.64], P3 ;  /* 0x249000007e7c7fae */ /* 0x0003e800099a1016 */
[----:B-1----:R-:W4:Y:S01]  /*8f340*/  LDL.LU R23, [R1+0xa7c] ;  /* 0x000a7c0001177983 */ /* 0x002f220000300800 */
[----:B------:R-:W-:-:S02]  /*8f350*/  IMAD.MOV.U32 R126, RZ, RZ, R0 ;  /* 0x000000ffff7e7224 */ /* 0x000fc400078e0000 */
[----:B------:R-:W-:Y:S02]  /*8f360*/  IMAD.MOV.U32 R127, RZ, RZ, R20 ;  /* 0x000000ffff7f7224 */ /* 0x000fe400078e0014 */
[----:B------:R-:W4:Y:S04]  /*8f370*/  LDL.LU R20, [R1+0xac0] ;  /* 0x000ac00001147983 */ /* 0x000f280000300800 */
[----:B------:R-:W4:Y:S04]  /*8f380*/  LDL.LU R0, [R1+0xb00] ;  /* 0x000b000001007983 */ /* 0x000f280000300800 */
[----:B------:R1:W-:Y:S01]  /*8f390*/  LDGSTS.E [R124+0x24d00], desc[UR22][R126.64], P3 ;  /* 0x24d000007e7c7fae */ /* 0x0003e200099a1016 */
[----:B--2---:R-:W-:-:S04]  /*8f3a0*/  IADD3 R3, P4, PT, R3, UR14, RZ ;  /* 0x0000000e03037c10 */ /* 0x004fc8000ff9e0ff */
[----:B------:R-:W-:Y:S01]  /*8f3b0*/  IADD3.X R21, PT, PT, R21, UR15, RZ, P4, !PT ;  /* 0x0000000f15157c10 */ /* 0x000fe2000a7fe4ff */
[----:B------:R-:W-:Y:S01]  /*8f3c0*/  STL [R1+0x9c0], R3 ;  /* 0x0009c00301007387 */ /* 0x000fe20000100800 */
[----:B------:R-:W-:-:S03]  /*8f3d0*/  IADD3 R246, P5, PT, R246, UR14, RZ ;  /* 0x0000000ef6f67c10 */ /* 0x000fc6000ffbe0ff */
[----:B------:R2:W-:Y:S01]  /*8f3e0*/  STL [R1+0x9bc], R21 ;  /* 0x0009bc1501007387 */ /* 0x0005e20000100800 */
[----:B-1----:R-:W-:Y:S02]  /*8f3f0*/  MOV R127, R21 ;  /* 0x00000015007f7202 */ /* 0x002fe40000000f00 */
[----:B------:R-:W-:Y:S01]  /*8f400*/  IADD3.X R247, PT, PT, R247, UR15, RZ, P5, !PT ;  /* 0x0000000ff7f77c10 */ /* 0x000fe2000affe4ff */
[----:B------:R-:W-:Y:S01]  /*8f410*/  STL [R1+0xa00], R246 ;  /* 0x000a00f601007387 */ /* 0x000fe20000100800 */
[----:B------:R-:W-:-:S03]  /*8f420*/  IMAD.MOV.U32 R126, RZ, RZ, R3 ;  /* 0x000000ffff7e7224 */ /* 0x000fc600078e0003 */
[----:B--2---:R-:W2:Y:S04]  /*8f430*/  LDL.LU R21, [R1+0xabc] ;  /* 0x000abc0001157983 */ /* 0x004ea80000300800 */
[----:B------:R1:W-:Y:S04]  /*8f440*/  STL [R1+0x9fc], R247 ;  /* 0x0009fcf701007387 */ /* 0x0003e80000100800 */
[----:B------:R-:W2:Y:S04]  /*8f450*/  LDL.LU R3, [R1+0xafc] ;  /* 0x000afc0001037983 */ /* 0x000ea80000300800 */
[----:B------:R1:W-:Y:S02]  /*8f460*/  LDGSTS.E [R124+0x25100], desc[UR22][R126.64], P3 ;  /* 0x251000007e7c7fae */ /* 0x0003e400099a1016 */
[----:B-1----:R-:W-:Y:S01]  /*8f470*/  IMAD.MOV.U32 R126, RZ, RZ, R246 ;  /* 0x000000ffff7e7224 */ /* 0x002fe200078e00f6 */
[----:B---3--:R-:W-:Y:S01]  /*8f480*/  IADD3 R24, P4, PT, R24, UR14, RZ ;  /* 0x0000000e18187c10 */ /* 0x008fe2000ff9e0ff */
[----:B------:R-:W-:-:S05]  /*8f490*/  IMAD.MOV.U32 R127, RZ, RZ, R247 ;  /* 0x000000ffff7f7224 */ /* 0x000fca00078e00f7 */
[----:B------:R1:W-:Y:S01]  /*8f4a0*/  LDGSTS.E [R124+0x25500], desc[UR22][R126.64], P3 ;  /* 0x255000007e7c7fae */ /* 0x0003e200099a1016 */
[----:B----4-:R-:W-:Y:S02]  /*8f4b0*/  IADD3 R22, P5, PT, R22, UR14, RZ ;  /* 0x0000000e16167c10 */ /* 0x010fe4000ffbe0ff */
[----:B------:R-:W-:Y:S01]  /*8f4c0*/  IADD3.X R25, PT, PT, R25, UR15, RZ, P4, !PT ;  /* 0x0000000f19197c10 */ /* 0x000fe2000a7fe4ff */
[----:B-1----:R-:W-:-:S04]  /*8f4d0*/  IMAD.MOV.U32 R126, RZ, RZ, R24 ;  /* 0x000000ffff7e7224 */ /* 0x002fc800078e0018 */
[----:B------:R-:W-:Y:S01]  /*8f4e0*/  IMAD.MOV.U32 R127, RZ, RZ, R25 ;  /* 0x000000ffff7f7224 */ /* 0x000fe200078e0019 */
[----:B------:R-:W-:Y:S01]  /*8f4f0*/  IADD3.X R23, PT, PT, R23, UR15, RZ, P5, !PT ;  /* 0x0000000f17177c10 */ /* 0x000fe2000affe4ff */
[----:B------:R1:W-:Y:S04]  /*8f500*/  STL [R1+0xa40], R24 ;  /* 0x000a401801007387 */ /* 0x0003e80000100800 */
[----:B------:R3:W-:Y:S01]  /*8f510*/  LDGSTS.E [R124+0x25900], desc[UR22][R126.64], P3 ;  /* 0x259000007e7c7fae */ /* 0x0007e200099a1016 */
[----:B------:R-:W-:-:S03]  /*8f520*/  IADD3 R20, P4, PT, R20, UR14, RZ ;  /* 0x0000000e14147c10 */ /* 0x000fc6000ff9e0ff */
[----:B------:R-:W-:Y:S01]  /*8f530*/  STL [R1+0xa3c], R25 ;  /* 0x000a3c1901007387 */ /* 0x000fe20000100800 */
[----:B------:R-:W-:Y:S01]  /*8f540*/  IADD3 R0, P5, PT, R0, UR14, RZ ;  /* 0x0000000e00007c10 */ /* 0x000fe2000ffbe0ff */
[----:B---3--:R-:W-:Y:S02]  /*8f550*/  IMAD.MOV.U32 R126, RZ, RZ, R22 ;  /* 0x000000ffff7e7224 */ /* 0x008fe400078e0016 */
[----:B------:R-:W-:Y:S01]  /*8f560*/  IMAD.MOV.U32 R127, RZ, RZ, R23 ;  /* 0x000000ffff7f7224 */ /* 0x000fe200078e0017 */
[----:B------:R3:W-:Y:S04]  /*8f570*/  STL [R1+0xa80], R22 ;  /* 0x000a801601007387 */ /* 0x0007e80000100800 */
[----:B------:R4:W-:Y:S04]  /*8f580*/  STL [R1+0xa7c], R23 ;  /* 0x000a7c1701007387 */ /* 0x0009e80000100800 */
[----:B------:R-:W4:Y:S04]  /*8f590*/  LDL.LU R247, [R1+0xb7c] ;  /* 0x000b7c0001f77983 */ /* 0x000f280000300800 */
[----:B------:R-:W4:Y:S04]  /*8f5a0*/  LDL.LU R246, [R1+0xb80] ;  /* 0x000b800001f67983 */ /* 0x000f280000300800 */
[----:B------:R1:W-:Y:S04]  /*8f5b0*/  LDGSTS.E [R124+0x25d00], desc[UR22][R126.64], P3 ;  /* 0x25d000007e7c7fae */ /* 0x0003e800099a1016 */
[----:B------:R-:W-:Y:S01]  /*8f5c0*/  STL [R1+0xac0], R20 ;  /* 0x000ac01401007387 */ /* 0x000fe20000100800 */
[----:B-1----:R-:W-:Y:S01]  /*8f5d0*/  IMAD.MOV.U32 R126, RZ, RZ, R20 ;  /* 0x000000ffff7e7224 */ /* 0x002fe200078e0014 */
[----:B--2---:R-:W-:-:S05]  /*8f5e0*/  IADD3.X R21, PT, PT, R21, UR15, RZ, P4, !PT ;  /* 0x0000000f15157c10 */ /* 0x004fca000a7fe4ff */
[----:B------:R-:W-:Y:S01]  /*8f5f0*/  IMAD.MOV.U32 R127, RZ, RZ, R21 ;  /* 0x000000ffff7f7224 */ /* 0x000fe200078e0015 */
[----:B------:R1:W-:Y:S01]  /*8f600*/  STL [R1+0xabc], R21 ;  /* 0x000abc1501007387 */ /* 0x0003e20000100800 */
[----:B------:R-:W-:-:S03]  /*8f610*/  IADD3.X R3, PT, PT, R3, UR15, RZ, P5, !PT ;  /* 0x0000000f03037c10 */ /* 0x000fc6000affe4ff */
[----:B------:R-:W-:Y:S04]  /*8f620*/  STL [R1+0xb00], R0 ;  /* 0x000b000001007387 */ /* 0x000fe80000100800 */
[----:B------:R-:W2:Y:S04]  /*8f630*/  LDL.LU R24, [R1+0xbc0] ;  /* 0x000bc00001187983 */ /* 0x000ea80000300800 */
[----:B------:R1:W-:Y:S04]  /*8f640*/  STL [R1+0xafc], R3 ;  /* 0x000afc0301007387 */ /* 0x0003e80000100800 */
[----:B---3--:R-:W3:Y:S04]  /*8f650*/  LDL.LU R22, [R1+0xc00] ;  /* 0x000c000001167983 */ /* 0x008ee80000300800 */
[----:B------:R1:W-:Y:S04]  /*8f660*/  LDGSTS.E [R124+0x26100], desc[UR22][R126.64], P3 ;  /* 0x261000007e7c7fae */ /* 0x0003e800099a1016 */
[----:B------:R-:W2:Y:S04]  /*8f670*/  LDL.LU R25, [R1+0xbbc] ;  /* 0x000bbc0001197983 */ /* 0x000ea80000300800 */
[----:B----4-:R-:W4:Y:S01]  /*8f680*/  LDL.LU R23, [R1+0xbfc] ;  /* 0x000bfc0001177983 */ /* 0x010f220000300800 */
[----:B-1----:R-:W-:-:S03]  /*8f690*/  IMAD.MOV.U32 R126, RZ, RZ, R0 ;  /* 0x000000ffff7e7224 */ /* 0x002fc600078e0000 */
[----:B------:R-:W2:Y:S01]  /*8f6a0*/  LDL.LU R21, [R1+0xc3c] ;  /* 0x000c3c0001157983 */ /* 0x000ea20000300800 */
[----:B------:R-:W-:-:S03]  /*8f6b0*/  IMAD.MOV.U32 R127, RZ, RZ, R3 ;  /* 0x000000ffff7f7224 */ /* 0x000fc600078e0003 */
[----:B------:R-:W2:Y:S04]  /*8f6c0*/  LDL.LU R20, [R1+0xc40] ;  /* 0x000c400001147983 */ /* 0x000ea80000300800 */
[----:B------:R-:W2:Y:S04]  /*8f6d0*/  LDL.LU R3, [R1+0xc7c] ;  /* 0x000c7c0001037983 */ /* 0x000ea80000300800 */
[----:B------:R-:W2:Y:S04]  /*8f6e0*/  LDL.LU R0, [R1+0xc80] ;  /* 0x000c800001007983 */ /* 0x000ea80000300800 */
[----:B------:R1:W-:Y:S04]  /*8f6f0*/  LDGSTS.E [R124+0x26500], desc[UR22][R126.64], P3 ;  /* 0x265000007e7c7fae */ /* 0x0003e800099a1016 */
[----:B------:R-:W2:Y:S04]  /*8f700*/  LDL.LU R126, [R1+0xb3c] ;  /* 0x000b3c00017e7983 */ /* 0x000ea80000300800 */
[----:B------:R-:W1:Y:S01]  /*8f710*/  LDL.LU R127, [R1+0xb40] ;  /* 0x000b4000017f7983 */ /* 0x000e620000300800 */
[----:B------:R-:W-:-:S04]  /*8f720*/  IADD3 R246, P5, PT, R246, UR14, RZ ;  /* 0x0000000ef6f67c10 */ /* 0x000fc8000ffbe0ff */
[----:B------:R-:W-:Y:S02]  /*8f730*/  IADD3.X R247, PT, PT, R247, UR15, RZ, P5, !PT ;  /* 0x0000000ff7f77c10 */ /* 0x000fe4000affe4ff */
[----:B---3--:R-:W-:-:S04]  /*8f740*/  IADD3 R22, P5, PT, R22, UR14, RZ ;  /* 0x0000000e16167c10 */ /* 0x008fc8000ffbe0ff */
[----:B----4-:R-:W-:Y:S02]  /*8f750*/  IADD3.X R23, PT, PT, R23, UR15, RZ, P5, !PT ;  /* 0x0000000f17177c10 */ /* 0x010fe4000affe4ff */
[----:B-1----:R-:W-:-:S04]  /*8f760*/  IADD3 R127, P4, PT, R127, UR14, RZ ;  /* 0x0000000e7f7f7c10 */ /* 0x002fc8000ff9e0ff */
[----:B--2---:R-:W-:Y:S01]  /*8f770*/  IADD3.X R126, PT, PT, R126, UR15, RZ, P4, !PT ;  /* 0x0000000f7e7e7c10 */ /* 0x004fe2000a7fe4ff */
        /* <DEDUP_REMOVED lines=9> */
[----:B------:R-:W-:Y:S01]  /*8f810*/  STL [R1+0xb80], R246 ;  /* 0x000b80f601007387 */ /* 0x000fe20000100800 */
[----:B-1----:R-:W-:Y:S01]  /*8f820*/  IMAD.MOV.U32 R126, RZ, RZ, R246 ;  /* 0x000000ffff7e7224 */ /* 0x002fe200078e00f6 */
[----:B------:R-:W-:Y:S02]  /*8f830*/  MOV R127, R247 ;  /* 0x000000f7007f7202 */ /* 0x000fe40000000f00 */
[----:B------:R-:W-:Y:S01]  /*8f840*/  STL [R1+0xb7c], R247 ;  /* 0x000b7cf701007387 */ /* 0x000fe20000100800 */
[----:B------:R-:W-:-:S03]  /*8f850*/  IADD3 R0, P5, PT, R0, UR14, RZ ;  /* 0x0000000e00007c10 */ /* 0x000fc6000ffbe0ff */
[----:B------:R1:W-:Y:S01]  /*8f860*/  LDGSTS.E [R124+0x26d00], desc[UR22][R126.64], P3 ;  /* 0x26d000007e7c7fae */ /* 0x0003e200099a1016 */
[----:B------:R-:W-:-:S03]  /*8f870*/  IADD3.X R21, PT, PT, R21, UR15, RZ, P4, !PT ;  /* 0x0000000f15157c10 */ /* 0x000fc6000a7fe4ff */
[----:B------:R-:W-:Y:S01]  /*8f880*/  STL [R1+0xbc0], R24 ;  /* 0x000bc01801007387 */ /* 0x000fe20000100800 */
[----:B------:R-:W-:Y:S01]  /*8f890*/  IADD3.X R3, PT, PT, R3, UR15, RZ, P5, !PT ;  /* 0x0000000f03037c10 */ /* 0x000fe2000affe4ff */
[----:B-1----:R-:W-:Y:S02]  /*8f8a0*/  IMAD.MOV.U32 R126, RZ, RZ, R24 ;  /* 0x000000ffff7e7224 */ /* 0x002fe400078e0018 */
[----:B------:R-:W-:Y:S01]  /*8f8b0*/  IMAD.MOV.U32 R127, RZ, RZ, R25 ;  /* 0x000000ffff7f7224 */ /* 0x000fe200078e0019 */
[----:B------:R1:W-:Y:S04]  /*8f8c0*/  STL [R1+0xbbc], R25 ;  /* 0x000bbc1901007387 */ /* 0x0003e80000100800 */
[----:B------:R2:W-:Y:S04]  /*8f8d0*/  LDGSTS.E [R124+0x27100], desc[UR22][R126.64], P3 ;  /* 0x271000007e7c7fae */ /* 0x0005e800099a1016 */
[----:B------:R-:W-:Y:S04]  /*8f8e0*/  STL [R1+0xc00], R22 ;  /* 0x000c001601007387 */ /* 0x000fe80000100800 */
[----:B------:R-:W-:Y:S01]  /*8f8f0*/  STL [R1+0xbfc], R23 ;  /* 0x000bfc1701007387 */ /* 0x000fe20000100800 */
[----:B--2---:R-:W-:-:S02]  /*8f900*/  IMAD.MOV.U32 R126, RZ, RZ, R22 ;  /* 0x000000ffff7e7224 */ /* 0x004fc400078e0016 */
[----:B------:R-:W-:Y:S01]  /*8f910*/  IMAD.MOV.U32 R127, RZ, RZ, R23 ;  /* 0x000000ffff7f7224 */ /* 0x000fe200078e0017 */
[----:B------:R-:W-:Y:S04]  /*8f920*/  STL [R1+0xc40], R20 ;  /* 0x000c401401007387 */ /* 0x000fe80000100800 */
[----:B------:R2:W-:Y:S04]  /*8f930*/  STL [R1+0xc3c], R21 ;  /* 0x000c3c1501007387 */ /* 0x0005e80000100800 */
[----:B------:R3:W-:Y:S04]  /*8f940*/  STL [R1+0xc80], R0 ;  /* 0x000c800001007387 */ /* 0x0007e80000100800 */
[----:B------:R4:W-:Y:S04]  /*8f950*/  LDGSTS.E [R124+0x27500], desc[UR22][R126.64], P3 ;  /* 0x275000007e7c7fae */ /* 0x0009e800099a1016 */
[----:B------:R2:W-:Y:S04]  /*8f960*/  STL [R1+0xc7c], R3 ;  /* 0x000c7c0301007387 */ /* 0x0005e80000100800 */
[----:B-1----:R-:W3:Y:S01]  /*8f970*/  LDL.LU R25, [R1+0x4] ;  /* 0x0000040001197983 */ /* 0x002ee20000300800 */
[----:B----4-:R-:W-:-:S03]  /*8f980*/  IMAD.MOV.U32 R127, RZ, RZ, R21 ;  /* 0x000000ffff7f7224 */ /* 0x010fc600078e0015 */
[----:B--2---:R-:W2:Y:S01]  /*8f990*/  LDL.LU R21, [R1+0x8] ;  /* 0x0000080001157983 */ /* 0x004ea20000300800 */
[----:B------:R-:W-:Y:S01]  /*8f9a0*/  IMAD.MOV.U32 R126, RZ, RZ, R20 ;  /* 0x000000ffff7e7224 */ /* 0x000fe200078e0014 */
[----:B------:R-:W-:Y:S02]  /*8f9b0*/  IADD3 R51, P5, PT, R51, UR14, RZ ;  /* 0x0000000e33337c10 */ /* 0x000fe4000ffbe0ff */
[----:B------:R-:W-:Y:S01]  /*8f9c0*/  IADD3 R66, P4, PT, R66, UR14, RZ ;  /* 0x0000000e42427c10 */ /* 0x000fe2000ff9e0ff */
[----:B------:R-:W4:Y:S01]  /*8f9d0*/  LDL.LU R22, [R1+0x44] ;  /* 0x0000440001167983 */ /* 0x000f220000300800 */
[----:B------:R-:W-:-:S03]  /*8f9e0*/  IADD3.X R52, PT, PT, R52, UR15, RZ, P5, !PT ;  /* 0x0000000f34347c10 */ /* 0x000fc6000affe4ff */
[----:B------:R1:W-:Y:S01]  /*8f9f0*/  LDGSTS.E [R124+0x27900], desc[UR22][R126.64], P3 ;  /* 0x279000007e7c7fae */ /* 0x0003e200099a1016 */
[----:B------:R-:W-:Y:S02]  /*8fa00*/  IADD3.X R67, PT, PT, R67, UR15, RZ, P4, !PT ;  /* 0x0000000f43437c10 */ /* 0x000fe4000a7fe4ff */
[----:B------:R-:W-:Y:S01]  /*8fa10*/  IADD3 R118, P4, PT, R118, UR14, RZ ;  /* 0x0000000e76767c10 */ /* 0x000fe2000ff9e0ff */
[----:B-1----:R-:W-:Y:S02]  /*8fa20*/  IMAD.MOV.U32 R126, RZ, RZ, R0 ;  /* 0x000000ffff7e7224 */ /* 0x002fe400078e0000 */
[----:B------:R-:W-:Y:S01]  /*8fa30*/  IMAD.MOV.U32 R127, RZ, RZ, R3 ;  /* 0x000000ffff7f7224 */ /* 0x000fe200078e0003 */
[----:B------:R-:W-:Y:S01]  /*8fa40*/  IADD3.X R94, PT, PT, R94, UR15, RZ, P4, !PT ;  /* 0x0000000f5e5e7c10 */ /* 0x000fe2000a7fe4ff */
[----:B---3--:R-:W3:Y:S04]  /*8fa50*/  LDL.LU R0, [R1+0x48] ;  /* 0x0000480001007983 */ /* 0x008ee80000300800 */
[----:B------:R1:W-:Y:S01]  /*8fa60*/  LDGSTS.E [R124+0x27d00], desc[UR22][R126.64], P3 ;  /* 0x27d000007e7c7fae */ /* 0x0003e200099a1016 */
[----:B------:R-:W-:-:S02]  /*8fa70*/  IADD3 R95, P4, PT, R95, UR14, RZ ;  /* 0x0000000e5f5f7c10 */ /* 0x000fc4000ff9e0ff */
[----:B------:R-:W-:Y:S01]  /*8fa80*/  IADD3 R80, P5, PT, R80, UR14, RZ ;  /* 0x0000000e50507c10 */ /* 0x000fe2000ffbe0ff */
[----:B------:R-:W4:Y:S01]  /*8fa90*/  LDL.LU R23, [R1+0x84] ;  /* 0x0000840001177983 */ /* 0x000f220000300800 */
[----:B-1----:R-:W-:Y:S02]  /*8faa0*/  VIADD R124, R14, UR5 ;  /* 0x000000050e7c7c36 */ /* 0x002fe40008000000 */
[----:B------:R-:W-:Y:S02]  /*8fab0*/  IMAD.MOV.U32 R126, RZ, RZ, R51 ;  /* 0x000000ffff7e7224 */ /* 0x000fe400078e0033 */
[----:B------:R-:W-:Y:S01]  /*8fac0*/  IMAD.MOV.U32 R127, RZ, RZ, R52 ;  /* 0x000000ffff7f7224 */ /* 0x000fe200078e0034 */
[----:B------:R-:W-:Y:S01]  /*8fad0*/  LDGSTS.E [R124+0x180], desc[UR22][R66.64], P3 ;  /* 0x00180000427c7fae */ /* 0x000fe200099a1016 */
[----:B------:R-:W-:-:S03]  /*8fae0*/  IADD3.X R112, PT, PT, R112, UR15, RZ, P4, !PT ;  /* 0x0000000f70707c10 */ /* 0x000fc6000a7fe4ff */
[----:B------:R1:W-:Y:S01]  /*8faf0*/  LDGSTS.E [R124+0x580], desc[UR22][R126.64], P3 ;  /* 0x005800007e7c7fae */ /* 0x0003e200099a1016 */
[----:B------:R-:W-:Y:S02]  /*8fb00*/  IADD3.X R81, PT, PT, R81, UR15, RZ, P5, !PT ;  /* 0x0000000f51517c10 */ /* 0x000fe4000affe4ff */
[----:B------:R-:W-:Y:S01]  /*8fb10*/  IADD3 R125, P5, PT, R125, UR14, RZ ;  /* 0x0000000e7d7d7c10 */ /* 0x000fe2000ffbe0ff */
[----:B------:R-:W4:Y:S01]  /*8fb20*/  LDL.LU R20, [R1+0x88] ;  /* 0x0000880001147983 */ /* 0x000f220000300800 */
[----:B-1----:R-:W-:Y:S01]  /*8fb30*/  MOV R126, R118 ;  /* 0x00000076007e7202 */ /* 0x002fe20000000f00 */
[----:B------:R-:W-:Y:S01]  /*8fb40*/  IMAD.MOV.U32 R127, RZ, RZ, R94 ;  /* 0x000000ffff7f7224 */ /* 0x000fe200078e005e */
[----:B------:R-:W-:Y:S01]  /*8fb50*/  IADD3.X R108, PT, PT, R108, UR15, RZ, P5, !PT ;  /* 0x0000000f6c6c7c10 */ /* 0x000fe2000affe4ff */
[----:B------:R-:W4:Y:S04]  /*8fb60*/  LDL.LU R3, [R1+0xc8] ;  /* 0x0000c80001037983 */ /* 0x000f280000300800 */
[----:B------:R1:W-:Y:S01]  /*8fb70*/  LDGSTS.E [R124+0x980], desc[UR22][R126.64], P3 ;  /* 0x009800007e7c7fae */ /* 0x0003e200099a1016 */
[----:B------:R-:W-:-:S03]  /*8fb80*/  IADD3 R143, P4, PT, R143, UR14, RZ ;  /* 0x0000000e8f8f7c10 */ /* 0x000fc6000ff9e0ff */
[----:B------:R-:W-:Y:S01]  /*8fb90*/  LDGSTS.E [R124+0xd80], desc[UR22][R80.64], P3 ;  /* 0x00d80000507c7fae */ /* 0x000fe200099a1016 */
[----:B------:R-:W-:Y:S02]  /*8fba0*/  IADD3.X R142, PT, PT, R142, UR15, RZ, P4, !PT ;  /* 0x0000000f8e8e7c10 */ /* 0x000fe4000a7fe4ff */
[----:B------:R-:W-:Y:S01]  /*8fbb0*/  IADD3 R159, P5, PT, R159, UR14, RZ ;  /* 0x0000000e9f9f7c10 */ /* 0x000fe2000ffbe0ff */
[----:B------:R-:W4:Y:S01]  /*8fbc0*/  LDL.LU R24, [R1+0x108] ;  /* 0x0001080001187983 */ /* 0x000f220000300800 */
        /* <DEDUP_REMOVED lines=38> */
[----:B--2---:R-:W-:-:S04]  /*8fe30*/  IADD3 R21, P5, PT, R21, UR14, RZ ;  /* 0x0000000e15157c10 */ /* 0x004fc8000ffbe0ff */
[----:B------:R-:W-:Y:S01]  /*8fe40*/  IADD3.X R25, PT, PT, R25, UR15, RZ, P5, !PT ;  /* 0x0000000f19197c10 */ /* 0x000fe2000affe4ff */
[----:B------:R2:W-:Y:S01]  /*8fe50*/  STL [R1+0x8], R21 ;  /* 0x0000081501007387 */ /* 0x0005e20000100800 */
[----:B-1----:R-:W-:-:S03]  /*8fe60*/  IMAD.MOV.U32 R126, RZ, RZ, R21 ;  /* 0x000000ffff7e7224 */ /* 0x002fc600078e0015 */
[----:B------:R1:W-:Y:S01]  /*8fe70*/  STL [R1+0x4], R25 ;  /* 0x0000041901007387 */ /* 0x0003e20000100800 */
[----:B------:R-:W-:-:S03]  /*8fe80*/  IMAD.MOV.U32 R127, RZ, RZ, R25 ;  /* 0x000000ffff7f7224 */ /* 0x000fc600078e0019 */
[----:B--2---:R-:W2:Y:S04]  /*8fe90*/  LDL.LU R21, [R1+0xc4] ;  /* 0x0000c40001157983 */ /* 0x004ea80000300800 */
[----:B-1----:R-:W2:Y:S04]  /*8fea0*/  LDL.LU R25, [R1+0x104] ;  /* 0x0001040001197983 */ /* 0x002ea80000300800 */
[----:B------:R1:W-:Y:S01]  /*8feb0*/  LDGSTS.E [R124+0x3580], desc[UR22][R126.64], P3 ;  /* 0x035800007e7c7fae */ /* 0x0003e200099a1016 */
[----:B---3--:R-:W-:-:S04]  /*8fec0*/  IADD3 R0, P4, PT, R0, UR14, RZ ;  /* 0x0000000e00007c10 */ /* 0x008fc8000ff9e0ff */
[----:B----4-:R-:W-:Y:S01]  /*8fed0*/  IADD3.X R22, PT, PT, R22, UR15, RZ, P4, !PT ;  /* 0x0000000f16167c10 */ /* 0x010fe2000a7fe4ff */
[----:B------:R3:W-:Y:S04]  /*8fee0*/  STL [R1+0x48], R0 ;  /* 0x0000480001007387 */ /* 0x0007e80000100800 */
[----:B------:R4:W-:Y:S01]  /*8fef0*/  STL [R1+0x44], R22 ;  /* 0x0000441601007387 */ /* 0x0009e20000100800 */
[----:B-1----:R-:W-:Y:S02]  /*8ff00*/  IMAD.MOV.U32 R126, RZ, RZ, R0 ;  /* 0x000000ffff7e7224 */ /* 0x002fe400078e0000 */
[----:B------:R-:W-:-:S05]  /*8ff10*/  IMAD.MOV.U32 R127, RZ, RZ, R22 ;  /* 0x000000ffff7f7224 */ /* 0x000fca00078e0016 */
[----:B------:R1:W-:Y:S01]  /*8ff20*/  LDGSTS.E [R124+0x3980], desc[UR22][R126.64], P3 ;  /* 0x039800007e7c7fae */ /* 0x0003e200099a1016 */
[----:B------:R-:W-:-:S04]  /*8ff30*/  IADD3 R20, P5, PT, R20, UR14, RZ ;  /* 0x0000000e14147c10 */ /* 0x000fc8000ffbe0ff */
[----:B------:R-:W-:Y:S01]  /*8ff40*/  IADD3.X R23, PT, PT, R23, UR15, RZ, P5, !PT ;  /* 0x0000000f17177c10 */ /* 0x000fe2000affe4ff */
[----:B------:R4:W-:Y:S01]  /*8ff50*/  STL [R1+0x88], R20 ;  /* 0x0000881401007387 */ /* 0x0009e20000100800 */
[----:B-1----:R-:W-:-:S03]  /*8ff60*/  MOV R126, R20 ;  /* 0x00000014007e7202 */ /* 0x002fc60000000f00 */
[----:B---3--:R-:W3:Y:S01]  /*8ff70*/  LDL.LU R0, [R1+0x148] ;  /* 0x0001480001007983 */ /* 0x008ee20000300800 */
[----:B------:R-:W-:Y:S01]  /*8ff80*/  IADD3 R3, P4, PT, R3, UR14, RZ ;  /* 0x0000000e03037c10 */ /* 0x000fe2000ff9e0ff */
[----:B------:R-:W-:Y:S02]  /*8ff90*/  IMAD.MOV.U32 R127, RZ, RZ, R23 ;  /* 0x000000ffff7f7224 */ /* 0x000fe400078e0017 */
[----:B------:R1:W-:Y:S04]  /*8ffa0*/  STL [R1+0x84], R23 ;  /* 0x0000841701007387 */ /* 0x0003e80000100800 */
[----:B----4-:R-:W4:Y:S04]  /*8ffb0*/  LDL.LU R22, [R1+0x188] ;  /* 0x0001880001167983 */ /* 0x010f280000300800 */
[----:B------:R-:W4:Y:S01]  /*8ffc0*/  LDL.LU R20, [R1+0x144] ;  /* 0x0001440001147983 */ /* 0x000f220000300800 */
[----:B------:R-:W-:-:S03]  /*8ffd0*/  IADD3 R24, P5, PT, R24, UR14, RZ ;  /* 0x0000000e18187c10 */ /* 0x000fc6000ffbe0ff */
[----:B-1----:R-:W4:Y:S04]  /*8ffe0*/  LDL.LU R23, [R1+0x184] ;  /* 0x0001840001177983 */ /* 0x002f280000300800 */
[----:B------:R1:W-:Y:S04]  /*8fff0*/  LDGSTS.E [R124+0x3d80], desc[UR22][R126.64], P3 ;  /* 0x03d800007e7c7fae */ /* 0x0003e800099a1016 */
[----:B------:R2:W-:Y:S01]  /*90000*/  STL [R1+0xc8], R3 ;  /* 0x0000c80301007387 */ /* 0x0005e20000100800 */
[----:B-1----:R-:W-:Y:S01]  /*90010*/  IMAD.MOV.U32 R126, RZ, RZ, R3 ;  /* 0x000000ffff7e7224 */ /* 0x002fe200078e0003 */
[----:B--2---:R-:W-:-:S02]  /*90020*/  IADD3.X R21, PT, PT, R21, UR15, RZ, P4, !PT ;  /* 0x0000000f15157c10 */ /* 0x004fc4000a7fe4ff */
        /* <DEDUP_REMOVED lines=8> */
[----:B--2---:R-:W-:-:S03]  /*900b0*/  IMAD.MOV.U32 R126, RZ, RZ, R24 ;  /* 0x000000ffff7e7224 */ /* 0x004fc600078e0018 */
[----:B------:R-:W2:Y:S01]  /*900c0*/  LDL.LU R24, [R1+0x1c4] ;  /* 0x0001c40001187983 */ /* 0x000ea20000300800 */
[----:B------:R-:W-:-:S03]  /*900d0*/  IMAD.MOV.U32 R127, RZ, RZ, R25 ;  /* 0x000000ffff7f7224 */ /* 0x000fc600078e0019 */
[----:B------:R-:W2:Y:S04]  /*900e0*/  LDL.LU R25, [R1+0x204] ;  /* 0x0002040001197983 */ /* 0x000ea80000300800 */
[----:B------:R1:W-:Y:S01]  /*900f0*/  LDGSTS.E [R124+0x4580], desc[UR22][R126.64], P3 ;  /* 0x045800007e7c7fae */ /* 0x0003e200099a1016 */
[----:B---3--:R-:W-:Y:S02]  /*90100*/  IADD3 R0, P4, PT, R0, UR14, RZ ;  /* 0x0000000e00007c10 */ /* 0x008fe4000ff9e0ff */
[----:B----4-:R-:W-:Y:S02]  /*90110*/  IADD3 R22, P5, PT, R22, UR14, RZ ;  /* 0x0000000e16167c10 */ /* 0x010fe4000ffbe0ff */
[----:B------:R-:W-:Y:S01]  /*90120*/  IADD3.X R20, PT, PT, R20, UR15, RZ, P4, !PT ;  /* 0x0000000f14147c10 */ /* 0x000fe2000a7fe4ff */
[----:B------:R3:W-:Y:S01]  /*90130*/  STL [R1+0x148], R0 ;  /* 0x0001480001007387 */ /* 0x0007e20000100800 */
[----:B-1----:R-:W-:Y:S01]  /*90140*/  IMAD.MOV.U32 R126, RZ, RZ, R0 ;  /* 0x000000ffff7e7224 */ /* 0x002fe200078e0000 */
[----:B------:R-:W-:-:S02]  /*90150*/  IADD3.X R23, PT, PT, R23, UR15, RZ, P5, !PT ;  /* 0x0000000f17177c10 */ /* 0x000fc4000affe4ff */
[----:B------:R-:W-:Y:S01]  /*90160*/  IMAD.MOV.U32 R127, RZ, RZ, R20 ;  /* 0x000000ffff7f7224 */ /* 0x000fe200078e0014 */
[----:B------:R1:W-:Y:S04]  /*90170*/  STL [R1+0x144], R20 ;  /* 0x0001441401007387 */ /* 0x0003e80000100800 */
[----:B------:R4:W-:Y:S04]  /*90180*/  STL [R1+0x188], R22 ;  /* 0x0001881601007387 */ /* 0x0009e80000100800 */
[----:B---3--:R-:W3:Y:S04]  /*90190*/  LDL.LU R0, [R1+0x248] ;  /* 0x0002480001007983 */ /* 0x008ee80000300800 */
[----:B------:R4:W-:Y:S04]  /*901a0*/  STL [R1+0x184], R23 ;  /* 0x0001841701007387 */ /* 0x0009e80000100800 */
[----:B------:R4:W-:Y:S04]  /*901b0*/  LDGSTS.E [R124+0x4980], desc[UR22][R126.64], P3 ;  /* 0x049800007e7c7fae */ /* 0x0009e800099a1016 */
[----:B-1----:R-:W3:Y:S01]  /*901c0*/  LDL.LU R20, [R1+0x288] ;  /* 0x0002880001147983 */ /* 0x002ee20000300800 */
[----:B----4-:R-:W-:-:S02]  /*901d0*/  IMAD.MOV.U32 R126, RZ, RZ, R22 ;  /* 0x000000ffff7e7224 */ /* 0x010fc400078e0016 */
[----:B------:R-:W-:Y:S01]  /*901e0*/  IMAD.MOV.U32 R127, RZ, RZ, R23 ;  /* 0x000000ffff7f7224 */ /* 0x000fe200078e0017 */
[----:B------:R-:W4:Y:S04]  /*901f0*/  LDL.LU R22, [R1+0x244] ;  /* 0x0002440001167983 */ /* 0x000f280000300800 */
[----:B------:R-:W4:Y:S04]  /*90200*/  LDL.LU R23, [R1+0x284] ;  /* 0x0002840001177983 */ /* 0x000f280000300800 */
        /* <DEDUP_REMOVED lines=14> */
[----:B--2---:R-:W-:-:S03]  /*902f0*/  MOV R126, R21 ;  /* 0x00000015007e7202 */ /* 0x004fc60000000f00 */
[----:B------:R-:W2:Y:S01]  /*90300*/  LDL.LU R21, [R1+0x2c4] ;  /* 0x0002c40001157983 */ /* 0x000ea20000300800 */
[----:B------:R-:W-:-:S03]  /*90310*/  IMAD.MOV.U32 R127, RZ, RZ, R25 ;  /* 0x000000ffff7f7224 */ /* 0x000fc600078e0019 */
[----:B------:R-:W2:Y:S01]  /*90320*/  LDL.LU R25, [R1+0x304] ;  /* 0x0003040001197983 */ /* 0x000ea20000300800 */
[----:B---3--:R-:W-:-:S03]  /*90330*/  IADD3 R0, P4, PT, R0, UR14, RZ ;  /* 0x0000000e00007c10 */ /* 0x008fc6000ff9e0ff */
[----:B------:R1:W-:Y:S01]  /*90340*/  LDGSTS.E [R124+0x5580], desc[UR22][R126.64], P3 ;  /* 0x055800007e7c7fae */ /* 0x0003e200099a1016 */
[----:B------:R-:W-:-:S03]  /*90350*/  IADD3 R20, P5, PT, R20, UR14, RZ ;  /* 0x0000000e14147c10 */ /* 0x000fc6000ffbe0ff */
[----:B------:R3:W-:Y:S01]  /*90360*/  STL [R1+0x248], R0 ;  /* 0x0002480001007387 */ /* 0x0007e20000100800 */
[----:B-1----:R-:W-:Y:S01]  /*90370*/  IMAD.MOV.U32 R126, RZ, RZ, R0 ;  /* 0x000000ffff7e7224 */ /* 0x002fe200078e0000 */
[----:B----4-:R-:W-:Y:S02]  /*90380*/  IADD3.X R22, PT, PT, R22, UR15, RZ, P4, !PT ;  /* 0x0000000f16167c10 */ /* 0x010fe4000a7fe4ff */
[----:B------:R-:W-:-:S03]  /*90390*/  IADD3.X R23, PT, PT, R23, UR15, RZ, P5, !PT ;  /* 0x0000000f17177c10 */ /* 0x000fc6000affe4ff */
        /* <DEDUP_REMOVED lines=43> */
[----:B----4-:R-:W-:Y:S01]  /*90650*/  MOV R126, R22 ;  /* 0x00000016007e7202 */ /* 0x010fe20000000f00 */
[----:B------:R-:W-:-:S02]  /*90660*/  IMAD.MOV.U32 R127, RZ, RZ, R23 ;  /* 0x000000ffff7f7224 */ /* 0x000fc400078e0017 */
        /* <DEDUP_REMOVED lines=21> */
[----:B------:R1:W-:Y:S04]  /*907c0*/  LDGSTS.E [R124+0x7580], desc[UR22][R126.64], P3 ;  /* 0x075800007e7c7fae */ /* 0x0003e800099a1016 */
[----:B------:R3:W-:Y:S01]  /*907d0*/  STL [R1+0x448], R0 ;  /* 0x0004480001007387 */ /* 0x0007e20000100800 */
[----:B------:R-:W-:Y:S01]  /*907e0*/  IADD3 R20, P5, PT, R20, UR14, RZ ;  /* 0x0000000e14147c10 */ /* 0x000fe2000ffbe0ff */
        /* <DEDUP_REMOVED lines=133> */
[----:B-1----:R-:W4:Y:S04]  /*91040*/  LDL.LU R24, [R1+0x8c8] ;  /* 0x0008c80001187983 */ /* 0x002f280000300800 */
[----:B------:R1:W-:Y:S04]  /*91050*/  STL [R1+0x804], R25 ;  /* 0x0008041901007387 */ /* 0x0003e80000100800 */
[----:B------:R-:W4:Y:S01]  /*91060*/  LDL.LU R3, [R1+0x908] ;  /* 0x0009080001037983 */ /* 0x000f220000300800 */
[----:B--2---:R-:W-:-:S03]  /*91070*/  IMAD.MOV.U32 R127, RZ, RZ, R25 ;  /* 0x000000ffff7f7224 */ /* 0x004fc600078e0019 */
[----:B-1----:R-:W2:Y:S01]  /*91080*/  LDL.LU R25, [R1+0x8c4] ;  /* 0x0008c40001197983 */ /* 0x002ea20000300800 */
[----:B------:R-:W-:-:S03]  /*91090*/  MOV R126, R21 ;  /* 0x00000015007e7202 */ /* 0x000fc60000000f00 */
[----:B------:R-:W2:Y:S04]  /*910a0*/  LDL.LU R21, [R1+0x904] ;  /* 0x0009040001157983 */ /* 0x000ea80000300800 */
[----:B------:R1:W-:Y:S01]  /*910b0*/  LDGSTS.E [R124+0x23580], desc[UR22][R126.64], P3 ;  /* 0x235800007e7c7fae */ /* 0x0003e200099a1016 */
[----:B---3--:R-:W-:-:S05]  /*910c0*/  IADD3 R0, P4, PT, R0, UR14, RZ ;  /* 0x0000000e00007c10 */ /* 0x008fca000ff9e0ff */
[----:B------:R-:W-:Y:S01]  /*910d0*/  STL [R1+0x848], R0 ;  /* 0x0008480001007387 */ /* 0x000fe20000100800 */
[----:B------:R-:W-:Y:S01]  /*910e0*/  IADD3 R20, P5, PT, R20, UR14, RZ ;  /* 0x0000000e14147c10 */ /* 0x000fe2000ffbe0ff */
[----:B-1----:R-:W-:Y:S01]  /*910f0*/  IMAD.MOV.U32 R126, RZ, RZ, R0 ;  /* 0x000000ffff7e7224 */ /* 0x002fe200078e0000 */
[----:B----4-:R-:W-:Y:S02]  /*91100*/  IADD3.X R22, PT, PT, R22, UR15, RZ, P4, !PT ;  /* 0x0000000f16167c10 */ /* 0x010fe4000a7fe4ff */
[----:B------:R-:W-:-:S03]  /*91110*/  IADD3.X R23, PT, PT, R23, UR15, RZ, P5, !PT ;  /* 0x0000000f17177c10 */ /* 0x000fc6000affe4ff */
[----:B------:R-:W-:Y:S01]  /*91120*/  IMAD.MOV.U32 R127, RZ, RZ, R22 ;  /* 0x000000ffff7f7224 */ /* 0x000fe200078e0016 */
[----:B------:R1:W-:Y:S04]  /*91130*/  STL [R1+0x844], R22 ;  /* 0x0008441601007387 */ /* 0x0003e80000100800 */
        /* <DEDUP_REMOVED lines=43> */
[----:B------:R-:W-:Y:S01]  /*913f0*/  MOV R126, R0 ;  /* 0x00000000007e7202 */ /* 0x000fe20000000f00 */
[----:B------:R-:W-:-:S02]  /*91400*/  IMAD.MOV.U32 R127, RZ, RZ, R20 ;  /* 0x000000ffff7f7224 */ /* 0x000fc400078e0014 */
        /* <DEDUP_REMOVED lines=8> */
[----:B-1----:R-:W-:Y:S01]  /*91490*/  IMAD.MOV.U32 R127, RZ, RZ, R21 ;  /* 0x000000ffff7f7224 */ /* 0x002fe200078e0015 */
[----:B------:R-:W-:Y:S02]  /*914a0*/  IADD3.X R247, PT, PT, R247, UR15, RZ, P5, !PT ;  /* 0x0000000ff7f77c10 */ /* 0x000fe4000affe4ff */
[----:B------:R-:W-:Y:S01]  /*914b0*/  STL [R1+0xa08], R246 ;  /* 0x000a08f601007387 */ /* 0x000fe20000100800 */
[----:B------:R-:W-:-:S03]  /*914c0*/  IMAD.MOV.U32 R126, RZ, RZ, R3 ;  /* 0x000000ffff7e7224 */ /* 0x000fc600078e0003 */
[----:B--2---:R-:W2:Y:S04]  /*914d0*/  LDL.LU R21, [R1+0xac4] ;  /* 0x000ac40001157983 */ /* 0x004ea80000300800 */
[----:B------:R1:W-:Y:S04]  /*914e0*/  STL [R1+0xa04], R247 ;  /* 0x000a04f701007387 */ /* 0x0003e80000100800 */
[----:B------:R-:W2:Y:S04]  /*914f0*/  LDL.LU R3, [R1+0xb04] ;  /* 0x000b040001037983 */ /* 0x000ea80000300800 */
[----:B------:R1:W-:Y:S01]  /*91500*/  LDGSTS.E [R124+0x25180], desc[UR22][R126.64], P3 ;  /* 0x251800007e7c7fae */ /* 0x0003e200099a1016 */
[----:B---3--:R-:W-:Y:S01]  /*91510*/  IADD3 R24, P4, PT, R24, UR14, RZ ;  /* 0x0000000e18187c10 */ /* 0x008fe2000ff9e0ff */
[----:B-1----:R-:W-:-:S02]  /*91520*/  IMAD.MOV.U32 R126, RZ, RZ, R246 ;  /* 0x000000ffff7e7224 */ /* 0x002fc400078e00f6 */
[----:B------:R-:W-:Y:S01]  /*91530*/  IMAD.MOV.U32 R127, RZ, RZ, R247 ;  /* 0x000000ffff7f7224 */ /* 0x000fe200078e00f7 */
[----:B----4-:R-:W-:-:S04]  /*91540*/  IADD3 R22, P5, PT, R22, UR14, RZ ;  /* 0x0000000e16167c10 */ /* 0x010fc8000ffbe0ff */
[----:B------:R1:W-:Y:S01]  /*91550*/  LDGSTS.E [R124+0x25580], desc[UR22][R126.64], P3 ;  /* 0x255800007e7c7fae */ /* 0x0003e200099a1016 */
[----:B------:R-:W-:-:S03]  /*91560*/  IADD3.X R25, PT, PT, R25, UR15, RZ, P4, !PT ;  /* 0x0000000f19197c10 */ /* 0x000fc6000a7fe4ff */
[----:B------:R3:W-:Y:S01]  /*91570*/  STL [R1+0xa48], R24 ;  /* 0x000a481801007387 */ /* 0x0007e20000100800 */
[----:B------:R-:W-:Y:S01]  /*91580*/  IADD3.X R23, PT, PT, R23, UR15, RZ, P5, !PT ;  /* 0x0000000f17177c10 */ /* 0x000fe2000affe4ff */
[----:B-1----:R-:W-:Y:S02]  /*91590*/  IMAD.MOV.U32 R126, RZ, RZ, R24 ;  /* 0x000000ffff7e7224 */ /* 0x002fe400078e0018 */
[----:B------:R-:W-:Y:S01]  /*915a0*/  IMAD.MOV.U32 R127, RZ, RZ, R25 ;  /* 0x000000ffff7f7224 */ /* 0x000fe200078e0019 */
[----:B------:R-:W-:Y:S04]  /*915b0*/  STL [R1+0xa44], R25 ;  /* 0x000a441901007387 */ /* 0x000fe80000100800 */
[----:B------:R1:W-:Y:S01]  /*915c0*/  LDGSTS.E [R124+0x25980], desc[UR22][R126.64], P3 ;  /* 0x259800007e7c7fae */ /* 0x0003e200099a1016 */
[----:B------:R-:W-:-:S03]  /*915d0*/  IADD3 R20, P4, PT, R20, UR14, RZ ;  /* 0x0000000e14147c10 */ /* 0x000fc6000ff9e0ff */
[----:B------:R4:W-:Y:S01]  /*915e0*/  STL [R1+0xa88], R22 ;  /* 0x000a881601007387 */ /* 0x0009e20000100800 */
[----:B------:R-:W-:-:S03]  /*915f0*/  IADD3 R0, P5, PT, R0, UR14, RZ ;  /* 0x0000000e00007c10 */ /* 0x000fc6000ffbe0ff */
[----:B------:R2:W-:Y:S01]  /*91600*/  STL [R1+0xa84], R23 ;  /* 0x000a841701007387 */ /* 0x0005e20000100800 */
[----:B-1----:R-:W-:-:S03]  /*91610*/  IMAD.MOV.U32 R126, RZ, RZ, R22 ;  /* 0x000000ffff7e7224 */ /* 0x002fc600078e0016 */
[----:B------:R-:W4:Y:S01]  /*91620*/  LDL.LU R247, [R1+0xb84] ;  /* 0x000b840001f77983 */ /* 0x000f220000300800 */
[----:B------:R-:W-:-:S03]  /*91630*/  IMAD.MOV.U32 R127, RZ, RZ, R23 ;  /* 0x000000ffff7f7224 */ /* 0x000fc600078e0017 */
        /* <DEDUP_REMOVED lines=9> */
[----:B---3--:R-:W2:Y:S04]  /*916d0*/  LDL.LU R24, [R1+0xbc8] ;  /* 0x000bc80001187983 */ /* 0x008ea80000300800 */
[----:B------:R3:W-:Y:S04]  /*916e0*/  STL [R1+0xb04], R3 ;  /* 0x000b040301007387 */ /* 0x0007e80000100800 */
[----:B----4-:R-:W4:Y:S04]  /*916f0*/  LDL.LU R22, [R1+0xc08] ;  /* 0x000c080001167983 */ /* 0x010f280000300800 */
[----:B------:R1:W-:Y:S04]  /*91700*/  LDGSTS.E [R124+0x26180], desc[UR22][R126.64], P3 ;  /* 0x261800007e7c7fae */ /* 0x0003e800099a1016 */
[----:B------:R-:W2:Y:S04]  /*91710*/  LDL.LU R25, [R1+0xbc4] ;  /* 0x000bc40001197983 */ /* 0x000ea80000300800 */
[----:B------:R-:W2:Y:S01]  /*91720*/  LDL.LU R23, [R1+0xc04] ;  /* 0x000c040001177983 */ /* 0x000ea20000300800 */
[----:B-1----:R-:W-:Y:S01]  /*91730*/  MOV R126, R0 ;  /* 0x00000000007e7202 */ /* 0x002fe20000000f00 */
[----:B------:R-:W-:-:S02]  /*91740*/  IMAD.MOV.U32 R127, RZ, RZ, R3 ;  /* 0x000000ffff7f7224 */ /* 0x000fc400078e0003 */
[----:B------:R-:W2:Y:S04]  /*91750*/  LDL.LU R21, [R1+0xc44] ;  /* 0x000c440001157983 */ /* 0x000ea80000300800 */
[----:B------:R-:W2:Y:S04]  /*91760*/  LDL.LU R20, [R1+0xc48] ;  /* 0x000c480001147983 */ /* 0x000ea80000300800 */
[----:B---3--:R-:W3:Y:S04]  /*91770*/  LDL.LU R3, [R1+0xc84] ;  /* 0x000c840001037983 */ /* 0x008ee80000300800 */
[----:B------:R-:W3:Y:S04]  /*91780*/  LDL.LU R0, [R1+0xc88] ;  /* 0x000c880001007983 */ /* 0x000ee80000300800 */
[----:B------:R1:W-:Y:S04]  /*91790*/  LDGSTS.E [R124+0x26580], desc[UR22][R126.64], P3 ;  /* 0x265800007e7c7fae */ /* 0x0003e800099a1016 */
[----:B------:R-:W3:Y:S04]  /*917a0*/  LDL.LU R126, [R1+0xb44] ;  /* 0x000b4400017e7983 */ /* 0x000ee80000300800 */
[----:B------:R-:W1:Y:S01]  /*917b0*/  LDL.LU R127, [R1+0xb48] ;  /* 0x000b4800017f7983 */ /* 0x000e620000300800 */
[----:B------:R-:W-:-:S04]  /*917c0*/  IADD3 R246, P5, PT, R246, UR14, RZ ;  /* 0x0000000ef6f67c10 */ /* 0x000fc8000ffbe0ff */
[----:B------:R-:W-:Y:S02]  /*917d0*/  IADD3.X R247, PT, PT, R247, UR15, RZ, P5, !PT ;  /* 0x0000000ff7f77c10 */ /* 0x000fe4000affe4ff */
[----:B----4-:R-:W-:-:S04]  /*917e0*/  IADD3 R22, P5, PT, R22, UR14, RZ ;  /* 0x0000000e16167c10 */ /* 0x010fc8000ffbe0ff */
[----:B--2---:R-:W-:Y:S02]  /*917f0*/  IADD3.X R23, PT, PT, R23, UR15, RZ, P5, !PT ;  /* 0x0000000f17177c10 */ /* 0x004fe4000affe4ff */
[----:B-1----:R-:W-:-:S04]  /*91800*/  IADD3 R127, P4, PT, R127, UR14, RZ ;  /* 0x0000000e7f7f7c10 */ /* 0x002fc8000ff9e0ff */
[----:B---3--:R-:W-:Y:S01]  /*91810*/  IADD3.X R126, PT, PT, R126, UR15, RZ, P4, !PT ;  /* 0x0000000f7e7e7c10 */ /* 0x008fe2000a7fe4ff */
        /* <DEDUP_REMOVED lines=10> */
[----:B-1----:R-:W-:Y:S02]  /*918c0*/  IMAD.MOV.U32 R126, RZ, RZ, R246 ;  /* 0x000000ffff7e7224 */ /* 0x002fe400078e00f6 */
[----:B------:R-:W-:Y:S01]  /*918d0*/  IMAD.MOV.U32 R127, RZ, RZ, R247 ;  /* 0x000000ffff7f7224 */ /* 0x000fe200078e00f7 */
[----:B------:R-:W-:-:S04]  /*918e0*/  IADD3 R0, P5, PT, R0, UR14, RZ ;  /* 0x0000000e00007c10 */ /* 0x000fc8000ffbe0ff */
[----:B------:R1:W-:Y:S01]  /*918f0*/  LDGSTS.E [R124+0x26d80], desc[UR22][R126.64], P3 ;  /* 0x26d800007e7c7fae */ /* 0x0003e200099a1016 */
[----:B------:R-:W-:-:S03]  /*91900*/  IADD3.X R21, PT, PT, R21, UR15, RZ, P4, !PT ;  /* 0x0000000f15157c10 */ /* 0x000fc6000a7fe4ff */
[----:B------:R-:W-:Y:S01]  /*91910*/  STL [R1+0xb84], R247 ;  /* 0x000b84f701007387 */ /* 0x000fe20000100800 */
[----:B------:R-:W-:-:S03]  /*91920*/  IADD3.X R3, PT, PT, R3, UR15, RZ, P5, !PT ;  /* 0x0000000f03037c10 */ /* 0x000fc6000affe4ff */
[----:B------:R-:W-:Y:S01]  /*91930*/  STL [R1+0xbc8], R24 ;  /* 0x000bc81801007387 */ /* 0x000fe20000100800 */
        /* <DEDUP_REMOVED lines=32> */
[----:B-1----:R-:W-:Y:S01]  /*91b40*/  IADD3 R124, PT, PT, R15, UR5, RZ ;  /* 0x000000050f7c7c10 */ /* 0x002fe2000fffe0ff */
[----:B------:R-:W-:Y:S02]  /*91b50*/  IMAD.MOV.U32 R126, RZ, RZ, R53 ;  /* 0x000000ffff7e7224 */ /* 0x000fe400078e0035 */
[----:B------:R-:W-:Y:S01]  /*91b60*/  IMAD.MOV.U32 R127, RZ, RZ, R54 ;  /* 0x000000ffff7f7224 */ /* 0x000fe200078e0036 */
[----:B------:R-:W-:Y:S01]  /*91b70*/  IADD3.X R113, PT, PT, R113, UR15, RZ, P4, !PT ;  /* 0x0000000f71717c10 */ /* 0x000fe2000a7fe4ff */
[----:B------:R-:W-:Y:S01]  /*91b80*/  LDGSTS.E [R124+0x200], desc[UR22][R68.64], P3 ;  /* 0x00200000447c7fae */ /* 0x000fe200099a1016 */
[----:B------:R-:W-:-:S03]  /*91b90*/  IADD3.X R83, PT, PT, R83, UR15, RZ, P5, !PT ;  /* 0x0000000f53537c10 */ /* 0x000fc6000affe4ff */
[----:B------:R1:W-:Y:S01]  /*91ba0*/  LDGSTS.E [R124+0x600], desc[UR22][R126.64], P3 ;  /* 0x006000007e7c7fae */ /* 0x0003e200099a1016 */
[----:B------:R-:W-:Y:S02]  /*91bb0*/  IADD3 R129, P5, PT, R129, UR14, RZ ;  /* 0x0000000e81817c10 */ /* 0x000fe4000ffbe0ff */
[----:B------:R-:W-:Y:S01]  /*91bc0*/  IADD3 R145, P4, PT, R145, UR14, RZ ;  /* 0x0000000e91917c10 */ /* 0x000fe2000ff9e0ff */
[----:B------:R-:W4:Y:S01]  /*91bd0*/  LDL.LU R20, [R1+0x90] ;  /* 0x0000900001147983 */ /* 0x000f220000300800 */
[----:B------:R-:W-:Y:S01]  /*91be0*/  IADD3.X R128, PT, PT, R128, UR15, RZ, P5, !PT ;  /* 0x0000000f80807c10 */ /* 0x000fe2000affe4ff */
[----:B-1----:R-:W-:Y:S02]  /*91bf0*/  IMAD.MOV.U32 R126, RZ, RZ, R119 ;  /* 0x000000ffff7e7224 */ /* 0x002fe400078e0077 */
[----:B------:R-:W-:Y:S01]  /*91c00*/  IMAD.MOV.U32 R127, RZ, RZ, R96 ;  /* 0x000000ffff7f7224 */ /* 0x000fe200078e0060 */
[----:B------:R-:W-:Y:S01]  /*91c10*/  IADD3.X R144, PT, PT, R144, UR15, RZ, P4, !PT ;  /* 0x0000000f90907c10 */ /* 0x000fe2000a7fe4ff */
[----:B------:R-:W4:Y:S04]  /*91c20*/  LDL.LU R3, [R1+0xd0] ;  /* 0x0000d00001037983 */ /* 0x000f280000300800 */
[----:B------:R1:W-:Y:S04]  /*91c30*/  LDGSTS.E [R124+0xa00], desc[UR22][R126.64], P3 ;  /* 0x00a000007e7c7fae */ /* 0x0003e800099a1016 */
[----:B------:R-:W-:Y:S01]  /*91c40*/  LDGSTS.E [R124+0xe00], desc[UR22][R82.64], P3 ;  /* 0x00e00000527c7fae */ /* 0x000fe200099a1016 */
[----:B------:R-:W-:-:S02]  /*91c50*/  IADD3 R161, P5, PT, R161, UR14, RZ ;  /* 0x0000000ea1a17c10 */ /* 0x000fc4000ffbe0ff */
[----:B------:R-:W-:Y:S01]  /*91c60*/  IADD3 R177, P4, PT, R177, UR14, RZ ;  /* 0x0000000eb1b17c10 */ /* 0x000fe2000ff9e0ff */
[----:B------:R-:W4:Y:S01]  /*91c70*/  LDL.LU R24, [R1+0x110] ;  /* 0x0001100001187983 */ /* 0x000f220000300800 */
[----:B-1----:R-:W-:Y:S02]  /*91c80*/  IMAD.MOV.U32 R126, RZ, RZ, R97 ;  /* 0x000000ffff7e7224 */ /* 0x002fe400078e0061 */
[----:B------:R-:W-:-:S05]  /*91c90*/  IMAD.MOV.U32 R127, RZ, RZ, R113 ;  /* 0x000000ffff7f7224 */ /* 0x000fca00078e0071 */
[----:B------:R1:W-:Y:S01]  /*91ca0*/  LDGSTS.E [R124+0x1200], desc[UR22][R126.64], P3 ;  /* 0x012000007e7c7fae */ /* 0x0003e200099a1016 */
        /* <DEDUP_REMOVED lines=39> */
[----:B------:R-:W-:-:S03]  /*91f20*/  MOV R127, R25 ;  /* 0x00000019007f7202 */ /* 0x000fc60000000f00 */
        /* <DEDUP_REMOVED lines=13> */
[----:B-1----:R-:W-:-:S03]  /*92000*/  IMAD.MOV.U32 R126, RZ, RZ, R20 ;  /* 0x000000ffff7e7224 */ /* 0x002fc600078e0014 */
[----:B---3--:R-:W3:Y:S01]  /*92010*/  LDL.LU R0, [R1+0x150] ;  /* 0x0001500001007983 */ /* 0x008ee20000300800 */
[----:B------:R-:W-:-:S03]  /*92020*/  IADD3 R3, P4, PT, R3, UR14, RZ ;  /* 0x0000000e03037c10 */ /* 0x000fc6000ff9e0ff */
[----:B------:R1:W-:Y:S01]  /*92030*/  STL [R1+0x8c], R23 ;  /* 0x00008c1701007387 */ /* 0x0003e20000100800 */
[----:B------:R-:W-:-:S03]  /*92040*/  IMAD.MOV.U32 R127, RZ, RZ, R23 ;  /* 0x000000ffff7f7224 */ /* 0x000fc600078e0017 */
        /* <DEDUP_REMOVED lines=34> */
[----:B----4-:R-:W-:Y:S01]  /*92270*/  IMAD.MOV.U32 R126, RZ, RZ, R22 ;  /* 0x000000ffff7e7224 */ /* 0x010fe200078e0016 */
[----:B------:R-:W-:-:S02]  /*92280*/  MOV R127, R23 ;  /* 0x00000017007f7202 */ /* 0x000fc40000000f00 */
        /* <DEDUP_REMOVED lines=24> */
[----:B----4-:R-:W-:Y:S01]  /*92410*/  IADD3.X R22, PT, PT, R22, UR15, RZ, P4, !PT ;  /* 0x0000000f16167c10 */ /* 0x010fe2000a7fe4ff */
[----:B-1----:R-:W-:Y:S01]  /*92420*/  IMAD.MOV.U32 R126, RZ, RZ, R0 ;  /* 0x000000ffff7e7224 */ /* 0x002fe200078e0000 */
        /* <DEDUP_REMOVED lines=28> */
[----:B------:R-:W-:-:S03]  /*925f0*/  MOV R127, R25 ;  /* 0x00000019007f7202 */ /* 0x000fc60000000f00 */
        /* <DEDUP_REMOVED lines=179> */
[----:B------:R-:W-:-:S03]  /*93130*/  IMAD.MOV.U32 R126, RZ, RZ, R21 ;  /* 0x000000ffff7e7224 */ /* 0x000fc600078e0015 */
        /* <DEDUP_REMOVED lines=31> */
[----:B-1----:R-:W-:Y:S01]  /*93330*/  MOV R127, R21 ;  /* 0x00000015007f7202 */ /* 0x002fe20000000f00 */
[----:B------:R-:W-:-:S02]  /*93340*/  IMAD.MOV.U32 R126, RZ, RZ, R3 ;  /* 0x000000ffff7e7224 */ /* 0x000fc400078e0003 */
        /* <DEDUP_REMOVED lines=45> */
[----:B-1----:R-:W-:Y:S02]  /*93620*/  IMAD.MOV.U32 R126, RZ, RZ, R24 ;  /* 0x000000ffff7e7224 */ /* 0x002fe400078e0018 */
[----:B------:R-:W-:Y:S01]  /*93630*/  IMAD.MOV.U32 R127, RZ, RZ, R25 ;  /* 0x000000ffff7f7224 */ /* 0x000fe200078e0019 */
[----:B------:R-:W-:Y:S01]  /*93640*/  IADD3.X R23, PT, PT, R23, UR15, RZ, P5, !PT ;  /* 0x0000000f17177c10 */ /* 0x000fe2000affe4ff */
[----:B------:R-:W-:Y:S04]  /*93650*/  STL [R1+0xa4c], R25 ;  /* 0x000a4c1901007387 */ /* 0x000fe80000100800 */
[----:B------:R1:W-:Y:S01]  /*93660*/  LDGSTS.E [R124+0x25a00], desc[UR22][R126.64], P3 ;  /* 0x25a000007e7c7fae */ /* 0x0003e200099a1016 */
[----:B------:R-:W-:-:S03]  /*93670*/  IADD3 R20, P4, PT, R20, UR14, RZ ;  /* 0x0000000e14147c10 */ /* 0x000fc6000ff9e0ff */
[----:B------:R4:W-:Y:S01]  /*93680*/  STL [R1+0xa90], R22 ;  /* 0x000a901601007387 */ /* 0x0009e20000100800 */
[----:B------:R-:W-:-:S03]  /*93690*/  IADD3 R0, P5, PT, R0, UR14, RZ ;  /* 0x0000000e00007c10 */ /* 0x000fc6000ffbe0ff */
[----:B------:R2:W-:Y:S01]  /*936a0*/  STL [R1+0xa8c], R23 ;  /* 0x000a8c1701007387 */ /* 0x0005e20000100800 */
[----:B-1----:R-:W-:Y:S01]  /*936b0*/  IMAD.MOV.U32 R126, RZ, RZ, R22 ;  /* 0x000000ffff7e7224 */ /* 0x002fe200078e0016 */
[----:B------:R-:W-:Y:S02]  /*936c0*/  MOV R127, R23 ;  /* 0x00000017007f7202 */ /* 0x000fe40000000f00 */
        /* <DEDUP_REMOVED lines=16> */
[----:B-1----:R-:W-:-:S03]  /*937d0*/  IMAD.MOV.U32 R126, RZ, RZ, R0 ;  /* 0x000000ffff7e7224 */ /* 0x002fc600078e0000 */
[----:B------:R-:W2:Y:S01]  /*937e0*/  LDL.LU R21, [R1+0xc4c] ;  /* 0x000c4c0001157983 */ /* 0x000ea20000300800 */
[----:B------:R-:W-:-:S03]  /*937f0*/  IMAD.MOV.U32 R127, RZ, RZ, R3 ;  /* 0x000000ffff7f7224 */ /* 0x000fc600078e0003 */
        /* <DEDUP_REMOVED lines=44> */
[----:B----4-:R-:W-:-:S03]  /*93ac0*/  MOV R127, R21 ;  /* 0x00000015007f7202 */ /* 0x010fc60000000f00 */
        /* <DEDUP_REMOVED lines=26> */
[----:B-1----:R-:W-:Y:S02]  /*93c70*/  IMAD.MOV.U32 R126, RZ, RZ, R120 ;  /* 0x000000ffff7e7224 */ /* 0x002fe400078e0078 */
        /* <DEDUP_REMOVED lines=44> */
[----:B-1----:R-:W-:Y:S01]  /*93f40*/  MOV R126, R243 ;  /* 0x000000f3007e7202 */ /* 0x002fe20000000f00 */
        /* <DEDUP_REMOVED lines=51> */
[----:B-1----:R-:W-:-:S02]  /*94280*/  MOV R126, R0 ;  /* 0x00000000007e7202 */ /* 0x002fc40000000f00 */
        /* <DEDUP_REMOVED lines=49> */
[----:B------:R-:W-:-:S04]  /*945a0*/  IADD3 R3, P4, PT, R3, UR14, RZ ;  /* 0x0000000e03037c10 */ /* 0x000fc8000ff9e0ff */
[----:B-1----:R-:W-:Y:S01]  /*945b0*/  MOV R126, R3 ;  /* 0x00000003007e7202 */ /* 0x002fe20000000f00 */
[----:B------:R1:W-:Y:S01]  /*945c0*/  STL [R1+0x2d8], R3 ;  /* 0x0002d80301007387 */ /* 0x0003e20000100800 */
[----:B------:R-:W-:Y:S02]  /*945d0*/  IADD3 R24, P5, PT, R24, UR14, RZ ;  /* 0x0000000e18187c10 */ /* 0x000fe4000ffbe0ff */
[----:B--2---:R-:W-:Y:S02]  /*945e0*/  IADD3.X R21, PT, PT, R21, UR15, RZ, P4, !PT ;  /* 0x0000000f15157c10 */ /* 0x004fe4000a7fe4ff */
[----:B------:R-:W-:-:S03]  /*945f0*/  IADD3.X R25, PT, PT, R25, UR15, RZ, P5, !PT ;  /* 0x0000000f19197c10 */ /* 0x000fc6000affe4ff */
[----:B------:R-:W-:Y:S01]  /*94600*/  IMAD.MOV.U32 R127, RZ, RZ, R21 ;  /* 0x000000ffff7f7224 */ /* 0x000fe200078e0015 */
[----:B------:R2:W-:Y:S04]  /*94610*/  STL [R1+0x2d4], R21 ;  /* 0x0002d41501007387 */ /* 0x0005e80000100800 */
[----:B------:R2:W-:Y:S04]  /*94620*/  STL [R1+0x318], R24 ;  /* 0x0003181801007387 */ /* 0x0005e80000100800 */
[----:B-1----:R-:W4:Y:S04]  /*94630*/  LDL.LU R3, [R1+0x3d8] ;  /* 0x0003d80001037983 */ /* 0x002f280000300800 */
[----:B------:R1:W-:Y:S04]  /*94640*/  STL [R1+0x314], R25 ;  /* 0x0003141901007387 */ /* 0x0003e80000100800 */
[----:B------:R1:W-:Y:S04]  /*94650*/  LDGSTS.E [R124+0x6280], desc[UR22][R126.64], P3 ;  /* 0x062800007e7c7fae */ /* 0x0003e800099a1016 */
[----:B--2---:R-:W2:Y:S01]  /*94660*/  LDL.LU R21, [R1+0x418] ;  /* 0x0004180001157983 */ /* 0x004ea20000300800 */
[----:B-1----:R-:W-:-:S03]  /*94670*/  IMAD.MOV.U32 R126, RZ, RZ, R24 ;  /* 0x000000ffff7e7224 */ /* 0x002fc600078e0018 */
        /* <DEDUP_REMOVED lines=25> */
[----:B--2---:R-:W-:Y:S02]  /*94810*/  IADD3 R21, P5, PT, R21, UR14, RZ ;  /* 0x0000000e15157c10 */ /* 0x004fe4000ffbe0ff */
[----:B------:R-:W-:Y:S02]  /*94820*/  IADD3.X R24, PT, PT, R24, UR15, RZ, P4, !PT ;  /* 0x0000000f18187c10 */ /* 0x000fe4000a7fe4ff */
        /* <DEDUP_REMOVED lines=15> */
[----:B------:R-:W-:Y:S02]  /*94920*/  IADD3 R20, P5, PT, R20, UR14, RZ ;  /* 0x0000000e14147c10 */ /* 0x000fe4000ffbe0ff */
[----:B-1----:R-:W-:Y:S02]  /*94930*/  MOV R126, R0 ;  /* 0x00000000007e7202 */ /* 0x002fe40000000f00 */
        /* <DEDUP_REMOVED lines=142> */
[----:B-1----:R-:W-:Y:S01]  /*95220*/  IMAD.MOV.U32 R126, RZ, RZ, R0 ;  /* 0x000000ffff7e7224 */ /* 0x002fe200078e0000 */
[----:B------:R-:W-:Y:S02]  /*95230*/  IADD3 R20, P5, PT, R20, UR14, RZ ;  /* 0x0000000e14147c10 */ /* 0x000fe4000ffbe0ff */
        /* <DEDUP_REMOVED lines=14> */
[----:B------:R-:W-:-:S04]  /*95320*/  IADD3 R24, P4, PT, R24, UR14, RZ ;  /* 0x0000000e18187c10 */ /* 0x000fc8000ff9e0ff */
[----:B-1----:R-:W-:Y:S02]  /*95330*/  MOV R126, R24 ;  /* 0x00000018007e7202 */ /* 0x002fe40000000f00 */
        /* <DEDUP_REMOVED lines=54> */
[----:B------:R-:W-:Y:S02]  /*956a0*/  IADD3.X R25, PT, PT, R25, UR15, RZ, P4, !PT ;  /* 0x0000000f19197c10 */ /* 0x000fe4000a7fe4ff */
[----:B-1----:R-:W-:-:S03]  /*956b0*/  MOV R126, R24 ;  /* 0x00000018007e7202 */ /* 0x002fc60000000f00 */
        /* <DEDUP_REMOVED lines=66> */
[----:B--2---:R-:W-:Y:S01]  /*95ae0*/  MOV R126, R22 ;  /* 0x00000016007e7202 */ /* 0x004fe20000000f00 */
[----:B------:R-:W-:-:S02]  /*95af0*/  IMAD.MOV.U32 R127, RZ, RZ, R23 ;  /* 0x000000ffff7f7224 */ /* 0x000fc400078e0017 */
        /* <DEDUP_REMOVED lines=102> */
[----:B------:R-:W-:Y:S01]  /*96160*/  IMAD.MOV.U32 R127, RZ, RZ, R23 ;  /* 0x000000ffff7f7224 */ /* 0x000fe200078e0017 */
[----:B------:R-:W-:Y:S02]  /*96170*/  IADD3 R3, P4, PT, R3, UR14, RZ ;  /* 0x0000000e03037c10 */ /* 0x000fe4000ff9e0ff */
        /* <DEDUP_REMOVED lines=64> */
[----:B------:R1:W-:Y:S01]  /*96580*/  STL [R1+0x25c], R22 ;  /* 0x00025c1601007387 */ /* 0x0003e20000100800 */
[----:B------:R-:W-:-:S03]  /*96590*/  MOV R127, R22 ;  /* 0x00000016007f7202 */ /* 0x000fc60000000f00 */
        /* <DEDUP_REMOVED lines=182> */
[----:B------:R4:W-:Y:S04]  /*97100*/  LDGSTS.E [R124+0x22b00], desc[UR22][R126.64], P3 ;  /* 0x22b000007e7c7fae */ /* 0x0009e800099a1016 */
[----:B------:R4:W-:Y:S04]  /*97110*/  STL [R1+0x79c], R23 ;  /* 0x00079c1701007387 */ /* 0x0009e80000100800 */
        /* <DEDUP_REMOVED lines=28> */
[----:B----4-:R-:W-:-:S04]  /*972e0*/  IADD3.X R22, PT, PT, R22, UR15, RZ, P4, !PT ;  /* 0x0000000f16167c10 */ /* 0x010fc8000a7fe4ff */
        /* <DEDUP_REMOVED lines=122> */
[----:B-1----:R-:W-:Y:S01]  /*97a90*/  IMAD.MOV.U32 R126, RZ, RZ, R246 ;  /* 0x000000ffff7e7224 */ /* 0x002fe200078e00f6 */
[----:B------:R-:W-:-:S05]  /*97aa0*/  MOV R127, R247 ;  /* 0x000000f7007f7202 */ /* 0x000fca0000000f00 */
[----:B------:R1:W-:Y:S01]  /*97ab0*/  LDGSTS.E [R124+0x26f00], desc[UR22][R126.64], P3 ;  /* 0x26f000007e7c7fae */ /* 0x0003e200099a1016 */
[----:B------:R-:W-:-:S03]  /*97ac0*/  IADD3.X R21, PT, PT, R21, UR15, RZ, P4, !PT ;  /* 0x0000000f15157c10 */ /* 0x000fc6000a7fe4ff */
[----:B------:R-:W-:Y:S01]  /*97ad0*/  STL [R1+0xba0], R246 ;  /* 0x000ba0f601007387 */ /* 0x000fe20000100800 */
[----:B-1----:R-:W-:Y:S02]  /*97ae0*/  IMAD.MOV.U32 R126, RZ, RZ, R24 ;  /* 0x000000ffff7e7224 */ /* 0x002fe400078e0018 */
[----:B------:R-:W-:Y:S01]  /*97af0*/  IMAD.MOV.U32 R127, RZ, RZ, R25 ;  /* 0x000000ffff7f7224 */ /* 0x000fe200078e0019 */
[----:B------:R1:W-:Y:S01]  /*97b00*/  STL [R1+0xb9c], R247 ;  /* 0x000b9cf701007387 */ /* 0x0003e20000100800 */
[----:B------:R-:W-:-:S03]  /*97b10*/  IADD3 R0, P5, PT, R0, UR14, RZ ;  /* 0x0000000e00007c10 */ /* 0x000fc6000ffbe0ff */
[----:B------:R2:W-:Y:S01]  /*97b20*/  LDGSTS.E [R124+0x27300], desc[UR22][R126.64], P3 ;  /* 0x273000007e7c7fae */ /* 0x0005e200099a1016 */
[----:B------:R-:W-:-:S03]  /*97b30*/  IADD3.X R3, PT, PT, R3, UR15, RZ, P5, !PT ;  /* 0x0000000f03037c10 */ /* 0x000fc6000affe4ff */
[----:B-1----:R-:W3:Y:S04]  /*97b40*/  LDL.LU R247, [R1+0x18b8] ;  /* 0x0018b80001f77983 */ /* 0x002ee80000300800 */
[----:B------:R-:W4:Y:S01]  /*97b50*/  LDL.LU R246, [R1+0x18b4] ;  /* 0x0018b40001f67983 */ /* 0x000f220000300800 */
[----:B--2---:R-:W-:Y:S02]  /*97b60*/  IMAD.MOV.U32 R126, RZ, RZ, R22 ;  /* 0x000000ffff7e7224 */ /* 0x004fe400078e0016 */
[----:B------:R-:W-:Y:S01]  /*97b70*/  IMAD.MOV.U32 R127, RZ, RZ, R23 ;  /* 0x000000ffff7f7224 */ /* 0x000fe200078e0017 */
[----:B------:R-:W-:Y:S04]  /*97b80*/  STL [R1+0xbe0], R24 ;  /* 0x000be01801007387 */ /* 0x000fe80000100800 */
[----:B------:R1:W-:Y:S04]  /*97b90*/  STL [R1+0xbdc], R25 ;  /* 0x000bdc1901007387 */ /* 0x0003e80000100800 */
[----:B------:R2:W-:Y:S04]  /*97ba0*/  LDGSTS.E [R124+0x27700], desc[UR22][R126.64], P3 ;  /* 0x277000007e7c7fae */ /* 0x0005e800099a1016 */
[----:B------:R-:W-:Y:S04]  /*97bb0*/  STL [R1+0xc20], R22 ;  /* 0x000c201601007387 */ /* 0x000fe80000100800 */
[----:B------:R-:W-:Y:S01]  /*97bc0*/  STL [R1+0xc1c], R23 ;  /* 0x000c1c1701007387 */ /* 0x000fe20000100800 */
[----:B--2---:R-:W-:-:S02]  /*97bd0*/  IMAD.MOV.U32 R126, RZ, RZ, R20 ;  /* 0x000000ffff7e7224 */ /* 0x004fc400078e0014 */
[----:B------:R-:W-:Y:S01]  /*97be0*/  IMAD.MOV.U32 R127, RZ, RZ, R21 ;  /* 0x000000ffff7f7224 */ /* 0x000fe200078e0015 */
[----:B------:R-:W-:Y:S04]  /*97bf0*/  STL [R1+0xc60], R20 ;  /* 0x000c601401007387 */ /* 0x000fe80000100800 */
[----:B------:R-:W-:Y:S04]  /*97c00*/  STL [R1+0xc5c], R21 ;  /* 0x000c5c1501007387 */ /* 0x000fe80000100800 */
[----:B------:R-:W-:Y:S04]  /*97c10*/  STL [R1+0xca0], R0 ;  /* 0x000ca00001007387 */ /* 0x000fe80000100800 */
[----:B------:R2:W-:Y:S04]  /*97c20*/  LDGSTS.E [R124+0x27b00], desc[UR22][R126.64], P3 ;  /* 0x27b000007e7c7fae */ /* 0x0005e800099a1016 */
[----:B------:R2:W-:Y:S04]  /*97c30*/  STL [R1+0xc9c], R3 ;  /* 0x000c9c0301007387 */ /* 0x0005e80000100800 */
[----:B-1----:R-:W4:Y:S01]  /*97c40*/  LDL.LU R25, [R1+0x24] ;  /* 0x0000240001197983 */ /* 0x002f220000300800 */
[----:B--2---:R-:W-:-:S03]  /*97c50*/  IMAD.MOV.U32 R127, RZ, RZ, R3 ;  /* 0x000000ffff7f7224 */ /* 0x004fc600078e0003 */
[----:B------:R-:W2:Y:S01]  /*97c60*/  LDL.LU R3, [R1+0x28] ;  /* 0x0000280001037983 */ /* 0x000ea20000300800 */
[----:B------:R-:W-:Y:S01]  /*97c70*/  IADD3 R59, P5, PT, R59, UR14, RZ ;  /* 0x0000000e3b3b7c10 */ /* 0x000fe2000ffbe0ff */
[----:B------:R-:W-:Y:S01]  /*97c80*/  IMAD.MOV.U32 R126, RZ, RZ, R0 ;  /* 0x000000ffff7e7224 */ /* 0x000fe200078e0000 */
[----:B------:R-:W-:Y:S01]  /*97c90*/  IADD3 R74, P4, PT, R74, UR14, RZ ;  /* 0x0000000e4a4a7c10 */ /* 0x000fe2000ff9e0ff */
[----:B------:R-:W2:Y:S01]  /*97ca0*/  LDL.LU R22, [R1+0x64] ;  /* 0x0000640001167983 */ /* 0x000ea20000300800 */
[----:B------:R-:W-:Y:S02]  /*97cb0*/  IADD3.X R60, PT, PT, R60, UR15, RZ, P5, !PT ;  /* 0x0000000f3c3c7c10 */ /* 0x000fe4000affe4ff */
[----:B------:R-:W-:Y:S01]  /*97cc0*/  IADD3.X R75, PT, PT, R75, UR15, RZ, P4, !PT ;  /* 0x0000000f4b4b7c10 */ /* 0x000fe2000a7fe4ff */
[----:B------:R1:W-:Y:S01]  /*97cd0*/  LDGSTS.E [R124+0x27f00], desc[UR22][R126.64], P3 ;  /* 0x27f000007e7c7fae */ /* 0x0003e200099a1016 */
[----:B------:R-:W-:-:S03]  /*97ce0*/  IADD3 R122, P4, PT, R122, UR14, RZ ;  /* 0x0000000e7a7a7c10 */ /* 0x000fc6000ff9e0ff */
[----:B------:R-:W2:Y:S01]  /*97cf0*/  LDL.LU R21, [R1+0x68] ;  /* 0x0000680001157983 */ /* 0x000ea20000300800 */
[----:B------:R-:W-:Y:S02]  /*97d00*/  IADD3.X R102, PT, PT, R102, UR15, RZ, P4, !PT ;  /* 0x0000000f66667c10 */ /* 0x000fe4000a7fe4ff */
[----:B------:R-:W-:Y:S01]  /*97d10*/  IADD3 R103, P4, PT, R103, UR14, RZ ;  /* 0x0000000e67677c10 */ /* 0x000fe2000ff9e0ff */
[----:B------:R-:W2:Y:S01]  /*97d20*/  LDL.LU R24, [R1+0xa4] ;  /* 0x0000a40001187983 */ /* 0x000ea20000300800 */
[----:B-1----:R-:W-:Y:S02]  /*97d30*/  VIADD R124, R18, UR5 ;  /* 0x00000005127c7c36 */ /* 0x002fe40008000000 */
[----:B------:R-:W-:Y:S02]  /*97d40*/  IMAD.MOV.U32 R126, RZ, RZ, R59 ;  /* 0x000000ffff7e7224 */ /* 0x000fe400078e003b */
[----:B------:R-:W-:Y:S01]  /*97d50*/  IMAD.MOV.U32 R127, RZ, RZ, R60 ;  /* 0x000000ffff7f7224 */ /* 0x000fe200078e003c */
[----:B------:R-:W-:Y:S01]  /*97d60*/  LDGSTS.E [R124+0x380], desc[UR22][R74.64], P3 ;  /* 0x003800004a7c7fae */ /* 0x000fe200099a1016 */
[----:B------:R-:W-:-:S03]  /*97d70*/  IADD3 R88, P5, PT, R88, UR14, RZ ;  /* 0x0000000e58587c10 */ /* 0x000fc6000ffbe0ff */
[----:B------:R1:W-:Y:S01]  /*97d80*/  LDGSTS.E [R124+0x780], desc[UR22][R126.64], P3 ;  /* 0x007800007e7c7fae */ /* 0x0003e200099a1016 */
[----:B------:R-:W-:Y:S02]  /*97d90*/  IADD3.X R116, PT, PT, R116, UR15, RZ, P4, !PT ;  /* 0x0000000f74747c10 */ /* 0x000fe4000a7fe4ff */
[----:B------:R-:W-:Y:S01]  /*97da0*/  IADD3.X R89, PT, PT, R89, UR15, RZ, P5, !PT ;  /* 0x0000000f59597c10 */ /* 0x000fe2000affe4ff */
[----:B------:R-:W2:Y:S01]  /*97db0*/  LDL.LU R23, [R1+0xa8] ;  /* 0x0000a80001177983 */ /* 0x000ea20000300800 */
[----:B------:R-:W-:Y:S02]  /*97dc0*/  IADD3 R135, P5, PT, R135, UR14, RZ ;  /* 0x0000000e87877c10 */ /* 0x000fe4000ffbe0ff */
[----:B-1----:R-:W-:Y:S01]  /*97dd0*/  MOV R126, R122 ;  /* 0x0000007a007e7202 */ /* 0x002fe20000000f00 */
[----:B------:R-:W-:Y:S01]  /*97de0*/  IMAD.MOV.U32 R127, RZ, RZ, R102 ;  /* 0x000000ffff7f7224 */ /* 0x000fe200078e0066 */
[----:B------:R-:W-:Y:S01]  /*97df0*/  IADD3.X R134, PT, PT, R134, UR15, RZ, P5, !PT ;  /* 0x0000000f86867c10 */ /* 0x000fe2000affe4ff */
[----:B------:R-:W2:Y:S04]  /*97e00*/  LDL.LU R0, [R1+0xe8] ;  /* 0x0000e80001007983 */ /* 0x000ea80000300800 */
[----:B------:R1:W-:Y:S01]  /*97e10*/  LDGSTS.E [R124+0xb80], desc[UR22][R126.64], P3 ;  /* 0x00b800007e7c7fae */ /* 0x0003e200099a1016 */
[----:B------:R-:W-:-:S03]  /*97e20*/  IADD3 R151, P4, PT, R151, UR14, RZ ;  /* 0x0000000e97977c10 */ /* 0x000fc6000ff9e0ff */
[----:B------:R-:W-:Y:S01]  /*97e30*/  LDGSTS.E [R124+0xf80], desc[UR22][R88.64], P3 ;  /* 0x00f80000587c7fae */ /* 0x000fe200099a1016 */
[----:B------:R-:W-:Y:S02]  /*97e40*/  IADD3.X R150, PT, PT, R150, UR15, RZ, P4, !PT ;  /* 0x0000000f96967c10 */ /* 0x000fe4000a7fe4ff */
[----:B------:R-:W-:Y:S01]  /*97e50*/  IADD3 R167, P5, PT, R167, UR14, RZ ;  /* 0x0000000ea7a77c10 */ /* 0x000fe2000ffbe0ff */
[----:B------:R-:W2:Y:S01]  /*97e60*/  LDL.LU R20, [R1+0x128] ;  /* 0x0001280001147983 */ /* 0x000ea20000300800 */
        /* <DEDUP_REMOVED lines=24> */
[----:B-1----:R-:W-:Y:S01]  /*97ff0*/  MOV R126, R199 ;  /* 0x000000c7007e7202 */ /* 0x002fe20000000f00 */
        /* <DEDUP_REMOVED lines=8> */
[----:B---3--:R-:W-:-:S04]  /*98080*/  IADD3 R247, P4, PT, R247, UR14, RZ ;  /* 0x0000000ef7f77c10 */ /* 0x008fc8000ff9e0ff */
[----:B----4-:R-:W-:Y:S01]  /*98090*/  IADD3.X R246, PT, PT, R246, UR15, RZ, P4, !PT ;  /* 0x0000000ff6f67c10 */ /* 0x010fe2000a7fe4ff */
[----:B-1----:R-:W-:-:S04]  /*980a0*/  IMAD.MOV.U32 R126, RZ, RZ, R247 ;  /* 0x000000ffff7e7224 */ /* 0x002fc800078e00f7 */
        /* <DEDUP_REMOVED lines=9> */
[----:B-1----:R-:W3:Y:S01]  /*98140*/  LDL.LU R25, [R1+0x124] ;  /* 0x0001240001197983 */ /* 0x002ee20000300800 */
[----:B------:R-:W-:-:S03]  /*98150*/  IADD3 R21, P4, PT, R21, UR14, RZ ;  /* 0x0000000e15157c10 */ /* 0x000fc6000ff9e0ff */
[----:B------:R1:W-:Y:S01]  /*98160*/  LDGSTS.E [R124+0x3780], desc[UR22][R126.64], P3 ;  /* 0x037800007e7c7fae */ /* 0x0003e200099a1016 */
[----:B------:R-:W-:-:S03]  /*98170*/  IADD3.X R22, PT, PT, R22, UR15, RZ, P4, !PT ;  /* 0x0000000f16167c10 */ /* 0x000fc6000a7fe4ff */
[----:B------:R4:W-:Y:S01]  /*98180*/  STL [R1+0x68], R21 ;  /* 0x0000681501007387 */ /* 0x0009e20000100800 */
[----:B------:R-:W-:-:S03]  /*98190*/  IADD3 R23, P5, PT, R23, UR14, RZ ;  /* 0x0000000e17177c10 */ /* 0x000fc6000ffbe0ff */
[----:B------:R4:W-:Y:S01]  /*981a0*/  STL [R1+0x64], R22 ;  /* 0x0000641601007387 */ /* 0x0009e20000100800 */
[----:B-1----:R-:W-:Y:S01]  /*981b0*/  IMAD.MOV.U32 R126, RZ, RZ, R21 ;  /* 0x000000ffff7e7224 */ /* 0x002fe200078e0015 */
[----:B------:R-:W-:Y:S01]  /*981c0*/  IADD3.X R24, PT, PT, R24, UR15, RZ, P5, !PT ;  /* 0x0000000f18187c10 */ /* 0x000fe2000affe4ff */
[----:B------:R-:W-:Y:S01]  /*981d0*/  IMAD.MOV.U32 R127, RZ, RZ, R22 ;  /* 0x000000ffff7f7224 */ /* 0x000fe200078e0016 */
[----:B------:R1:W-:Y:S04]  /*981e0*/  STL [R1+0xa8], R23 ;  /* 0x0000a81701007387 */ /* 0x0003e80000100800 */
[----:B----4-:R-:W4:Y:S01]  /*981f0*/  LDL.LU R21, [R1+0x168] ;  /* 0x0001680001157983 */ /* 0x010f220000300800 */
[----:B------:R-:W-:-:S03]  /*98200*/  IADD3 R0, P4, PT, R0, UR14, RZ ;  /* 0x0000000e00007c10 */ /* 0x000fc6000ff9e0ff */
[----:B------:R1:W-:Y:S04]  /*98210*/  STL [R1+0xa4], R24 ;  /* 0x0000a41801007387 */ /* 0x0003e80000100800 */
[----:B------:R1:W-:Y:S04]  /*98220*/  LDGSTS.E [R124+0x3b80], desc[UR22][R126.64], P3 ;  /* 0x03b800007e7c7fae */ /* 0x0003e800099a1016 */
[----:B------:R-:W4:Y:S01]  /*98230*/  LDL.LU R22, [R1+0x1a8] ;  /* 0x0001a80001167983 */ /* 0x000f220000300800 */
[----:B------:R-:W-:Y:S02]  /*98240*/  IADD3 R20, P5, PT, R20, UR14, RZ ;  /* 0x0000000e14147c10 */ /* 0x000fe4000ffbe0ff */
[----:B-1----:R-:W-:Y:S01]  /*98250*/  MOV R126, R23 ;  /* 0x00000017007e7202 */ /* 0x002fe20000000f00 */
[----:B------:R-:W-:Y:S01]  /*98260*/  IMAD.MOV.U32 R127, RZ, RZ, R24 ;  /* 0x000000ffff7f7224 */ /* 0x000fe200078e0018 */
[----:B------:R-:W4:Y:S04]  /*98270*/  LDL.LU R23, [R1+0x164] ;  /* 0x0001640001177983 */ /* 0x000f280000300800 */
[----:B------:R-:W4:Y:S04]  /*98280*/  LDL.LU R24, [R1+0x1a4] ;  /* 0x0001a40001187983 */ /* 0x000f280000300800 */
[----:B------:R1:W-:Y:S04]  /*98290*/  LDGSTS.E [R124+0x3f80], desc[UR22][R126.64], P3 ;  /* 0x03f800007e7c7fae */ /* 0x0003e800099a1016 */
[----:B------:R2:W-:Y:S01]  /*982a0*/  STL [R1+0xe8], R0 ;  /* 0x0000e80001007387 */ /* 0x0005e20000100800 */
[----:B-1----:R-:W-:Y:S01]  /*982b0*/  IMAD.MOV.U32 R126, RZ, RZ, R0 ;  /* 0x000000ffff7e7224 */ /* 0x002fe200078e0000 */
[----:B--2---:R-:W-:-:S02]  /*982c0*/  IADD3.X R3, PT, PT, R3, UR15, RZ, P4, !PT ;  /* 0x0000000f03037c10 */ /* 0x004fc4000a7fe4ff */
[----:B---3--:R-:W-:-:S03]  /*982d0*/  IADD3.X R25, PT, PT, R25, UR15, RZ, P5, !PT ;  /* 0x0000000f19197c10 */ /* 0x008fc6000affe4ff */
        /* <DEDUP_REMOVED lines=11> */
[----:B----4-:R-:W-:Y:S02]  /*98390*/  IADD3 R21, P4, PT, R21, UR14, RZ ;  /* 0x0000000e15157c10 */ /* 0x010fe4000ff9e0ff */
[----:B------:R-:W-:Y:S01]  /*983a0*/  IADD3 R22, P5, PT, R22, UR14, RZ ;  /* 0x0000000e16167c10 */ /* 0x000fe2000ffbe0ff */
[----:B------:R1:W-:Y:S01]  /*983b0*/  LDGSTS.E [R124+0x4780], desc[UR22][R126.64], P3 ;  /* 0x047800007e7c7fae */ /* 0x0003e200099a1016 */
[----:B------:R-:W-:-:S03]  /*983c0*/  IADD3.X R23, PT, PT, R23, UR15, RZ, P4, !PT ;  /* 0x0000000f17177c10 */ /* 0x000fc6000a7fe4ff */
[----:B------:R4:W-:Y:S01]  /*983d0*/  STL [R1+0x168], R21 ;  /* 0x0001681501007387 */ /* 0x0009e20000100800 */
[----:B------:R-:W-:-:S03]  /*983e0*/  IADD3.X R24, PT, PT, R24, UR15, RZ, P5, !PT ;  /* 0x0000000f18187c10 */ /* 0x000fc6000affe4ff */
[----:B------:R4:W-:Y:S01]  /*983f0*/  STL [R1+0x164], R23 ;  /* 0x0001641701007387 */ /* 0x0009e20000100800 */
[----:B-1----:R-:W-:Y:S02]  /*98400*/  IMAD.MOV.U32 R126, RZ, RZ, R21 ;  /* 0x000000ffff7e7224 */ /* 0x002fe400078e0015 */
[----:B------:R-:W-:Y:S01]  /*98410*/  IMAD.MOV.U32 R127, RZ, RZ, R23 ;  /* 0x000000ffff7f7224 */ /* 0x000fe200078e0017 */
[----:B------:R1:W-:Y:S04]  /*98420*/  STL [R1+0x1a8], R22 ;  /* 0x0001a81601007387 */ /* 0x0003e80000100800 */
[----:B----4-:R-:W4:Y:S04]  /*98430*/  LDL.LU R21, [R1+0x268] ;  /* 0x0002680001157983 */ /* 0x010f280000300800 */
        /* <DEDUP_REMOVED lines=21> */
[----:B--2---:R-:W-:-:S03]  /*98590*/  MOV R126, R3 ;  /* 0x00000003007e7202 */ /* 0x004fc60000000f00 */
        /* <DEDUP_REMOVED lines=53> */
[----:B-1----:R-:W-:Y:S01]  /*988f0*/  MOV R126, R22 ;  /* 0x00000016007e7202 */ /* 0x002fe20000000f00 */
[----:B------:R-:W-:-:S02]  /*98900*/  IMAD.MOV.U32 R127, RZ, RZ, R24 ;  /* 0x000000ffff7f7224 */ /* 0x000fc400078e0018 */
        /* <DEDUP_REMOVED lines=203> */
[----:B------:R-:W-:Y:S02]  /*995c0*/  IADD3.X R23, PT, PT, R23, UR15, RZ, P4, !PT ;  /* 0x0000000f17177c10 */ /* 0x000fe4000a7fe4ff */
[----:B------:R-:W-:Y:S01]  /*995d0*/  IADD3.X R24, PT, PT, R24, UR15, RZ, P5, !PT ;  /* 0x0000000f18187c10 */ /* 0x000fe2000affe4ff */
[----:B-1----:R-:W-:Y:S02]  /*995e0*/  IMAD.MOV.U32 R126, RZ, RZ, R21 ;  /* 0x000000ffff7e7224 */ /* 0x002fe400078e0015 */
[----:B------:R-:W-:Y:S01]  /*995f0*/  IMAD.MOV.U32 R127, RZ, RZ, R23 ;  /* 0x000000ffff7f7224 */ /* 0x000fe200078e0017 */
[----:B------:R-:W-:Y:S04]  /*99600*/  STL [R1+0x968], R21 ;  /* 0x0009681501007387 */ /* 0x000fe80000100800 */
[----:B------:R1:W-:Y:S04]  /*99610*/  LDGSTS.E [R124+0x24b80], desc[UR22][R126.64], P3 ;  /* 0x24b800007e7c7fae */ /* 0x0003e800099a1016 */
[----:B------:R4:W-:Y:S04]  /*99620*/  STL [R1+0x964], R23 ;  /* 0x0009641701007387 */ /* 0x0009e80000100800 */
[----:B------:R-:W-:Y:S01]  /*99630*/  STL [R1+0x9a8], R22 ;  /* 0x0009a81601007387 */ /* 0x000fe20000100800 */
[----:B-1----:R-:W-:Y:S01]  /*99640*/  MOV R126, R22 ;  /* 0x00000016007e7202 */ /* 0x002fe20000000f00 */
[----:B------:R-:W-:-:S02]  /*99650*/  IMAD.MOV.U32 R127, RZ, RZ, R24 ;  /* 0x000000ffff7f7224 */ /* 0x000fc400078e0018 */
[----:B----4-:R-:W4:Y:S04]  /*99660*/  LDL.LU R23, [R1+0xa68] ;  /* 0x000a680001177983 */ /* 0x010f280000300800 */
[----:B------:R1:W-:Y:S04]  /*99670*/  LDGSTS.E [R124+0x24f80], desc[UR22][R126.64], P3 ;  /* 0x24f800007e7c7fae */ /* 0x0003e800099a1016 */
[----:B------:R1:W-:Y:S04]  /*99680*/  STL [R1+0x9a4], R24 ;  /* 0x0009a41801007387 */ /* 0x0003e80000100800 */
[----:B------:R-:W4:Y:S04]  /*99690*/  LDL.LU R21, [R1+0xaa8] ;  /* 0x000aa80001157983 */ /* 0x000f280000300800 */
[----:B-1----:R-:W5:Y:S04]  /*996a0*/  LDL.LU R24, [R1+0x18b0] ;  /* 0x0018b00001187983 */ /* 0x002f680000300800 */
[----:B------:R-:W4:Y:S01]  /*996b0*/  LDL.LU R22, [R1+0xaa4] ;  /* 0x000aa40001167983 */ /* 0x000f220000300800 */
[----:B---3--:R-:W-:-:S05]  /*996c0*/  IADD3 R0, P4, PT, R0, UR14, RZ ;  /* 0x0000000e00007c10 */ /* 0x008fca000ff9e0ff */
[----:B------:R-:W-:Y:S01]  /*996d0*/  IMAD.MOV.U32 R126, RZ, RZ, R0 ;  /* 0x000000ffff7e7224 */ /* 0x000fe200078e0000 */
[----:B------:R-:W-:Y:S01]  /*996e0*/  IADD3 R3, P5, PT, R3, UR14, RZ ;  /* 0x0000000e03037c10 */ /* 0x000fe2000ffbe0ff */
[----:B------:R-:W-:Y:S01]  /*996f0*/  STL [R1+0x9e8], R0 ;  /* 0x0009e80001007387 */ /* 0x000fe20000100800 */
[----:B--2---:R-:W-:Y:S02]  /*99700*/  IADD3.X R20, PT, PT, R20, UR15, RZ, P4, !PT ;  /* 0x0000000f14147c10 */ /* 0x004fe4000a7fe4ff */
[----:B------:R-:W-:-:S03]  /*99710*/  IADD3.X R25, PT, PT, R25, UR15, RZ, P5, !PT ;  /* 0x0000000f19197c10 */ /* 0x000fc6000affe4ff */
[----:B------:R-:W-:Y:S01]  /*99720*/  IMAD.MOV.U32 R127, RZ, RZ, R20 ;  /* 0x000000ffff7f7224 */ /* 0x000fe200078e0014 */
[----:B------:R1:W-:Y:S04]  /*99730*/  STL [R1+0x9e4], R20 ;  /* 0x0009e41401007387 */ /* 0x0003e80000100800 */
[----:B------:R2:W-:Y:S04]  /*99740*/  LDGSTS.E [R124+0x25380], desc[UR22][R126.64], P3 ;  /* 0x253800007e7c7fae */ /* 0x0005e800099a1016 */
[----:B------:R-:W-:Y:S04]  /*99750*/  STL [R1+0xa28], R3 ;  /* 0x000a280301007387 */ /* 0x000fe80000100800 */
[----:B-1----:R-:W3:Y:S01]  /*99760*/  LDL.LU R20, [R1+0xae8] ;  /* 0x000ae80001147983 */ /* 0x002ee20000300800 */
[----:B--2---:R-:W-:-:S02]  /*99770*/  IMAD.MOV.U32 R126, RZ, RZ, R3 ;  /* 0x000000ffff7e7224 */ /* 0x004fc400078e0003 */
[----:B------:R-:W-:Y:S01]  /*99780*/  IMAD.MOV.U32 R127, RZ, RZ, R25 ;  /* 0x000000ffff7f7224 */ /* 0x000fe200078e0019 */
[----:B------:R1:W-:Y:S04]  /*99790*/  STL [R1+0xa24], R25 ;  /* 0x000a241901007387 */ /* 0x0003e80000100800 */
[----:B------:R-:W2:Y:S04]  /*997a0*/  LDL.LU R0, [R1+0xb28] ;  /* 0x000b280001007983 */ /* 0x000ea80000300800 */
[----:B------:R4:W-:Y:S04]  /*997b0*/  LDGSTS.E [R124+0x25780], desc[UR22][R126.64], P3 ;  /* 0x257800007e7c7fae */ /* 0x0009e800099a1016 */
[----:B-1----:R-:W5:Y:S04]  /*997c0*/  LDL.LU R25, [R1+0x18ac] ;  /* 0x0018ac0001197983 */ /* 0x002f680000300800 */
[----:B------:R-:W2:Y:S04]  /*997d0*/  LDL.LU R3, [R1+0xb24] ;  /* 0x000b240001037983 */ /* 0x000ea80000300800 */
[----:B------:R-:W2:Y:S01]  /*997e0*/  LDL.LU R127, [R1+0xa64] ;  /* 0x000a6400017f7983 */ /* 0x000ea20000300800 */
[----:B----4-:R-:W-:-:S02]  /*997f0*/  IADD3 R23, P4, PT, R23, UR14, RZ ;  /* 0x0000000e17177c10 */ /* 0x010fc4000ff9e0ff */
[----:B------:R-:W-:-:S03]  /*99800*/  IADD3 R21, P5, PT, R21, UR14, RZ ;  /* 0x0000000e15157c10 */ /* 0x000fc6000ffbe0ff */
[----:B------:R-:W-:Y:S01]  /*99810*/  IMAD.MOV.U32 R126, RZ, RZ, R23 ;  /* 0x000000ffff7e7224 */ /* 0x000fe200078e0017 */
[----:B------:R1:W-:Y:S01]  /*99820*/  STL [R1+0xa68], R23 ;  /* 0x000a681701007387 */ /* 0x0003e20000100800 */
[----:B------:R-:W-:Y:S02]  /*99830*/  IADD3.X R22, PT, PT, R22, UR15, RZ, P5, !PT ;  /* 0x0000000f16167c10 */ /* 0x000fe4000affe4ff */
[----:B--2---:R-:W-:-:S05]  /*99840*/  IADD3.X R127, PT, PT, R127, UR15, RZ, P4, !PT ;  /* 0x0000000f7f7f7c10 */ /* 0x004fca000a7fe4ff */
[----:B------:R2:W-:Y:S04]  /*99850*/  STL [R1+0xa64], R127 ;  /* 0x000a647f01007387 */ /* 0x0005e80000100800 */
[----:B------:R4:W-:Y:S04]  /*99860*/  LDGSTS.E [R124+0x25b80], desc[UR22][R126.64], P3 ;  /* 0x25b800007e7c7fae */ /* 0x0009e800099a1016 */
[----:B------:R-:W-:Y:S04]  /*99870*/  STL [R1+0xaa8], R21 ;  /* 0x000aa81501007387 */ /* 0x000fe80000100800 */
[----:B-1----:R-:W3:Y:S01]  /*99880*/  LDL.LU R23, [R1+0xba8] ;  /* 0x000ba80001177983 */ /* 0x002ee20000300800 */
[----:B----4-:R-:W-:-:S02]  /*99890*/  IMAD.MOV.U32 R126, RZ, RZ, R21 ;  /* 0x000000ffff7e7224 */ /* 0x010fc400078e0015 */
[----:B--2---:R-:W-:Y:S01]  /*998a0*/  IMAD.MOV.U32 R127, RZ, RZ, R22 ;  /* 0x000000ffff7f7224 */ /* 0x004fe200078e0016 */
[----:B------:R1:W-:Y:S04]  /*998b0*/  STL [R1+0xaa4], R22 ;  /* 0x000aa41601007387 */ /* 0x0003e80000100800 */
[----:B------:R2:W-:Y:S04]  /*998c0*/  LDGSTS.E [R124+0x25f80], desc[UR22][R126.64], P3 ;  /* 0x25f800007e7c7fae */ /* 0x0005e800099a1016 */
[----:B-1----:R-:W4:Y:S04]  /*998d0*/  LDL.LU R22, [R1+0xba4] ;  /* 0x000ba40001167983 */ /* 0x002f280000300800 */
[----:B------:R-:W4:Y:S04]  /*998e0*/  LDL.LU R21, [R1+0xc28] ;  /* 0x000c280001157983 */ /* 0x000f280000300800 */
[----:B------:R-:W4:Y:S01]  /*998f0*/  LDL.LU R127, [R1+0xae4] ;  /* 0x000ae400017f7983 */ /* 0x000f220000300800 */
[----:B---3--:R-:W-:-:S02]  /*99900*/  IADD3 R20, P4, PT, R20, UR14, RZ ;  /* 0x0000000e14147c10 */ /* 0x008fc4000ff9e0ff */
[----:B------:R-:W-:-:S03]  /*99910*/  IADD3 R0, P5, PT, R0, UR14, RZ ;  /* 0x0000000e00007c10 */ /* 0x000fc6000ffbe0ff */
[----:B--2---:R-:W-:Y:S01]  /*99920*/  IMAD.MOV.U32 R126, RZ, RZ, R20 ;  /* 0x000000ffff7e7224 */ /* 0x004fe200078e0014 */
[----:B------:R-:W-:Y:S01]  /*99930*/  IADD3.X R3, PT, PT, R3, UR15, RZ, P5, !PT ;  /* 0x0000000f03037c10 */ /* 0x000fe2000affe4ff */
[----:B------:R1:W-:Y:S01]  /*99940*/  STL [R1+0xae8], R20 ;  /* 0x000ae81401007387 */ /* 0x0003e20000100800 */
[----:B----4-:R-:W-:-:S05]  /*99950*/  IADD3.X R127, PT, PT, R127, UR15, RZ, P4, !PT ;  /* 0x0000000f7f7f7c10 */ /* 0x010fca000a7fe4ff */
[----:B------:R2:W-:Y:S04]  /*99960*/  STL [R1+0xae4], R127 ;  /* 0x000ae47f01007387 */ /* 0x0005e80000100800 */
[----:B------:R3:W-:Y:S04]  /*99970*/  LDGSTS.E [R124+0x26380], desc[UR22][R126.64], P3 ;  /* 0x263800007e7c7fae */ /* 0x0007e800099a1016 */
[----:B------:R4:W-:Y:S04]  /*99980*/  STL [R1+0xb28], R0 ;  /* 0x000b280001007387 */ /* 0x0009e80000100800 */
[----:B-1----:R-:W4:Y:S01]  /*99990*/  LDL.LU R20, [R1+0xc24] ;  /* 0x000c240001147983 */ /* 0x002f220000300800 */
[----:B---3--:R-:W-:-:S02]  /*999a0*/  IMAD.MOV.U32 R126, RZ, RZ, R0 ;  /* 0x000000ffff7e7224 */ /* 0x008fc400078e0000 */
[----:B--2---:R-:W-:Y:S01]  /*999b0*/  IMAD.MOV.U32 R127, RZ, RZ, R3 ;  /* 0x000000ffff7f7224 */ /* 0x004fe200078e0003 */
[----:B------:R1:W-:Y:S04]  /*999c0*/  STL [R1+0xb24], R3 ;  /* 0x000b240301007387 */ /* 0x0003e80000100800 */
[----:B----4-:R-:W2:Y:S04]  /*999d0*/  LDL.LU R0, [R1+0xca4] ;  /* 0x000ca40001007983 */ /* 0x010ea80000300800 */
[----:B------:R3:W-:Y:S04]  /*999e0*/  LDGSTS.E [R124+0x26780], desc[UR22][R126.64], P3 ;  /* 0x267800007e7c7fae */ /* 0x0007e800099a1016 */
[----:B-1----:R-:W4:Y:S04]  /*999f0*/  LDL.LU R3, [R1+0xca8] ;  /* 0x000ca80001037983 */ /* 0x002f280000300800 */
[----:B------:R-:W2:Y:S04]  /*99a00*/  LDL.LU R126, [R1+0xb64] ;  /* 0x000b6400017e7983 */ /* 0x000ea80000300800 */
[----:B------:R-:W3:Y:S01]  /*99a10*/  LDL.LU R127, [R1+0xb68] ;  /* 0x000b6800017f7983 */ /* 0x000ee20000300800 */
[----:B------:R-:W-:-:S04]  /*99a20*/  IADD3 R23, P5, PT, R23, UR14, RZ ;  /* 0x0000000e17177c10 */ /* 0x000fc8000ffbe0ff */
[----:B------:R-:W-:Y:S02]  /*99a30*/  IADD3.X R22, PT, PT, R22, UR15, RZ, P5, !PT ;  /* 0x0000000f16167c10 */ /* 0x000fe4000affe4ff */
[----:B---3--:R-:W-:-:S04]  /*99a40*/  IADD3 R127, P4, PT, R127, UR14, RZ ;  /* 0x0000000e7f7f7c10 */ /* 0x008fc8000ff9e0ff */
[----:B--2---:R-:W-:Y:S01]  /*99a50*/  IADD3.X R126, PT, PT, R126, UR15, RZ, P4, !PT ;  /* 0x0000000f7e7e7c10 */ /* 0x004fe2000a7fe4ff */
[----:B------:R1:W-:Y:S04]  /*99a60*/  STL [R1+0xb68], R127 ;  /* 0x000b687f01007387 */ /* 0x0003e80000100800 */
[----:B------:R2:W-:Y:S01]  /*99a70*/  STL [R1+0xb64], R126 ;  /* 0x000b647e01007387 */ /* 0x0005e20000100800 */
[----:B-1----:R-:W-:-:S04]  /*99a80*/  LOP3.LUT R127, R127, R126, RZ, 0x3c, !PT ;  /* 0x0000007e7f7f7212 */ /* 0x002fc800078e3cff */
[----:B--2---:R-:W-:-:S04]  /*99a90*/  LOP3.LUT R126, R127, R126, RZ, 0x3c, !PT ;  /* 0x0000007e7f7e7212 */ /* 0x004fc800078e3cff */
[----:B------:R-:W-:Y:S01]  /*99aa0*/  LOP3.LUT R127, R127, R126, RZ, 0x3c, !PT ;  /* 0x0000007e7f7f7212 */ /* 0x000fe200078e3cff */
[----:B------:R-:W-:Y:S04]  /*99ab0*/  STL [R1+0xba8], R23 ;  /* 0x000ba81701007387 */ /* 0x000fe80000100800 */
[----:B------:R1:W-:Y:S04]  /*99ac0*/  LDGSTS.E [R124+0x26b80], desc[UR22][R126.64], P3 ;  /* 0x26b800007e7c7fae */ /* 0x0003e800099a1016 */
[----:B------:R2:W-:Y:S01]  /*99ad0*/  STL [R1+0xba4], R22 ;  /* 0x000ba41601007387 */ /* 0x0005e20000100800 */
[----:B-1----:R-:W-:Y:S01]  /*99ae0*/  MOV R126, R23 ;  /* 0x00000017007e7202 */ /* 0x002fe20000000f00 */
[----:B------:R-:W-:-:S02]  /*99af0*/  IMAD.MOV.U32 R127, RZ, RZ, R22 ;  /* 0x000000ffff7f7224 */ /* 0x000fc400078e0016 */
[----:B--2---:R-:W5:Y:S04]  /*99b00*/  LDL.LU R22, [R1+0x18a8] ;  /* 0x0018a80001167983 */ /* 0x004f680000300800 */
[----:B------:R-:W5:Y:S04]  /*99b10*/  LDL.LU R23, [R1+0x18a4] ;  /* 0x0018a40001177983 */ /* 0x000f680000300800 */
[----:B------:R1:W-:Y:S04]  /*99b20*/  LDGSTS.E [R124+0x26f80], desc[UR22][R126.64], P3 ;  /* 0x26f800007e7c7fae */ /* 0x0003e800099a1016 */
[----:B------:R-:W2:Y:S04]  /*99b30*/  LDL.LU R126, [R1+0xbe4] ;  /* 0x000be400017e7983 */ /* 0x000ea80000300800 */
[----:B------:R-:W1:Y:S01]  /*99b40*/  LDL.LU R127, [R1+0xbe8] ;  /* 0x000be800017f7983 */ /* 0x000e620000300800 */
[----:B------:R-:W-:-:S04]  /*99b50*/  IADD3 R21, P5, PT, R21, UR14, RZ ;  /* 0x0000000e15157c10 */ /* 0x000fc8000ffbe0ff */
[----:B------:R-:W-:Y:S02]  /*99b60*/  IADD3.X R20, PT, PT, R20, UR15, RZ, P5, !PT ;  /* 0x0000000f14147c10 */ /* 0x000fe4000affe4ff */
[----:B-1----:R-:W-:-:S04]  /*99b70*/  IADD3 R127, P4, PT, R127, UR14, RZ ;  /* 0x0000000e7f7f7c10 */ /* 0x002fc8000ff9e0ff */
        /* <DEDUP_REMOVED lines=9> */
[----:B-1----:R-:W-:-:S02]  /*99c10*/  IMAD.MOV.U32 R126, RZ, RZ, R21 ;  /* 0x000000ffff7e7224 */ /* 0x002fc400078e0015 */
[----:B------:R-:W-:Y:S02]  /*99c20*/  IMAD.MOV.U32 R127, RZ, RZ, R20 ;  /* 0x000000ffff7f7224 */ /* 0x000fe400078e0014 */
[----:B--2---:R-:W5:Y:S04]  /*99c30*/  LDL.LU R20, [R1+0x18a0] ;  /* 0x0018a00001147983 */ /* 0x004f680000300800 */
[----:B------:R-:W5:Y:S04]  /*99c40*/  LDL.LU R21, [R1+0x189c] ;  /* 0x00189c0001157983 */ /* 0x000f680000300800 */
[----:B------:R1:W-:Y:S04]  /*99c50*/  LDGSTS.E [R124+0x27780], desc[UR22][R126.64], P3 ;  /* 0x277800007e7c7fae */ /* 0x0003e800099a1016 */
[----:B------:R-:W2:Y:S04]  /*99c60*/  LDL.LU R126, [R1+0xc64] ;  /* 0x000c6400017e7983 */ /* 0x000ea80000300800 */
[----:B------:R-:W1:Y:S01]  /*99c70*/  LDL.LU R127, [R1+0xc68] ;  /* 0x000c6800017f7983 */ /* 0x000e620000300800 */
[----:B----4-:R-:W-:-:S04]  /*99c80*/  IADD3 R3, P5, PT, R3, UR14, RZ ;  /* 0x0000000e03037c10 */ /* 0x010fc8000ffbe0ff */
        /* <DEDUP_REMOVED lines=14> */
[----:B------:R1:W-:Y:S01]  /*99d70*/  LDGSTS.E [R124+0x27f80], desc[UR22][R126.64], P3 ;  /* 0x27f800007e7c7fae */ /* 0x0003e200099a1016 */
[----:B------:R-:W2:Y:S01]  /*99d80*/  S2R R3, SR_TID.X ;  /* 0x0000000000037919 */ /* 0x000ea20000002100 */
[----:B------:R-:W-:Y:S02]  /*99d90*/  UIADD3 UR17, UPT, UPT, UR17, 0x1, URZ ;  /* 0x0000000111117890 */ /* 0x000fe4000fffe0ff */
[----:B------:R-:W-:Y:S01]  /*99da0*/  UIADD3 UR19, UPT, UPT, UR6, 0x1, URZ ;  /* 0x0000000106137890 */ /* 0x000fe2000fffe0ff */
[----:B------:R-:W0:Y:S04]  /*99db0*/  LDGDEPBAR ;  /* 0x00000000000079af */ /* 0x000e280000000000 */
[----:B------:R-:W3:Y:S01]  /*99dc0*/  LDL R127, [R1+0xe48] ;  /* 0x000e4800017f7983 */ /* 0x000ee20000100800 */
[----:B------:R-:W-:-:S04]  /*99dd0*/  UISETP.GT.AND UP1, UPT, UR17, 0x1, UPT ;  /* 0x000000011100788c */ /* 0x000fc8000bf24270 */
[----:B------:R-:W-:Y:S01]  /*99de0*/  USEL UR5, URZ, 0x1, !UP1 ;  /* 0x00000001ff057887 */ /* 0x000fe2000c800000 */
[----:B-1----:R-:W-:Y:S01]  /*99df0*/  IMAD.U32 R124, RZ, RZ, UR9 ;  /* 0x00000009ff7c7e24 */ /* 0x002fe2000f8e00ff */
[----:B------:R-:W-:Y:S02]  /*99e00*/  USEL UR17, UR17, URZ, !UP1 ;  /* 0x000000ff11117287 */ /* 0x000fe4000c800000 */
[----:B------:R-:W-:Y:S01]  /*99e10*/  ULOP3.LUT UR5, UR9, UR5, URZ, 0x3c, !UPT ;  /* 0x0000000509057292 */ /* 0x000fe2000f8e3cff */
[----:B------:R-:W-:Y:S01]  /*99e20*/  UMOV UR16, UR8 ;  /* 0x0000000800107c82 */ /* 0x000fe20008000000 */
[----:B--2---:R-:W-:-:S04]  /*99e30*/  SHF.R.U32.HI R3, RZ, 0x6, R3 ;  /* 0x00000006ff037819 */ /* 0x004fc80000011603 */
[----:B------:R-:W-:Y:S02]  /*99e40*/  SGXT.U32 R3, R3, 0x1 ;  /* 0x000000010303781a */ /* 0x000fe40000000000 */
[----:B---3--:R-:W-:Y:S01]  /*99e50*/  ISETP.NE.U32.AND P3, PT, R127, UR6, PT ;  /* 0x000000067f007c0c */ /* 0x008fe2000bf65070 */
[----:B------:R-:W-:-:S12]  /*99e60*/  UMOV UR6, UR19 ;  /* 0x0000001300067c82 */ /* 0x000fd80008000000 */
[----:B------:R-:W-:Y:S05]  /*99e70*/  @P3 BRA `(.L_x_10) ;  /* 0xfffffeb4001c3947 */ /* 0x000fea000383ffff */
.L_x_7:
[----:B------:R-:W-:Y:S05]  /*99e80*/  @!P1 BRA `(.L_x_11) ;  /* 0x0000000000109947 */ /* 0x000fea0003800000 */
[----:B------:R-:W-:-:S06]  /*99e90*/  USHF.L.U32 UR9, UR9, 0x1f, URZ ;  /* 0x0000001f09097899 */ /* 0x000fcc00080006ff */
[----:B------:R-:W-:-:S04]  /*99ea0*/  IMAD.U32 R2, RZ, RZ, UR9 ;  /* 0x00000009ff027e24 */ /* 0x000fc8000f8e00ff */
[----:B------:R-:W2:Y:S02]  /*99eb0*/  SYNCS.PHASECHK.TRANS64.TRYWAIT P1, [UR8], R2 ;  /* 0x00000002ff0075a7 */ /* 0x000ea40008021108 */
[----:B--2---:R-:W-:Y:S05]  /*99ec0*/  @!P1 BRA `(.L_x_12) ;  /* 0x0000009000ec9947 */ /* 0x004fea0003800000 */
.L_x_11:
[----:B------:R-:W-:-:S04]  /*99ed0*/  DEPBAR.LE SB0, 0x0 ;  /* 0x000080000000791a */ /* 0x000fc80000000000 */
[----:B------:R-:W-:Y:S06]  /*99ee0*/  BAR.SYNC.DEFER_BLOCKING 0x0 ;  /* 0x0000000000007b1d */ /* 0x000fec0000010000 */
[----:B------:R-:W2:Y:S01]  /*99ef0*/  LDCU UR4, c[0x0][0x3b4] ;  /* 0x00007680ff0477ac */ /* 0x000ea20008000800 */
[----:B------:R-:W3:Y:S01]  /*99f00*/  S2R R6, SR_TID.X ;  /* 0x0000000000067919 */ /* 0x000ee20000002100 */
[----:B------:R-:W4:Y:S01]  /*99f10*/  LDCU.128 UR12, c[0x0][0x390] ;  /* 0x00007200ff0c77ac */ /* 0x000f220008000c00 */
[----:B------:R-:W1:Y:S01]  /*99f20*/  LDCU UR6, c[0x0][0x39c] ;  /* 0x00007380ff0677ac */ /* 0x000e620008000800 */
[----:B------:R-:W1:Y:S01]  /*99f30*/  LDCU UR5, c[0x0][0x39c] ;  /* 0x00007380ff0577ac */ /* 0x000e620008000800 */
[----:B------:R-:W1:Y:S01]  /*99f40*/  LDCU UR8, c[0x0][0x39c] ;  /* 0x00007380ff0877ac */ /* 0x000e620008000800 */
[----:B------:R-:W1:Y:S02]  /*99f50*/  @!P0 SYNCS.CCTL.IV [UR7+0x240000] ;  /* 0x24000000ff0089b1 */ /* 0x000e640008000007 */
[----:B-1----:R-:W-:Y:S06]  /*99f60*/  BAR.SYNC.DEFER_BLOCKING 0x0 ;  /* 0x0000000000007b1d */ /* 0x002fec0000010000 */
[----:B------:R-:W1:Y:S01]  /*99f70*/  LDCU UR9, c[0x0][0x39c] ;  /* 0x00007380ff0977ac */ /* 0x000e620008000800 */
[----:B-----5:R-:W1:Y:S01]  /*99f80*/  LDTM.x64 R188, tmem[UR11] ;  /* 0x0000000b00bc79ee */ /* 0x020e620008340000 */
[C---:B---3--:R-:W-:Y:S01]  /*99f90*/  IMAD.SHL.U32 R2, R6.reuse, 0x10, RZ ;  /* 0x0000001006027824 */ /* 0x048fe200078e00ff */
[C---:B------:R-:W-:Y:S01]  /*99fa0*/  LOP3.LUT R7, R6.reuse, 0x60, RZ, 0xc0, !PT ;  /* 0x0000006006077812 */ /* 0x040fe200078ec0ff */
[C---:B------:R-:W-:Y:S01]  /*99fb0*/  IMAD.SHL.U32 R4, R6.reuse, 0x80, RZ ;  /* 0x0000008006047824 */ /* 0x040fe200078e00ff */
[----:B------:R-:W-:-:S02]  /*99fc0*/  LOP3.LUT R252, R6, 0x7f, RZ, 0xc0, !PT ;  /* 0x0000007f06fc7812 */ /* 0x000fc400078ec0ff */
[----:B------:R-:W-:Y:S02]  /*99fd0*/  LOP3.LUT R2, R2, 0xf0, RZ, 0xc0, !PT ;  /* 0x000000f002027812 */ /* 0x000fe400078ec0ff */
[----:B------:R-:W-:Y:S01]  /*99fe0*/  LOP3.LUT R5, R4, 0x800, RZ, 0xc0, !PT ;  /* 0x0000080004057812 */ /* 0x000fe200078ec0ff */
[----:B------:R-:W3:Y:S03]  /*99ff0*/  @!P0 SYNCS.CCTL.IV [UR7+0x240008] ;  /* 0x24000800ff0089b1 */ /* 0x000ee60008000007 */
[----:B------:R-:W-:-:S05]  /*9a000*/  IADD3 R2, PT, PT, R2, UR7, R5 ;  /* 0x0000000702027c10 */ /* 0x000fca000fffe005 */
[----:B------:R-:W-:Y:S01]  /*9a010*/  IMAD R2, R7, 0x8, R2 ;  /* 0x0000000807027824 */ /* 0x000fe200078e0202 */
[----:B-1----:R1:W-:Y:S04]  /*9a020*/  STL.64 [R1+0x18b0], R246 ;  /* 0x0018b0f601007387 */ /* 0x0023e80000100a00 */
[----:B------:R2:W-:Y:S04]  /*9a030*/  STL.64 [R1+0x18a8], R244 ;  /* 0x0018a8f401007387 */ /* 0x0005e80000100a00 */
[----:B------:R3:W-:Y:S04]  /*9a040*/  STL.64 [R1+0x18a0], R250 ;  /* 0x0018a0fa01007387 */ /* 0x0007e80000100a00 */
[----:B------:R4:W-:Y:S01]  /*9a050*/  STL.64 [R1+0x1898], R248 ;  /* 0x001898f801007387 */ /* 0x0009e20000100a00 */
[----:B-1----:R-:W-:-:S02]  /*9a060*/  IMAD.MOV.U32 R246, RZ, RZ, R192 ;  /* 0x000000fffff67224 */ /* 0x002fc400078e00c0 */
[----:B------:R-:W-:Y:S01]  /*9a070*/  IMAD.MOV.U32 R247, RZ, RZ, R194 ;  /* 0x000000fffff77224 */ /* 0x000fe200078e00c2 */
[----:B--2---:R-:W-:Y:S01]  /*9a080*/  MOV R245, R190 ;  /* 0x000000be00f57202 */ /* 0x004fe20000000f00 */
[----:B------:R-:W-:Y:S02]  /*9a090*/  IMAD.MOV.U32 R244, RZ, RZ, R188 ;  /* 0x000000fffff47224 */ /* 0x000fe400078e00bc */
[----:B---3--:R-:W-:Y:S02]  /*9a0a0*/  IMAD.MOV.U32 R250, RZ, RZ, R193 ;  /* 0x000000fffffa7224 */ /* 0x008fe400078e00c1 */
[----:B------:R-:W-:Y:S02]  /*9a0b0*/  IMAD.MOV.U32 R251, RZ, RZ, R195 ;  /* 0x000000fffffb7224 */ /* 0x000fe400078e00c3 */
[----:B----4-:R-:W-:Y:S02]  /*9a0c0*/  IMAD.MOV.U32 R248, RZ, RZ, R189 ;  /* 0x000000fffff87224 */ /* 0x010fe400078e00bd */
[----:B------:R-:W-:-:S02]  /*9a0d0*/  IMAD.MOV.U32 R249, RZ, RZ, R191 ;  /* 0x000000fffff97224 */ /* 0x000fc400078e00bf */
[----:B------:R-:W-:Y:S01]  /*9a0e0*/  LDTM.x64 R132, tmem[UR11+0x40] ;  /* 0x0000400b008479ee */ /* 0x000fe20008340000 */
[----:B------:R-:W-:Y:S01]  /*9a0f0*/  LDTM.x64 R68, tmem[UR11+0x80] ;  /* 0x0000800b004479ee */ /* 0x000fe20008340000 */
[----:B------:R-:W1:Y:S01]  /*9a100*/  LDTM.x64 R4, tmem[UR11+0xc0] ;  /* 0x0000c00b000479ee */ /* 0x000e620008340000 */
[----:B------:R-:W-:Y:S01]  /*9a110*/  NOP ;  /* 0x0000000000007918 */ /* 0x000fe20000000000 */
[----:B------:R2:W-:Y:S04]  /*9a120*/  STS.128 [R2], R244 ;  /* 0x000000f402007388 */ /* 0x0005e80000000c00 */
[----:B------:R3:W-:Y:S01]  /*9a130*/  STS.128 [R2+0x400], R248 ;  /* 0x000400f802007388 */ /* 0x0007e20000000c00 */
[----:B------:R-:W-:Y:S01]  /*9a140*/  LEA R252, R252, UR7, 0x4 ;  /* 0x00000007fcfc7c11 */ /* 0x000fe2000f8e20ff */
[----:B------:R-:W4:Y:S02]  /*9a150*/  LDCU UR7, c[0x0][0x39c] ;  /* 0x00007380ff0777ac */ /* 0x000f240008000800 */
[----:B--2---:R-:W2:Y:S01]  /*9a160*/  LDL.LU.64 R246, [R1+0x18b0] ;  /* 0x0018b00001f67983 */ /* 0x004ea20000300a00 */
[----:B---3--:R-:W-:-:S03]  /*9a170*/  IMAD.MOV.U32 R249, RZ, RZ, R197 ;  /* 0x000000fffff97224 */ /* 0x008fc600078e00c5 */
[----:B------:R-:W3:Y:S01]  /*9a180*/  LDL.LU.64 R244, [R1+0x18a8] ;  /* 0x0018a80001f47983 */ /* 0x000ee20000300a00 */
[----:B------:R-:W-:Y:S02]  /*9a190*/  IMAD.MOV.U32 R248, RZ, RZ, R199 ;  /* 0x000000fffff87224 */ /* 0x000fe400078e00c7 */
[----:B------:R-:W-:Y:S02]  /*9a1a0*/  IMAD.MOV.U32 R197, RZ, RZ, R198 ;  /* 0x000000ffffc57224 */ /* 0x000fe400078e00c6 */
[----:B------:R-:W-:Y:S01]  /*9a1b0*/  IMAD.MOV.U32 R199, RZ, RZ, R202 ;  /* 0x000000ffffc77224 */ /* 0x000fe200078e00ca */
[----:B------:R-:W-:Y:S01]  /*9a1c0*/  MOV R202, R201 ;  /* 0x000000c900ca7202 */ /* 0x000fe20000000f00 */
[----:B------:R-:W-:Y:S01]  /*9a1d0*/  IMAD.MOV.U32 R198, RZ, RZ, R200 ;  /* 0x000000ffffc67224 */ /* 0x000fe200078e00c8 */
[----:B-1----:R-:W-:Y:S01]  /*9a1e0*/  BAR.SYNC.DEFER_BLOCKING 0x0 ;  /* 0x0000000000007b1d */ /* 0x002fe20000010000 */
[----:B------:R-:W-:Y:S02]  /*9a1f0*/  IMAD.MOV.U32 R200, RZ, RZ, R249 ;  /* 0x000000ffffc87224 */ /* 0x000fe400078e00f9 */
[----:B------:R-:W-:-:S03]  /*9a200*/  IMAD.MOV.U32 R201, RZ, RZ, R248 ;  /* 0x000000ffffc97224 */ /* 0x000fc600078e00f8 */
[----:B------:R-:W1:Y:S04]  /*9a210*/  LDS.128 R248, [R252] ;  /* 0x00000000fcf87984 */ /* 0x000e680000000c00 */
[----:B-1----:R-:W-:Y:S04]  /*9a220*/  STL.64 [R1+0x40], R248 ;  /* 0x000040f801007387 */ /* 0x002fe80000100a00 */
[----:B------:R-:W-:Y:S04]  /*9a230*/  STL.64 [R1+0x48], R250 ;  /* 0x000048fa01007387 */ /* 0x000fe80000100a00 */
[----:B------:R-:W1:Y:S01]  /*9a240*/  LDS.128 R248, [R252+0x800] ;  /* 0x00080000fcf87984 */ /* 0x000e620000000c00 */
[----:B------:R-:W-:Y:S06]  /*9a250*/  BAR.SYNC.DEFER_BLOCKING 0x0 ;  /* 0x0000000000007b1d */ /* 0x000fec0000010000 */
[----:B------:R-:W-:Y:S04]  /*9a260*/  STS.128 [R2], R196 ;  /* 0x000000c402007388 */ /* 0x000fe80000000c00 */
[----:B------:R-:W-:Y:S04]  /*9a270*/  STS.128 [R2+0x400], R200 ;  /* 0x000400c802007388 */ /* 0x000fe80000000c00 */
[----:B-1----:R-:W-:Y:S04]  /*9a280*/  STL.64 [R1+0x60], R248 ;  /* 0x000060f801007387 */ /* 0x002fe80000100a00 */
[----:B------:R1:W-:Y:S04]  /*9a290*/  STL.64 [R1+0x68], R250 ;  /* 0x000068fa01007387 */ /* 0x0003e80000100a00 */
[----:B-1----:R-:W4:Y:S04]  /*9a2a0*/  LDL.LU.64 R250, [R1+0x18a0] ;  /* 0x0018a00001fa7983 */ /* 0x002f280000300a00 */
[----:B------:R-:W4:Y:S01]  /*9a2b0*/  LDL.LU.64 R248, [R1+0x1898] ;  /* 0x0018980001f87983 */ /* 0x000f220000300a00 */
[----:B------:R-:W-:-:S02]  /*9a2c0*/  IMAD.MOV.U32 R196, RZ, RZ, R204 ;  /* 0x000000ffffc47224 */ /* 0x000fc400078e00cc */
[----:B------:R-:W-:Y:S02]  /*9a2d0*/  IMAD.MOV.U32 R197, RZ, RZ, R206 ;  /* 0x000000ffffc57224 */ /* 0x000fe400078e00ce */
[----:B------:R-:W-:Y:S02]  /*9a2e0*/  IMAD.MOV.U32 R198, RZ, RZ, R208 ;  /* 0x000000ffffc67224 */ /* 0x000fe400078e00d0 */
[----:B------:R-:W-:Y:S01]  /*9a2f0*/  IMAD.MOV.U32 R199, RZ, RZ, R210 ;  /* 0x000000ffffc77224 */ /* 0x000fe200078e00d2 */
[----:B------:R-:W-:Y:S01]  /*9a300*/  BAR.SYNC.DEFER_BLOCKING 0x0 ;  /* 0x0000000000007b1d */ /* 0x000fe20000010000 */
[----:B------:R-:W-:Y:S02]  /*9a310*/  IMAD.MOV.U32 R200, RZ, RZ, R205 ;  /* 0x000000ffffc87224 */ /* 0x000fe400078e00cd */
[----:B------:R-:W-:Y:S02]  /*9a320*/  IMAD.MOV.U32 R201, RZ, RZ, R207 ;  /* 0x000000ffffc97224 */ /* 0x000fe400078e00cf */
[----:B------:R-:W-:-:S02]  /*9a330*/  IMAD.MOV.U32 R202, RZ, RZ, R209 ;  /* 0x000000ffffca7224 */ /* 0x000fc400078e00d1 */
[----:B------:R-:W-:Y:S02]  /*9a340*/  IMAD.MOV.U32 R203, RZ, RZ, R211 ;  /* 0x000000ffffcb7224 */ /* 0x000fe400078e00d3 */
[----:B------:R-:W1:Y:S04]  /*9a350*/  LDS.128 R208, [R252] ;  /* 0x00000000fcd07984 */ /* 0x000e680000000c00 */
[----:B------:R-:W1:Y:S01]  /*9a360*/  LDS.128 R204, [R252+0x800] ;  /* 0x00080000fccc7984 */ /* 0x000e620000000c00 */
[----:B------:R-:W-:Y:S06]  /*9a370*/  BAR.SYNC.DEFER_BLOCKING 0x0 ;  /* 0x0000000000007b1d */ /* 0x000fec0000010000 */
[----:B------:R1:W-:Y:S04]  /*9a380*/  STS.128 [R2], R196 ;  /* 0x000000c402007388 */ /* 0x0003e80000000c00 */
[----:B------:R-:W-:Y:S01]  /*9a390*/  STS.128 [R2+0x400], R200 ;  /* 0x000400c802007388 */ /* 0x000fe20000000c00 */
[----:B------:R-:W-:Y:S06]  /*9a3a0*/  BAR.SYNC.DEFER_BLOCKING 0x0 ;  /* 0x0000000000007b1d */ /* 0x000fec0000010000 */
[----:B-1----:R-:W-:Y:S01]  /*9a3b0*/  STL.64 [R1+0x30], R208 ;  /* 0x000030d001007387 */ /* 0x002fe20000100a00 */
[----:B------:R-:W-:Y:S01]  /*9a3c0*/  IMAD.MOV.U32 R196, RZ, RZ, R212 ;  /* 0x000000ffffc47224 */ /* 0x000fe200078e00d4 */
[----:B------:R-:W-:Y:S01]  /*9a3d0*/  MOV R197, R214 ;  /* 0x000000d600c57202 */ /* 0x000fe20000000f00 */
[----:B------:R-:W-:Y:S01]  /*9a3e0*/  IMAD.MOV.U32 R198, RZ, RZ, R216 ;  /* 0x000000ffffc67224 */ /* 0x000fe200078e00d8 */
[----:B------:R-:W-:Y:S01]  /*9a3f0*/  STL.64 [R1+0x38], R210 ;  /* 0x000038d201007387 */ /* 0x000fe20000100a00 */
[----:B------:R-:W-:-:S02]  /*9a400*/  IMAD.MOV.U32 R199, RZ, RZ, R218 ;  /* 0x000000ffffc77224 */ /* 0x000fc400078e00da */
[----:B------:R-:W-:Y:S01]  /*9a410*/  IMAD.MOV.U32 R212, RZ, RZ, R229 ;  /* 0x000000ffffd47224 */ /* 0x000fe200078e00e5 */
[----:B------:R1:W-:Y:S01]  /*9a420*/  STL.64 [R1+0x50], R204 ;  /* 0x000050cc01007387 */ /* 0x0003e20000100a00 */
[----:B------:R-:W-:Y:S02]  /*9a430*/  IMAD.MOV.U32 R214, RZ, RZ, R233 ;  /* 0x000000ffffd67224 */ /* 0x000fe400078e00e9 */
[----:B------:R-:W-:Y:S01]  /*9a440*/  IMAD.MOV.U32 R216, RZ, RZ, R236 ;  /* 0x000000ffffd87224 */ /* 0x000fe200078e00ec */
[----:B------:R1:W-:Y:S01]  /*9a450*/  STL.64 [R1+0x58], R206 ;  /* 0x000058ce01007387 */ /* 0x0003e20000100a00 */
[----:B------:R-:W-:-:S03]  /*9a460*/  IMAD.MOV.U32 R218, RZ, RZ, R240 ;  /* 0x000000ffffda7224 */ /* 0x000fc600078e00f0 */
[----:B------:R-:W1:Y:S04]  /*9a470*/  LDS.128 R208, [R252] ;  /* 0x00000000fcd07984 */ /* 0x000e680000000c00 */
[----:B------:R-:W1:Y:S02]  /*9a480*/  LDS.128 R200, [R252+0x800] ;  /* 0x00080000fcc87984 */ /* 0x000e640000000c00 */
[----:B-1----:R-:W-:Y:S02]  /*9a490*/  IMAD.MOV.U32 R204, RZ, RZ, R213 ;  /* 0x000000ffffcc7224 */ /* 0x002fe400078e00d5 */
[----:B------:R-:W-:Y:S01]  /*9a4a0*/  IMAD.MOV.U32 R205, RZ, RZ, R215 ;  /* 0x000000ffffcd7224 */ /* 0x000fe200078e00d7 */
[----:B------:R-:W-:Y:S01]  /*9a4b0*/  BAR.SYNC.DEFER_BLOCKING 0x0 ;  /* 0x0000000000007b1d */ /* 0x000fe20000010000 */
[----:B------:R-:W-:Y:S01]  /*9a4c0*/  IMAD.MOV.U32 R206, RZ, RZ, R217 ;  /* 0x000000ffffce7224 */ /* 0x000fe200078e00d9 */
[----:B------:R-:W-:Y:S01]  /*9a4d0*/  MOV R217, R238 ;  /* 0x000000ee00d97202 */ /* 0x000fe20000000f00 */
[----:B------:R-:W-:-:S02]  /*9a4e0*/  IMAD.MOV.U32 R207, RZ, RZ, R219 ;  /* 0x000000ffffcf7224 */ /* 0x000fc400078e00db */
[----:B------:R-:W-:Y:S02]  /*9a4f0*/  IMAD.MOV.U32 R213, RZ, RZ, R231 ;  /* 0x000000ffffd57224 */ /* 0x000fe400078e00e7 */
[----:B------:R-:W-:Y:S02]  /*9a500*/  IMAD.MOV.U32 R215, RZ, RZ, R235 ;  /* 0x000000ffffd77224 */ /* 0x000fe400078e00eb */
[----:B------:R-:W-:Y:S01]  /*9a510*/  IMAD.MOV.U32 R219, RZ, RZ, R242 ;  /* 0x000000ffffdb7224 */ /* 0x000fe200078e00f2 */
[----:B------:R-:W-:Y:S04]  /*9a520*/  STS.128 [R2], R196 ;  /* 0x000000c402007388 */ /* 0x000fe80000000c00 */
[----:B------:R-:W-:Y:S01]  /*9a530*/  STS.128 [R2+0x400], R204 ;  /* 0x000400cc02007388 */ /* 0x000fe20000000c00 */
[----:B------:R-:W-:Y:S06]  /*9a540*/  BAR.SYNC.DEFER_BLOCKING 0x0 ;  /* 0x0000000000007b1d */ /* 0x000fec0000010000 */
[----:B------:R1:W-:Y:S04]  /*9a550*/  STL.64 [R1+0x20], R208 ;  /* 0x000020d001007387 */ /* 0x0003e80000100a00 */
[----:B------:R1:W-:Y:S04]  /*9a560*/  STL.64 [R1+0x28], R210 ;  /* 0x000028d201007387 */ /* 0x0003e80000100a00 */
[----:B------:R1:W-:Y:S04]  /*9a570*/  STL.64 [R1+0x10], R200 ;  /* 0x000010c801007387 */ /* 0x0003e80000100a00 */
[----:B------:R1:W-:Y:S02]  /*9a580*/  STL.64 [R1+0x18], R202 ;  /* 0x000018ca01007387 */ /* 0x0003e40000100a00 */
[----:B-1----:R-:W-:Y:S01]  /*9a590*/  IMAD.MOV.U32 R208, RZ, RZ, R221 ;  /* 0x000000ffffd07224 */ /* 0x002fe200078e00dd */
[----:B------:R-:W-:Y:S01]  /*9a5a0*/  MOV R209, R223 ;  /* 0x000000df00d17202 */ /* 0x000fe20000000f00 */
[----:B------:R-:W-:Y:S01]  /*9a5b0*/  IMAD.MOV.U32 R221, RZ, RZ, R239 ;  /* 0x000000ffffdd7224 */ /* 0x000fe200078e00ef */
[----:B------:R-:W1:Y:S01]  /*9a5c0*/  LDS.128 R204, [R252] ;  /* 0x00000000fccc7984 */ /* 0x000e620000000c00 */
[----:B------:R-:W-:-:S02]  /*9a5d0*/  IMAD.MOV.U32 R210, RZ, RZ, R225 ;  /* 0x000000ffffd27224 */ /* 0x000fc400078e00e1 */
[----:B------:R-:W-:Y:S01]  /*9a5e0*/  IMAD.MOV.U32 R211, RZ, RZ, R227 ;  /* 0x000000ffffd37224 */ /* 0x000fe200078e00e3 */
[----:B------:R-:W-:Y:S01]  /*9a5f0*/  LDS.128 R196, [R252+0x800] ;  /* 0x00080000fcc47984 */ /* 0x000fe20000000c00 */
[----:B------:R-:W-:Y:S02]  /*9a600*/  IMAD.MOV.U32 R200, RZ, RZ, R220 ;  /* 0x000000ffffc87224 */ /* 0x000fe400078e00dc */
[----:B------:R-:W-:Y:S01]  /*9a610*/  IMAD.MOV.U32 R201, RZ, RZ, R222 ;  /* 0x000000ffffc97224 */ /* 0x000fe200078e00de */
[----:B------:R-:W-:Y:S01]  /*9a620*/  BAR.SYNC.DEFER_BLOCKING 0x0 ;  /* 0x0000000000007b1d */ /* 0x000fe20000010000 */
[----:B------:R-:W-:Y:S02]  /*9a630*/  IMAD.MOV.U32 R202, RZ, RZ, R224 ;  /* 0x000000ffffca7224 */ /* 0x000fe400078e00e0 */
[----:B------:R-:W-:Y:S02]  /*9a640*/  IMAD.MOV.U32 R203, RZ, RZ, R226 ;  /* 0x000000ffffcb7224 */ /* 0x000fe400078e00e2 */
[----:B------:R-:W-:-:S02]  /*9a650*/  IMAD.MOV.U32 R220, RZ, RZ, R237 ;  /* 0x000000ffffdc7224 */ /* 0x000fc400078e00ed */
[----:B------:R-:W-:Y:S02]  /*9a660*/  IMAD.MOV.U32 R222, RZ, RZ, R241 ;  /* 0x000000ffffde7224 */ /* 0x000fe400078e00f1 */
[----:B------:R-:W-:Y:S01]  /*9a670*/  IMAD.MOV.U32 R223, RZ, RZ, R243 ;  /* 0x000000ffffdf7224 */ /* 0x000fe200078e00f3 */
[----:B--2---:R-:W-:Y:S01]  /*9a680*/  MOV R229, R247 ;  /* 0x000000f700e57202 */ /* 0x004fe20000000f00 */
[----:B---3--:R-:W-:Y:S01]  /*9a690*/  IMAD.MOV.U32 R224, RZ, RZ, R244 ;  /* 0x000000ffffe07224 */ /* 0x008fe200078e00f4 */
[----:B------:R-:W-:Y:S04]  /*9a6a0*/  STS.128 [R2], R200 ;  /* 0x000000c802007388 */ /* 0x000fe80000000c00 */
[----:B------:R-:W-:Y:S01]  /*9a6b0*/  STS.128 [R2+0x400], R208 ;  /* 0x000400d002007388 */ /* 0x000fe20000000c00 */
[----:B------:R-:W-:Y:S06]  /*9a6c0*/  BAR.SYNC.DEFER_BLOCKING 0x0 ;  /* 0x0000000000007b1d */ /* 0x000fec0000010000 */
[----:B-1----:R1:W-:Y:S04]  /*9a6d0*/  STL.64 [R1], R204 ;  /* 0x000000cc01007387 */ /* 0x0023e80000100a00 */
[----:B------:R2:W-:Y:S01]  /*9a6e0*/  STL.64 [R1+0x8], R206 ;  /* 0x000008ce01007387 */ /* 0x0005e20000100a00 */
[----:B------:R-:W-:-:S02]  /*9a6f0*/  IMAD.MOV.U32 R225, RZ, RZ, R246 ;  /* 0x000000ffffe17224 */ /* 0x000fc400078e00f6 */
[----:B------:R-:W-:Y:S01]  /*9a700*/  IMAD.MOV.U32 R233, RZ, RZ, R134 ;  /* 0x000000ffffe97224 */ /* 0x000fe200078e0086 */
[----:B------:R-:W3:Y:S01]  /*9a710*/  LDL.LU R244, [R1+0x1780] ;  /* 0x0017800001f47983 */ /* 0x000ee20000300800 */
[----:B-1----:R-:W-:Y:S02]  /*9a720*/  IMAD.MOV.U32 R204, RZ, RZ, R228 ;  /* 0x000000ffffcc7224 */ /* 0x002fe400078e00e4 */
[----:B------:R-:W-:Y:S01]  /*9a730*/  IMAD.MOV.U32 R205, RZ, RZ, R230 ;  /* 0x000000ffffcd7224 */ /* 0x000fe200078e00e6 */
[----:B------:R-:W1:Y:S01]  /*9a740*/  LDS.128 R208, [R252] ;  /* 0x00000000fcd07984 */ /* 0x000e620000000c00 */
[----:B--2---:R-:W-:Y:S02]  /*9a750*/  IMAD.MOV.U32 R206, RZ, RZ, R232 ;  /* 0x000000ffffce7224 */ /* 0x004fe400078e00e8 */
[----:B------:R-:W-:Y:S01]  /*9a760*/  IMAD.MOV.U32 R207, RZ, RZ, R234 ;  /* 0x000000ffffcf7224 */ /* 0x000fe200078e00ea */
[----:B------:R-:W-:Y:S01]  /*9a770*/  LDS.128 R200, [R252+0x800] ;  /* 0x00080000fcc87984 */ /* 0x000fe20000000c00 */
[----:B------:R-:W-:Y:S06]  /*9a780*/  BAR.SYNC.DEFER_BLOCKING 0x0 ;  /* 0x0000000000007b1d */ /* 0x000fec0000010000 */
[----:B------:R-:W-:Y:S04]  /*9a790*/  STS.128 [R2], R204 ;  /* 0x000000cc02007388 */ /* 0x000fe80000000c00 */
[----:B------:R-:W-:Y:S01]  /*9a7a0*/  STS.128 [R2+0x400], R212 ;  /* 0x000400d402007388 */ /* 0x000fe20000000c00 */
[----:B------:R-:W-:Y:S06]  /*9a7b0*/  BAR.SYNC.DEFER_BLOCKING 0x0 ;  /* 0x0000000000007b1d */ /* 0x000fec0000010000 */
[----:B------:R-:W2:Y:S04]  /*9a7c0*/  LDS.128 R212, [R252] ;  /* 0x00000000fcd47984 */ /* 0x000ea80000000c00 */
[----:B------:R-:W-:Y:S01]  /*9a7d0*/  LDS.128 R204, [R252+0x800] ;  /* 0x00080000fccc7984 */ /* 0x000fe20000000c00 */
[----:B------:R-:W-:Y:S06]  /*9a7e0*/  BAR.SYNC.DEFER_BLOCKING 0x0 ;  /* 0x0000000000007b1d */ /* 0x000fec0000010000 */
[----:B------:R-:W-:Y:S04]  /*9a7f0*/  STS.128 [R2], R216 ;  /* 0x000000d802007388 */ /* 0x000fe80000000c00 */
[----:B------:R-:W-:Y:S01]  /*9a800*/  STS.128 [R2+0x400], R220 ;  /* 0x000400dc02007388 */ /* 0x000fe20000000c00 */
[----:B------:R-:W-:Y:S01]  /*9a810*/  BAR.SYNC.DEFER_BLOCKING 0x0 ;  /* 0x0000000000007b1d */ /* 0x000fe20000010000 */
[----:B----4-:R-:W-:-:S02]  /*9a820*/  IMAD.MOV.U32 R226, RZ, RZ, R248 ;  /* 0x000000ffffe27224 */ /* 0x010fc400078e00f8 */
[----:B------:R-:W-:-:S03]  /*9a830*/  IMAD.MOV.U32 R227, RZ, RZ, R250 ;  /* 0x000000ffffe37224 */ /* 0x000fc600078e00fa */
[----:B------:R-:W4:Y:S04]  /*9a840*/  LDS.128 R220, [R252] ;  /* 0x00000000fcdc7984 */ /* 0x000f280000000c00 */
[----:B------:R-:W-:Y:S01]  /*9a850*/  LDS.128 R216, [R252+0x800] ;  /* 0x00080000fcd87984 */ /* 0x000fe20000000c00 */
[----:B------:R-:W-:Y:S01]  /*9a860*/  BAR.SYNC.DEFER_BLOCKING 0x0 ;  /* 0x0000000000007b1d */ /* 0x000fe20000010000 */
        /* <DEDUP_REMOVED lines=8> */
[----:B------:R-:W-:Y:S01]  /*9a8f0*/  IMAD.MOV.U32 R239, RZ, RZ, R147 ;  /* 0x000000ffffef7224 */ /* 0x000fe200078e0093 */
[----:B------:R-:W-:Y:S01]  /*9a900*/  MOV R241, R39 ;  /* 0x0000002700f17202 */ /* 0x000fe20000000f00 */
[----:B------:R-:W-:Y:S01]  /*9a910*/  IMAD.MOV.U32 R234, RZ, RZ, R136 ;  /* 0x000000ffffea7224 */ /* 0x000fe200078e0088 */
[----:B------:R-:W2:Y:S04]  /*9a920*/  LDL.LU R249, [R1+0x40] ;  /* 0x0000400001f97983 */ /* 0x000ea80000300800 */
[----:B------:R-:W-:Y:S04]  /*9a930*/  STS.128 [R2], R224 ;  /* 0x000000e002007388 */ /* 0x000fe80000000c00 */
[----:B------:R1:W-:Y:S01]  /*9a940*/  STS.128 [R2+0x400], R228 ;  /* 0x000400e402007388 */ /* 0x0003e20000000c00 */
[----:B------:R-:W-:Y:S01]  /*9a950*/  BAR.SYNC.DEFER_BLOCKING 0x0 ;  /* 0x0000000000007b1d */ /* 0x000fe20000010000 */
[----:B------:R-:W-:-:S02]  /*9a960*/  IMAD.MOV.U32 R132, RZ, RZ, R133 ;  /* 0x000000ffff847224 */ /* 0x000fc400078e0085 */
[----:B------:R-:W-:Y:S02]  /*9a970*/  IMAD.MOV.U32 R133, RZ, RZ, R135 ;  /* 0x000000ffff857224 */ /* 0x000fe400078e0087 */
[----:B------:R-:W-:Y:S02]  /*9a980*/  IMAD.MOV.U32 R134, RZ, RZ, R137 ;  /* 0x000000ffff867224 */ /* 0x000fe400078e0089 */
[----:B------:R-:W-:Y:S01]  /*9a990*/  IMAD.MOV.U32 R135, RZ, RZ, R139 ;  /* 0x000000ffff877224 */ /* 0x000fe200078e008b */
[----:B------:R-:W2:Y:S01]  /*9a9a0*/  LDL.LU R247, [R1+0x44] ;  /* 0x0000440001f77983 */ /* 0x000ea20000300800 */
[----:B-1----:R-:W-:Y:S01]  /*9a9b0*/  IMAD.MOV.U32 R228, RZ, RZ, R140 ;  /* 0x000000ffffe47224 */ /* 0x002fe200078e008c */
[----:B------:R-:W-:Y:S01]  /*9a9c0*/  MOV R229, R142 ;  /* 0x0000008e00e57202 */ /* 0x000fe20000000f00 */
[----:B------:R-:W-:Y:S01]  /*9a9d0*/  IMAD.MOV.U32 R230, RZ, RZ, R144 ;  /* 0x000000ffffe67224 */ /* 0x000fe200078e0090 */
[----:B------:R-:W2:Y:S04]  /*9a9e0*/  LDL.LU R245, [R1+0x48] ;  /* 0x0000480001f57983 */ /* 0x000ea80000300800 */
[----:B------:R-:W1:Y:S04]  /*9a9f0*/  LDS.128 R224, [R252] ;  /* 0x00000000fce07984 */ /* 0x000e680000000c00 */
[----:B------:R-:W-:Y:S01]  /*9aa00*/  LDS.128 R136, [R252+0x800] ;  /* 0x00080000fc887984 */ /* 0x000fe20000000c00 */
[----:B------:R-:W-:Y:S06]  /*9aa10*/  BAR.SYNC.DEFER_BLOCKING 0x0 ;  /* 0x0000000000007b1d */ /* 0x000fec0000010000 */
[----:B------:R4:W-:Y:S04]  /*9aa20*/  STS.128 [R2], R232 ;  /* 0x000000e802007388 */ /* 0x0009e80000000c00 */
[----:B------:R-:W-:Y:S01]  /*9aa30*/  STS.128 [R2+0x400], R132 ;  /* 0x0004008402007388 */ /* 0x000fe20000000c00 */
[----:B------:R-:W-:Y:S01]  /*9aa40*/  BAR.SYNC.DEFER_BLOCKING 0x0 ;  /* 0x0000000000007b1d */ /* 0x000fe20000010000 */
[----:B------:R-:W-:-:S05]  /*9aa50*/  IMAD.MOV.U32 R231, RZ, RZ, R146 ;  /* 0x000000ffffe77224 */ /* 0x000fca00078e0092 */
[----:B------:R-:W1:Y:S04]  /*9aa60*/  LDS.128 R140, [R252] ;  /* 0x00000000fc8c7984 */ /* 0x000e680000000c00 */
[----:B------:R-:W-:Y:S01]  /*9aa70*/  LDS.128 R132, [R252+0x800] ;  /* 0x00080000fc847984 */ /* 0x000fe20000000c00 */
[----:B------:R-:W-:Y:S06]  /*9aa80*/  BAR.SYNC.DEFER_BLOCKING 0x0 ;  /* 0x0000000000007b1d */ /* 0x000fec0000010000 */
[----:B------:R1:W-:Y:S04]  /*9aa90*/  STS.128 [R2], R228 ;  /* 0x000000e402007388 */ /* 0x0003e80000000c00 */
[----:B------:R1:W-:Y:S01]  /*9aaa0*/  STS.128 [R2+0x400], R236 ;  /* 0x000400ec02007388 */ /* 0x0003e20000000c00 */
[----:B------:R-:W-:Y:S01]  /*9aab0*/  IMAD.MOV.U32 R144, RZ, RZ, R148 ;  /* 0x000000ffff907224 */ /* 0x000fe200078e0094 */
[----:B----4-:R-:W-:Y:S01]  /*9aac0*/  MOV R233, R151 ;  /* 0x0000009700e97202 */ /* 0x010fe20000000f00 */
[----:B------:R-:W-:-:S02]  /*9aad0*/  IMAD.MOV.U32 R145, RZ, RZ, R150 ;  /* 0x000000ffff917224 */ /* 0x000fc400078e0096 */
[----:B------:R-:W-:Y:S02]  /*9aae0*/  IMAD.MOV.U32 R146, RZ, RZ, R152 ;  /* 0x000000ffff927224 */ /* 0x000fe400078e0098 */
[----:B------:R-:W-:Y:S01]  /*9aaf0*/  IMAD.MOV.U32 R147, RZ, RZ, R154 ;  /* 0x000000ffff937224 */ /* 0x000fe200078e009a */
[----:B------:R-:W-:Y:S01]  /*9ab00*/  BAR.SYNC.DEFER_BLOCKING 0x0 ;  /* 0x0000000000007b1d */ /* 0x000fe20000010000 */
[----:B------:R-:W-:Y:S02]  /*9ab10*/  IMAD.MOV.U32 R232, RZ, RZ, R149 ;  /* 0x000000ffffe87224 */ /* 0x000fe400078e0095 */
[----:B------:R-:W-:Y:S02]  /*9ab20*/  IMAD.MOV.U32 R234, RZ, RZ, R153 ;  /* 0x000000ffffea7224 */ /* 0x000fe400078e0099 */
[----:B------:R-:W-:Y:S02]  /*9ab30*/  IMAD.MOV.U32 R235, RZ, RZ, R155 ;  /* 0x000000ffffeb7224 */ /* 0x000fe400078e009b */
[----:B------:R-:W4:Y:S04]  /*9ab40*/  LDS.128 R152, [R252] ;  /* 0x00000000fc987984 */ /* 0x000f280000000c00 */
[----:B------:R-:W-:Y:S01]  /*9ab50*/  LDS.128 R148, [R252+0x800] ;  /* 0x00080000fc947984 */ /* 0x000fe20000000c00 */
[----:B------:R-:W-:Y:S06]  /*9ab60*/  BAR.SYNC.DEFER_BLOCKING 0x0 ;  /* 0x0000000000007b1d */ /* 0x000fec0000010000 */
[----:B------:R-:W-:Y:S04]  /*9ab70*/  STS.128 [R2], R144 ;  /* 0x0000009002007388 */ /* 0x000fe80000000c00 */
[----:B------:R4:W-:Y:S01]  /*9ab80*/  STS.128 [R2+0x400], R232 ;  /* 0x000400e802007388 */ /* 0x0009e20000000c00 */
[----:B------:R-:W-:Y:S01]  /*9ab90*/  BAR.SYNC.DEFER_BLOCKING 0x0 ;  /* 0x0000000000007b1d */ /* 0x000fe20000010000 */
[----:B-1----:R-:W-:-:S02]  /*9aba0*/  IMAD.MOV.U32 R228, RZ, RZ, R156 ;  /* 0x000000ffffe47224 */ /* 0x002fc400078e009c */
[----:B------:R-:W-:Y:S02]  /*9abb0*/  IMAD.MOV.U32 R229, RZ, RZ, R158 ;  /* 0x000000ffffe57224 */ /* 0x000fe400078e009e */
[----:B------:R-:W-:Y:S02]  /*9abc0*/  IMAD.MOV.U32 R236, RZ, RZ, R157 ;  /* 0x000000ffffec7224 */ /* 0x000fe400078e009d */
[----:B------:R-:W-:Y:S02]  /*9abd0*/  IMAD.MOV.U32 R237, RZ, RZ, R159 ;  /* 0x000000ffffed7224 */ /* 0x000fe400078e009f */
[----:B------:R-:W1:Y:S04]  /*9abe0*/  LDS.128 R156, [R252] ;  /* 0x00000000fc9c7984 */ /* 0x000e680000000c00 */
[----:B------:R-:W-:Y:S01]  /*9abf0*/  LDS.128 R144, [R252+0x800] ;  /* 0x00080000fc907984 */ /* 0x000fe20000000c00 */
[----:B------:R-:W-:-:S02]  /*9ac00*/  IMAD.MOV.U32 R230, RZ, RZ, R160 ;  /* 0x000000ffffe67224 */ /* 0x000fc400078e00a0 */
[----:B------:R-:W-:Y:S01]  /*9ac10*/  IMAD.MOV.U32 R231, RZ, RZ, R162 ;  /* 0x000000ffffe77224 */ /* 0x000fe200078e00a2 */
[----:B------:R-:W-:Y:S01]  /*9ac20*/  BAR.SYNC.DEFER_BLOCKING 0x0 ;  /* 0x0000000000007b1d */ /* 0x000fe20000010000 */
[----:B------:R-:W-:Y:S02]  /*9ac30*/  IMAD.MOV.U32 R238, RZ, RZ, R161 ;  /* 0x000000ffffee7224 */ /* 0x000fe400078e00a1 */
[----:B------:R-:W-:-:S03]  /*9ac40*/  IMAD.MOV.U32 R239, RZ, RZ, R163 ;  /* 0x000000ffffef7224 */ /* 0x000fc600078e00a3 */
[----:B------:R1:W-:Y:S04]  /*9ac50*/  STS.128 [R2], R228 ;  /* 0x000000e402007388 */ /* 0x0003e80000000c00 */
[----:B------:R1:W-:Y:S01]  /*9ac60*/  STS.128 [R2+0x400], R236 ;  /* 0x000400ec02007388 */ /* 0x0003e20000000c00 */
[----:B------:R-:W-:Y:S01]  /*9ac70*/  IMAD.MOV.U32 R160, RZ, RZ, R164 ;  /* 0x000000ffffa07224 */ /* 0x000fe200078e00a4 */
[----:B------:R-:W-:Y:S01]  /*9ac80*/  MOV R161, R166 ;  /* 0x000000a600a17202 */ /* 0x000fe20000000f00 */
[----:B------:R-:W-:Y:S02]  /*9ac90*/  IMAD.MOV.U32 R162, RZ, RZ, R168 ;  /* 0x000000ffffa27224 */ /* 0x000fe400078e00a8 */
[----:B------:R-:W-:Y:S01]  /*9aca0*/  IMAD.MOV.U32 R163, RZ, RZ, R170 ;  /* 0x000000ffffa37224 */ /* 0x000fe200078e00aa */
[----:B------:R-:W-:Y:S01]  /*9acb0*/  BAR.SYNC.DEFER_BLOCKING 0x0 ;  /* 0x0000000000007b1d */ /* 0x000fe20000010000 */
[----:B----4-:R-:W-:-:S02]  /*9acc0*/  IMAD.MOV.U32 R232, RZ, RZ, R165 ;  /* 0x000000ffffe87224 */ /* 0x010fc400078e00a5 */
        /* <DEDUP_REMOVED lines=9> */
[----:B-1----:R-:W-:Y:S01]  /*9ad60*/  IMAD.MOV.U32 R228, RZ, RZ, R172 ;  /* 0x000000ffffe47224 */ /* 0x002fe200078e00ac */
[----:B------:R-:W-:Y:S01]  /*9ad70*/  MOV R237, R175 ;  /* 0x000000af00ed7202 */ /* 0x000fe20000000f00 */
[----:B------:R-:W-:-:S02]  /*9ad80*/  IMAD.MOV.U32 R229, RZ, RZ, R174 ;  /* 0x000000ffffe57224 */ /* 0x000fc400078e00ae */
[----:B------:R-:W-:Y:S02]  /*9ad90*/  IMAD.MOV.U32 R236, RZ, RZ, R173 ;  /* 0x000000ffffec7224 */ /* 0x000fe400078e00ad */
[----:B------:R-:W1:Y:S04]  /*9ada0*/  LDS.128 R172, [R252] ;  /* 0x00000000fcac7984 */ /* 0x000e680000000c00 */
[----:B------:R-:W-:Y:S01]  /*9adb0*/  LDS.128 R160, [R252+0x800] ;  /* 0x00080000fca07984 */ /* 0x000fe20000000c00 */
[----:B------:R-:W-:Y:S02]  /*9adc0*/  IMAD.MOV.U32 R230, RZ, RZ, R176 ;  /* 0x000000ffffe67224 */ /* 0x000fe400078e00b0 */
[----:B------:R-:W-:Y:S01]  /*9add0*/  IMAD.MOV.U32 R231, RZ, RZ, R178 ;  /* 0x000000ffffe77224 */ /* 0x000fe200078e00b2 */
[----:B------:R-:W-:Y:S01]  /*9ade0*/  BAR.SYNC.DEFER_BLOCKING 0x0 ;  /* 0x0000000000007b1d */ /* 0x000fe20000010000 */
[----:B------:R-:W-:-:S02]  /*9adf0*/  IMAD.MOV.U32 R238, RZ, RZ, R177 ;  /* 0x000000ffffee7224 */ /* 0x000fc400078e00b1 */
[----:B------:R-:W-:-:S03]  /*9ae00*/  IMAD.MOV.U32 R239, RZ, RZ, R179 ;  /* 0x000000ffffef7224 */ /* 0x000fc600078e00b3 */
[----:B------:R1:W-:Y:S04]  /*9ae10*/  STS.128 [R2], R228 ;  /* 0x000000e402007388 */ /* 0x0003e80000000c00 */
[----:B------:R1:W-:Y:S01]  /*9ae20*/  STS.128 [R2+0x400], R236 ;  /* 0x000400ec02007388 */ /* 0x0003e20000000c00 */
[----:B------:R-:W-:Y:S02]  /*9ae30*/  IMAD.MOV.U32 R176, RZ, RZ, R180 ;  /* 0x000000ffffb07224 */ /* 0x000fe400078e00b4 */
[----:B------:R-:W-:Y:S02]  /*9ae40*/  IMAD.MOV.U32 R177, RZ, RZ, R182 ;  /* 0x000000ffffb17224 */ /* 0x000fe400078e00b6 */
[----:B------:R-:W-:Y:S02]  /*9ae50*/  IMAD.MOV.U32 R178, RZ, RZ, R184 ;  /* 0x000000ffffb27224 */ /* 0x000fe400078e00b8 */
[----:B------:R-:W-:Y:S01]  /*9ae60*/  IMAD.MOV.U32 R179, RZ, RZ, R186 ;  /* 0x000000ffffb37224 */ /* 0x000fe200078e00ba */
[----:B------:R-:W-:Y:S01]  /*9ae70*/  BAR.SYNC.DEFER_BLOCKING 0x0 ;  /* 0x0000000000007b1d */ /* 0x000fe20000010000 */
[----:B---3--:R-:W-:-:S02]  /*9ae80*/  IMAD.MOV.U32 R232, RZ, RZ, R181 ;  /* 0x000000ffffe87224 */ /* 0x008fc400078e00b5 */
[----:B------:R-:W-:Y:S02]  /*9ae90*/  IMAD.MOV.U32 R233, RZ, RZ, R183 ;  /* 0x000000ffffe97224 */ /* 0x000fe400078e00b7 */
[----:B------:R-:W-:Y:S02]  /*9aea0*/  IMAD.MOV.U32 R234, RZ, RZ, R185 ;  /* 0x000000ffffea7224 */ /* 0x000fe400078e00b9 */
[----:B------:R-:W-:Y:S02]  /*9aeb0*/  IMAD.MOV.U32 R235, RZ, RZ, R187 ;  /* 0x000000ffffeb7224 */ /* 0x000fe400078e00bb */
[----:B------:R-:W3:Y:S04]  /*9aec0*/  LDS.128 R184, [R252] ;  /* 0x00000000fcb87984 */ /* 0x000ee80000000c00 */
        /* <DEDUP_REMOVED lines=18> */
[----:B------:R-:W-:Y:S01]  /*9aff0*/  IMAD.MOV.U32 R192, RZ, RZ, R68 ;  /* 0x000000ffffc07224 */ /* 0x000fe200078e0044 */
[----:B----4-:R-:W-:Y:S01]  /*9b000*/  MOV R233, R71 ;  /* 0x0000004700e97202 */ /* 0x010fe20000000f00 */
[----:B------:R-:W-:Y:S02]  /*9b010*/  IMAD.MOV.U32 R193, RZ, RZ, R70 ;  /* 0x000000ffffc17224 */ /* 0x000fe400078e0046 */
[----:B------:R-:W-:Y:S02]  /*9b020*/  IMAD.MOV.U32 R194, RZ, RZ, R72 ;  /* 0x000000ffffc27224 */ /* 0x000fe400078e0048 */
[----:B------:R-:W-:Y:S01]  /*9b030*/  IMAD.MOV.U32 R195, RZ, RZ, R74 ;  /* 0x000000ffffc37224 */ /* 0x000fe200078e004a */
[----:B------:R-:W-:Y:S01]  /*9b040*/  BAR.SYNC.DEFER_BLOCKING 0x0 ;  /* 0x0000000000007b1d */ /* 0x000fe20000010000 */
[----:B------:R-:W-:-:S02]  /*9b050*/  IMAD.MOV.U32 R232, RZ, RZ, R69 ;  /* 0x000000ffffe87224 */ /* 0x000fc400078e0045 */
[----:B------:R-:W-:Y:S02]  /*9b060*/  IMAD.MOV.U32 R234, RZ, RZ, R73 ;  /* 0x000000ffffea7224 */ /* 0x000fe400078e0049 */
[----:B------:R-:W-:Y:S02]  /*9b070*/  IMAD.MOV.U32 R235, RZ, RZ, R75 ;  /* 0x000000ffffeb7224 */ /* 0x000fe400078e004b */
[----:B------:R-:W4:Y:S04]  /*9b080*/  LDS.128 R72, [R252] ;  /* 0x00000000fc487984 */ /* 0x000f280000000c00 */
[----:B------:R-:W-:Y:S01]  /*9b090*/  LDS.128 R68, [R252+0x800] ;  /* 0x00080000fc447984 */ /* 0x000fe20000000c00 */
[----:B------:R-:W-:Y:S06]  /*9b0a0*/  BAR.SYNC.DEFER_BLOCKING 0x0 ;  /* 0x0000000000007b1d */ /* 0x000fec0000010000 */
[----:B------:R3:W-:Y:S04]  /*9b0b0*/  STS.128 [R2], R192 ;  /* 0x000000c002007388 */ /* 0x0007e80000000c00 */
[----:B------:R3:W-:Y:S01]  /*9b0c0*/  STS.128 [R2+0x400], R232 ;  /* 0x000400e802007388 */ /* 0x0007e20000000c00 */
[----:B-1----:R-:W-:-:S02]  /*9b0d0*/  IMAD.MOV.U32 R228, RZ, RZ, R76 ;  /* 0x000000ffffe47224 */ /* 0x002fc400078e004c */
        /* <DEDUP_REMOVED lines=9> */
[----:B------:R-:W-:Y:S01]  /*9b170*/  LDS.128 R76, [R252+0x800] ;  /* 0x00080000fc4c7984 */ /* 0x000fe20000000c00 */
[----:B------:R-:W-:Y:S06]  /*9b180*/  BAR.SYNC.DEFER_BLOCKING 0x0 ;  /* 0x0000000000007b1d */ /* 0x000fec0000010000 */
[----:B------:R1:W-:Y:S04]  /*9b190*/  STS.128 [R2], R228 ;  /* 0x000000e402007388 */ /* 0x0003e80000000c00 */
[----:B------:R1:W-:Y:S01]  /*9b1a0*/  STS.128 [R2+0x400], R236 ;  /* 0x000400ec02007388 */ /* 0x0003e20000000c00 */
[----:B---3--:R-:W-:Y:S01]  /*9b1b0*/  IMAD.MOV.U32 R192, RZ, RZ, R84 ;  /* 0x000000ffffc07224 */ /* 0x008fe200078e0054 */
[----:B------:R-:W-:Y:S01]  /*9b1c0*/  MOV R193, R86 ;  /* 0x0000005600c17202 */ /* 0x000fe20000000f00 */
[----:B------:R-:W-:-:S02]  /*9b1d0*/  IMAD.MOV.U32 R194, RZ, RZ, R88 ;  /* 0x000000ffffc27224 */ /* 0x000fc400078e0058 */
[----:B------:R-:W-:Y:S01]  /*9b1e0*/  IMAD.MOV.U32 R195, RZ, RZ, R90 ;  /* 0x000000ffffc37224 */ /* 0x000fe200078e005a */
[----:B------:R-:W-:Y:S01]  /*9b1f0*/  BAR.SYNC.DEFER_BLOCKING 0x0 ;  /* 0x0000000000007b1d */ /* 0x000fe20000010000 */
[----:B------:R-:W-:Y:S02]  /*9b200*/  IMAD.MOV.U32 R232, RZ, RZ, R85 ;  /* 0x000000ffffe87224 */ /* 0x000fe400078e0055 */
[----:B------:R-:W-:Y:S02]  /*9b210*/  IMAD.MOV.U32 R233, RZ, RZ, R87 ;  /* 0x000000ffffe97224 */ /* 0x000fe400078e0057 */
[----:B------:R-:W-:Y:S02]  /*9b220*/  IMAD.MOV.U32 R234, RZ, RZ, R89 ;  /* 0x000000ffffea7224 */ /* 0x000fe400078e0059 */
[----:B------:R-:W-:Y:S02]  /*9b230*/  IMAD.MOV.U32 R235, RZ, RZ, R91 ;  /* 0x000000ffffeb7224 */ /* 0x000fe400078e005b */
[----:B------:R-:W3:Y:S04]  /*9b240*/  LDS.128 R88, [R252] ;  /* 0x00000000fc587984 */ /* 0x000ee80000000c00 */
[----:B------:R-:W-:Y:S01]  /*9b250*/  LDS.128 R84, [R252+0x800] ;  /* 0x00080000fc547984 */ /* 0x000fe20000000c00 */
[----:B------:R-:W-:Y:S06]  /*9b260*/  BAR.SYNC.DEFER_BLOCKING 0x0 ;  /* 0x0000000000007b1d */ /* 0x000fec0000010000 */
[----:B------:R2:W-:Y:S04]  /*9b270*/  STS.128 [R2], R192 ;  /* 0x000000c002007388 */ /* 0x0005e80000000c00 */
[----:B------:R2:W-:Y:S01]  /*9b280*/  STS.128 [R2+0x400], R232 ;  /* 0x000400e802007388 */ /* 0x0005e20000000c00 */
[----:B-1----:R-:W-:Y:S01]  /*9b290*/  IMAD.MOV.U32 R228, RZ, RZ, R92 ;  /* 0x000000ffffe47224 */ /* 0x002fe200078e005c */
[----:B------:R-:W-:Y:S01]  /*9b2a0*/  MOV R237, R95 ;  /* 0x0000005f00ed7202 */ /* 0x000fe20000000f00 */
[----:B------:R-:W-:-:S02]  /*9b2b0*/  IMAD.MOV.U32 R229, RZ, RZ, R94 ;  /* 0x000000ffffe57224 */ /* 0x000fc400078e005e */
[----:B------:R-:W-:Y:S02]  /*9b2c0*/  IMAD.MOV.U32 R230, RZ, RZ, R96 ;  /* 0x000000ffffe67224 */ /* 0x000fe400078e0060 */
[----:B------:R-:W-:Y:S01]  /*9b2d0*/  IMAD.MOV.U32 R231, RZ, RZ, R98 ;  /* 0x000000ffffe77224 */ /* 0x000fe200078e0062 */
[----:B------:R-:W-:Y:S01]  /*9b2e0*/  BAR.SYNC.DEFER_BLOCKING 0x0 ;  /* 0x0000000000007b1d */ /* 0x000fe20000010000 */
[----:B------:R-:W-:Y:S02]  /*9b2f0*/  IMAD.MOV.U32 R236, RZ, RZ, R93 ;  /* 0x000000ffffec7224 */ /* 0x000fe400078e005d */
[----:B------:R-:W-:Y:S02]  /*9b300*/  IMAD.MOV.U32 R238, RZ, RZ, R97 ;  /* 0x000000ffffee7224 */ /* 0x000fe400078e0061 */
[----:B------:R-:W-:Y:S02]  /*9b310*/  IMAD.MOV.U32 R239, RZ, RZ, R99 ;  /* 0x000000ffffef7224 */ /* 0x000fe400078e0063 */
[----:B------:R-:W1:Y:S04]  /*9b320*/  LDS.128 R96, [R252] ;  /* 0x00000000fc607984 */ /* 0x000e680000000c00 */
[----:B------:R-:W-:Y:S01]  /*9b330*/  LDS.128 R92, [R252+0x800] ;  /* 0x00080000fc5c7984 */ /* 0x000fe20000000c00 */
[----:B------:R-:W-:Y:S06]  /*9b340*/  BAR.SYNC.DEFER_BLOCKING 0x0 ;  /* 0x0000000000007b1d */ /* 0x000fec0000010000 */
[----:B------:R1:W-:Y:S04]  /*9b350*/  STS.128 [R2], R228 ;  /* 0x000000e402007388 */ /* 0x0003e80000000c00 */
[----:B------:R1:W-:Y:S01]  /*9b360*/  STS.128 [R2+0x400], R236 ;  /* 0x000400ec02007388 */ /* 0x0003e20000000c00 */
[----:B--2---:R-:W-:-:S02]  /*9b370*/  IMAD.MOV.U32 R192, RZ, RZ, R100 ;  /* 0x000000ffffc07224 */ /* 0x004fc400078e0064 */
        /* <DEDUP_REMOVED lines=8> */
[----:B------:R-:W2:Y:S04]  /*9b400*/  LDS.128 R104, [R252] ;  /* 0x00000000fc687984 */ /* 0x000ea80000000c00 */
[----:B------:R-:W-:Y:S01]  /*9b410*/  LDS.128 R100, [R252+0x800] ;  /* 0x00080000fc647984 */ /* 0x000fe20000000c00 */
[----:B------:R-:W-:Y:S06]  /*9b420*/  BAR.SYNC.DEFER_BLOCKING 0x0 ;  /* 0x0000000000007b1d */ /* 0x000fec0000010000 */
[----:B------:R2:W-:Y:S04]  /*9b430*/  STS.128 [R2], R192 ;  /* 0x000000c002007388 */ /* 0x0005e80000000c00 */
[----:B------:R2:W-:Y:S01]  /*9b440*/  STS.128 [R2+0x400], R232 ;  /* 0x000400e802007388 */ /* 0x0005e20000000c00 */
[----:B-1----:R-:W-:Y:S01]  /*9b450*/  IMAD.MOV.U32 R228, RZ, RZ, R108 ;  /* 0x000000ffffe47224 */ /* 0x002fe200078e006c */
        /* <DEDUP_REMOVED lines=13> */
[----:B--2---:R-:W-:Y:S01]  /*9b530*/  IMAD.MOV.U32 R192, RZ, RZ, R116 ;  /* 0x000000ffffc07224 */ /* 0x004fe200078e0074 */
        /* <DEDUP_REMOVED lines=8> */
[----:B------:R-:W2:Y:S04]  /*9b5c0*/  LDS.128 R120, [R252] ;  /* 0x00000000fc787984 */ /* 0x000ea80000000c00 */
        /* <DEDUP_REMOVED lines=15> */
[----:B------:R-:W-:Y:S01]  /*9b6c0*/  BAR.SYNC.DEFER_BLOCKING 0x0 ;  /* 0x0000000000007b1d */ /* 0x000fe20000010000 */
[----:B---3--:R-:W-:-:S05]  /*9b6d0*/  IMAD.MOV.U32 R192, RZ, RZ, R4 ;  /* 0x000000ffffc07224 */ /* 0x008fca00078e0004 */
[----:B------:R-:W-:Y:S04]  /*9b6e0*/  STS.128 [R2], R228 ;  /* 0x000000e402007388 */ /* 0x000fe80000000c00 */
[----:B------:R3:W-:Y:S01]  /*9b6f0*/  STS.128 [R2+0x400], R236 ;  /* 0x000400ec02007388 */ /* 0x0007e20000000c00 */
[----:B------:R-:W-:Y:S01]  /*9b700*/  BAR.SYNC.DEFER_BLOCKING 0x0 ;  /* 0x0000000000007b1d */ /* 0x000fe20000010000 */
[----:B------:R-:W-:Y:S01]  /*9b710*/  IMAD.MOV.U32 R4, RZ, RZ, R5 ;  /* 0x000000ffff047224 */ /* 0x000fe200078e0005 */
[----:B------:R-:W-:Y:S01]  /*9b720*/  MOV R193, R6 ;  /* 0x0000000600c17202 */ /* 0x000fe20000000f00 */
[----:B------:R-:W-:Y:S02]  /*9b730*/  IMAD.MOV.U32 R5, RZ, RZ, R7 ;  /* 0x000000ffff057224 */ /* 0x000fe400078e0007 */
[----:B------:R-:W-:-:S02]  /*9b740*/  IMAD.MOV.U32 R194, RZ, RZ, R8 ;  /* 0x000000ffffc27224 */ /* 0x000fc400078e0008 */
[----:B------:R-:W-:Y:S02]  /*9b750*/  IMAD.MOV.U32 R195, RZ, RZ, R10 ;  /* 0x000000ffffc37224 */ /* 0x000fe400078e000a */
[----:B------:R-:W-:Y:S02]  /*9b760*/  IMAD.MOV.U32 R6, RZ, RZ, R9 ;  /* 0x000000ffff067224 */ /* 0x000fe400078e0009 */
[----:B------:R-:W-:Y:S01]  /*9b770*/  IMAD.MOV.U32 R7, RZ, RZ, R11 ;  /* 0x000000ffff077224 */ /* 0x000fe200078e000b */
[----:B------:R-:W1:Y:S04]  /*9b780*/  LDS.128 R228, [R252] ;  /* 0x00000000fce47984 */ /* 0x000e680000000c00 */
[----:B------:R-:W-:Y:S01]  /*9b790*/  LDS.128 R8, [R252+0x800] ;  /* 0x00080000fc087984 */ /* 0x000fe20000000c00 */
[----:B------:R-:W-:Y:S06]  /*9b7a0*/  BAR.SYNC.DEFER_BLOCKING 0x0 ;  /* 0x0000000000007b1d */ /* 0x000fec0000010000 */
[----:B------:R-:W-:Y:S04]  /*9b7b0*/  STS.128 [R2], R192 ;  /* 0x000000c002007388 */ /* 0x000fe80000000c00 */
[----:B------:R1:W-:Y:S01]  /*9b7c0*/  STS.128 [R2+0x400], R4 ;  /* 0x0004000402007388 */ /* 0x0003e20000000c00 */
[----:B--2---:R-:W-:Y:S01]  /*9b7d0*/  IMAD.MOV.U32 R232, RZ, RZ, R12 ;  /* 0x000000ffffe87224 */ /* 0x004fe200078e000c */
[----:B---3--:R-:W-:Y:S01]  /*9b7e0*/  MOV R237, R15 ;  /* 0x0000000f00ed7202 */ /* 0x008fe20000000f00 */
        /* <DEDUP_REMOVED lines=25> */
[----:B------:R-:W-:Y:S01]  /*9b980*/  STS.128 [R2+0x400], R192 ;  /* 0x000400c002007388 */ /* 0x000fe20000000c00 */
[----:B------:R-:W-:Y:S01]  /*9b990*/  BAR.SYNC.DEFER_BLOCKING 0x0 ;  /* 0x0000000000007b1d */ /* 0x000fe20000010000 */
[----:B---3--:R-:W-:Y:S01]  /*9b9a0*/  IMAD.MOV.U32 R232, RZ, RZ, R28 ;  /* 0x000000ffffe87224 */ /* 0x008fe200078e001c */
[----:B------:R-:W-:Y:S01]  /*9b9b0*/  MOV R233, R30 ;  /* 0x0000001e00e97202 */ /* 0x000fe20000000f00 */
[----:B------:R-:W-:-:S02]  /*9b9c0*/  IMAD.MOV.U32 R234, RZ, RZ, R32 ;  /* 0x000000ffffea7224 */ /* 0x000fc400078e0020 */
[----:B------:R-:W-:Y:S02]  /*9b9d0*/  IMAD.MOV.U32 R235, RZ, RZ, R34 ;  /* 0x000000ffffeb7224 */ /* 0x000fe400078e0022 */
[----:B--2---:R-:W-:Y:S02]  /*9b9e0*/  IMAD.MOV.U32 R236, RZ, RZ, R29 ;  /* 0x000000ffffec7224 */ /* 0x004fe400078e001d */
[----:B------:R-:W-:Y:S02]  /*9b9f0*/  IMAD.MOV.U32 R237, RZ, RZ, R31 ;  /* 0x000000ffffed7224 */ /* 0x000fe400078e001f */
[----:B------:R-:W-:Y:S02]  /*9ba00*/  IMAD.MOV.U32 R238, RZ, RZ, R33 ;  /* 0x000000ffffee7224 */ /* 0x000fe400078e0021 */
[----:B------:R-:W-:Y:S02]  /*9ba10*/  IMAD.MOV.U32 R239, RZ, RZ, R35 ;  /* 0x000000ffffef7224 */ /* 0x000fe400078e0023 */
[----:B------:R-:W2:Y:S04]  /*9ba20*/  LDS.128 R32, [R252] ;  /* 0x00000000fc207984 */ /* 0x000ea80000000c00 */
[----:B------:R-:W-:Y:S01]  /*9ba30*/  LDS.128 R28, [R252+0x800] ;  /* 0x00080000fc1c7984 */ /* 0x000fe20000000c00 */
[----:B------:R-:W-:Y:S06]  /*9ba40*/  BAR.SYNC.DEFER_BLOCKING 0x0 ;  /* 0x0000000000007b1d */ /* 0x000fec0000010000 */
[----:B------:R-:W-:Y:S04]  /*9ba50*/  STS.128 [R2], R232 ;  /* 0x000000e802007388 */ /* 0x000fe80000000c00 */
[----:B------:R-:W-:Y:S01]  /*9ba60*/  STS.128 [R2+0x400], R236 ;  /* 0x000400ec02007388 */ /* 0x000fe20000000c00 */
        /* <DEDUP_REMOVED lines=8> */
[----:B------:R-:W1:Y:S04]  /*9baf0*/  LDS.128 R40, [R252] ;  /* 0x00000000fc287984 */ /* 0x000e680000000c00 */
[----:B------:R-:W-:Y:S01]  /*9bb00*/  LDS.128 R36, [R252+0x800] ;  /* 0x00080000fc247984 */ /* 0x000fe20000000c00 */
[----:B------:R-:W-:Y:S01]  /*9bb10*/  BAR.SYNC.DEFER_BLOCKING 0x0 ;  /* 0x0000000000007b1d */ /* 0x000fe20000010000 */
[----:B------:R-:W-:-:S05]  /*9bb20*/  ISETP.GE.AND P0, PT, R244, UR14, PT ;  /* 0x0000000ef4007c0c */ /* 0x000fca000bf06270 */
[----:B------:R3:W-:Y:S02]  /*9bb30*/  STS.128 [R2], R4 ;  /* 0x0000000402007388 */ /* 0x0007e40000000c00 */
[----:B---3--:R-:W-:Y:S02]  /*9bb40*/  IMAD R7, R244, UR4, RZ ;  /* 0x00000004f4077c24 */ /* 0x008fe4000f8e02ff */
[----:B------:R-:W-:Y:S01]  /*9bb50*/  STS.128 [R2+0x400], R240 ;  /* 0x000400f002007388 */ /* 0x000fe20000000c00 */
[----:B------:R-:W-:Y:S01]  /*9bb60*/  IMAD.MOV.U32 R234, RZ, RZ, R48 ;  /* 0x000000ffffea7224 */ /* 0x000fe200078e0030 */
[----:B------:R-:W3:Y:S01]  /*9bb70*/  LDC R4, c[0x0][0x3b8] ;  /* 0x0000ee00ff047b82 */ /* 0x000ee20000000800 */
[----:B------:R-:W-:Y:S01]  /*9bb80*/  IMAD.MOV.U32 R235, RZ, RZ, R50 ;  /* 0x000000ffffeb7224 */ /* 0x000fe200078e0032 */
[----:B------:R-:W2:Y:S01]  /*9bb90*/  LDL.LU R244, [R1+0x4c] ;  /* 0x00004c0001f47983 */ /* 0x000ea20000300800 */
[----:B------:R-:W-:Y:S02]  /*9bba0*/  IMAD.MOV.U32 R238, RZ, RZ, R49 ;  /* 0x000000ffffee7224 */ /* 0x000fe400078e0031 */
[----:B------:R-:W-:-:S03]  /*9bbb0*/  IMAD.MOV.U32 R239, RZ, RZ, R51 ;  /* 0x000000ffffef7224 */ /* 0x000fc600078e0033 */
[----:B------:R-:W-:Y:S01]  /*9bbc0*/  BAR.SYNC.DEFER_BLOCKING 0x0 ;  /* 0x0000000000007b1d */ /* 0x000fe20000010000 */
[----:B------:R-:W-:Y:S02]  /*9bbd0*/  IMAD.MOV.U32 R232, RZ, RZ, R44 ;  /* 0x000000ffffe87224 */ /* 0x000fe400078e002c */
[----:B------:R-:W-:Y:S02]  /*9bbe0*/  IMAD.MOV.U32 R233, RZ, RZ, R46 ;  /* 0x000000ffffe97224 */ /* 0x000fe400078e002e */
[----:B------:R-:W-:Y:S02]  /*9bbf0*/  IMAD.MOV.U32 R236, RZ, RZ, R45 ;  /* 0x000000ffffec7224 */ /* 0x000fe400078e002d */
[----:B------:R-:W-:Y:S01]  /*9bc00*/  IMAD.MOV.U32 R237, RZ, RZ, R47 ;  /* 0x000000ffffed7224 */ /* 0x000fe200078e002f */
[----:B------:R-:W-:Y:S01]  /*9bc10*/  LOP3.LUT R6, R0, R3, RZ, 0xfc, !PT ;  /* 0x0000000300067212 */ /* 0x000fe200078efcff */
[----:B------:R-:W1:Y:S01]  /*9bc20*/  LDCU UR4, c[0x0][0x39c] ;  /* 0x00007380ff0477ac */ /* 0x000e620008000800 */
[----:B------:R-:W-:Y:S01]  /*9bc30*/  LEA R5, P2, R7, UR12, 0x2 ;  /* 0x0000000c07057c11 */ /* 0x000fe2000f8410ff */
[----:B------:R-:W4:Y:S04]  /*9bc40*/  LDL.LU R250, [R1+0x30] ;  /* 0x0000300001fa7983 */ /* 0x000f280000300800 */
[----:B------:R-:W1:Y:S04]  /*9bc50*/  LDS.128 R192, [R252] ;  /* 0x00000000fcc07984 */ /* 0x000e680000000c00 */
[----:B------:R-:W-:Y:S01]  /*9bc60*/  LDS.128 R48, [R252+0x800] ;  /* 0x00080000fc307984 */ /* 0x000fe20000000c00 */
[----:B------:R-:W-:Y:S01]  /*9bc70*/  BAR.SYNC.DEFER_BLOCKING 0x0 ;  /* 0x0000000000007b1d */ /* 0x000fe20000010000 */
[----:B------:R-:W-:Y:S01]  /*9bc80*/  IMAD.MOV.U32 R44, RZ, RZ, R52 ;  /* 0x000000ffff2c7224 */ /* 0x000fe200078e0034 */
[----:B------:R-:W-:Y:S01]  /*9bc90*/  MOV R45, R54 ;  /* 0x00000036002d7202 */ /* 0x000fe20000000f00 */
[----:B------:R-:W-:-:S02]  /*9bca0*/  IMAD.MOV.U32 R46, RZ, RZ, R56 ;  /* 0x000000ffff2e7224 */ /* 0x000fc400078e0038 */
[----:B------:R-:W-:Y:S01]  /*9bcb0*/  IMAD.MOV.U32 R47, RZ, RZ, R58 ;  /* 0x000000ffff2f7224 */ /* 0x000fe200078e003a */
[----:B------:R-:W-:Y:S02]  /*9bcc0*/  ISETP.LT.AND P3, PT, R6, UR15, !P0 ;  /* 0x0000000f06007c0c */ /* 0x000fe4000c761270 */
[----:B------:R-:W-:Y:S01]  /*9bcd0*/  LEA.HI.X.SX32 R7, R7, UR13, 0x2, P2 ;  /* 0x0000000d07077c11 */ /* 0x000fe200090f16ff */
[----:B------:R-:W4:Y:S04]  /*9bce0*/  LDL.LU R248, [R1+0x34] ;  /* 0x0000340001f87983 */ /* 0x000f280000300800 */
[----:B------:R-:W-:Y:S04]  /*9bcf0*/  STS.128 [R2], R232 ;  /* 0x000000e802007388 */ /* 0x000fe80000000c00 */
[----:B------:R1:W-:Y:S01]  /*9bd00*/  STS.128 [R2+0x400], R236 ;  /* 0x000400ec02007388 */ /* 0x0003e20000000c00 */
[----:B------:R-:W-:Y:S01]  /*9bd10*/  BAR.SYNC.DEFER_BLOCKING 0x0 ;  /* 0x0000000000007b1d */ /* 0x000fe20000010000 */
[----:B------:R-:W-:-:S02]  /*9bd20*/  IMAD.MOV.U32 R52, RZ, RZ, R53 ;  /* 0x000000ffff347224 */ /* 0x000fc400078e0035 */
[----:B------:R-:W-:Y:S02]  /*9bd30*/  IMAD.MOV.U32 R53, RZ, RZ, R55 ;  /* 0x000000ffff357224 */ /* 0x000fe400078e0037 */
[----:B------:R-:W-:Y:S02]  /*9bd40*/  IMAD.MOV.U32 R54, RZ, RZ, R57 ;  /* 0x000000ffff367224 */ /* 0x000fe400078e0039 */
[----:B------:R-:W-:Y:S01]  /*9bd50*/  IMAD.MOV.U32 R55, RZ, RZ, R59 ;  /* 0x000000ffff377224 */ /* 0x000fe200078e003b */
[----:B------:R-:W4:Y:S04]  /*9bd60*/  LDL.LU R246, [R1+0x38] ;  /* 0x0000380001f67983 */ /* 0x000f280000300800 */
[----:B------:R-:W2:Y:S04]  /*9bd70*/  LDS.128 R232, [R252] ;  /* 0x00000000fce87984 */ /* 0x000ea80000000c00 */
[----:B------:R-:W-:Y:S01]  /*9bd80*/  LDS.128 R56, [R252+0x800] ;  /* 0x00080000fc387984 */ /* 0x000fe20000000c00 */
[----:B------:R-:W-:Y:S06]  /*9bd90*/  BAR.SYNC.DEFER_BLOCKING 0x0 ;  /* 0x0000000000007b1d */ /* 0x000fec0000010000 */
[----:B------:R-:W-:Y:S04]  /*9bda0*/  STS.128 [R2], R44 ;  /* 0x0000002c02007388 */ /* 0x000fe80000000c00 */
[----:B------:R-:W-:Y:S01]  /*9bdb0*/  STS.128 [R2+0x400], R52 ;  /* 0x0004003402007388 */ /* 0x000fe20000000c00 */
[----:B------:R-:W-:Y:S01]  /*9bdc0*/  BAR.SYNC.DEFER_BLOCKING 0x0 ;  /* 0x0000000000007b1d */ /* 0x000fe20000010000 */
[----:B-1----:R-:W-:-:S02]  /*9bdd0*/  IMAD.MOV.U32 R236, RZ, RZ, R60 ;  /* 0x000000ffffec7224 */ /* 0x002fc400078e003c */
[----:B------:R-:W-:Y:S01]  /*9bde0*/  IMAD.MOV.U32 R60, RZ, RZ, R61 ;  /* 0x000000ffff3c7224 */ /* 0x000fe200078e003d */
[----:B------:R-:W-:Y:S01]  /*9bdf0*/  MOV R61, R63 ;  /* 0x0000003f003d7202 */ /* 0x000fe20000000f00 */
[----:B------:R-:W-:Y:S01]  /*9be00*/  IMAD.MOV.U32 R237, RZ, RZ, R62 ;  /* 0x000000ffffed7224 */ /* 0x000fe200078e003e */
[----:B------:R-:W1:Y:S04]  /*9be10*/  LDS.128 R44, [R252] ;  /* 0x00000000fc2c7984 */ /* 0x000e680000000c00 */
[----:B------:R-:W-:Y:S01]  /*9be20*/  LDS.128 R52, [R252+0x800] ;  /* 0x00080000fc347984 */ /* 0x000fe20000000c00 */
[----:B------:R-:W-:Y:S02]  /*9be30*/  IMAD.MOV.U32 R238, RZ, RZ, R64 ;  /* 0x000000ffffee7224 */ /* 0x000fe400078e0040 */
[----:B------:R-:W-:Y:S01]  /*9be40*/  IMAD.MOV.U32 R239, RZ, RZ, R66 ;  /* 0x000000ffffef7224 */ /* 0x000fe200078e0042 */
[----:B------:R-:W-:Y:S01]  /*9be50*/  BAR.SYNC.DEFER_BLOCKING 0x0 ;  /* 0x0000000000007b1d */ /* 0x000fe20000010000 */
[----:B------:R-:W-:-:S02]  /*9be60*/  IMAD.MOV.U32 R62, RZ, RZ, R65 ;  /* 0x000000ffff3e7224 */ /* 0x000fc400078e0041 */
[----:B------:R-:W-:Y:S01]  /*9be70*/  IMAD.MOV.U32 R63, RZ, RZ, R67 ;  /* 0x000000ffff3f7224 */ /* 0x000fe200078e0043 */
[C---:B------:R-:W-:Y:S01]  /*9be80*/  LOP3.LUT R64, R6.reuse, 0x1fe, RZ, 0xfc, !PT ;  /* 0x000001fe06407812 */ /* 0x040fe200078efcff */
[----:B---3--:R-:W-:-:S03]  /*9be90*/  IMAD R66, R6, R4, RZ ;  /* 0x0000000406427224 */ /* 0x008fc600078e02ff */
[----:B------:R-:W-:Y:S01]  /*9bea0*/  ISETP.LT.AND P1, PT, R64, UR6, !P0 ;  /* 0x0000000640007c0c */ /* 0x000fe2000c721270 */
[----:B------:R-:W3:Y:S01]  /*9beb0*/  LDCU UR6, c[0x0][0x39c] ;  /* 0x00007380ff0677ac */ /* 0x000ee20008000800 */
[----:B------:R-:W-:Y:S04]  /*9bec0*/  STS.128 [R2], R236 ;  /* 0x000000ec02007388 */ /* 0x000fe80000000c00 */
[----:B------:R3:W-:Y:S01]  /*9bed0*/  STS.128 [R2+0x400], R60 ;  /* 0x0004003c02007388 */ /* 0x0007e20000000c00 */
[----:B------:R-:W-:-:S04]  /*9bee0*/  LEA R64, P2, R66, R5, 0x2 ;  /* 0x0000000542407211 */ /* 0x000fc800078410ff */
[----:B------:R-:W-:Y:S01]  /*9bef0*/  LEA.HI.X.SX32 R65, R66, R7, 0x2, P2 ;  /* 0x0000000742417211 */ /* 0x000fe200010f16ff */
[----:B------:R-:W-:Y:S01]  /*9bf00*/  BAR.SYNC.DEFER_BLOCKING 0x0 ;  /* 0x0000000000007b1d */ /* 0x000fe20000010000 */
[C-C-:B---3--:R-:W-:Y:S02]  /*9bf10*/  LOP3.LUT R2, R0.reuse, 0x2, R3.reuse, 0xfe, !PT ;  /* 0x0000000200027812 */ /* 0x148fe400078efe03 */
[----:B------:R-:W-:-:S03]  /*9bf20*/  LOP3.LUT R60, R0, 0x4, R3, 0xfe, !PT ;  /* 0x00000004003c7812 */ /* 0x000fc600078efe03 */
[CC--:B------:R-:W-:Y:S01]  /*9bf30*/  IMAD R63, R2.reuse, R4.reuse, RZ ;  /* 0x00000004023f7224 */ /* 0x0c0fe200078e02ff */
[----:B------:R-:W-:Y:S01]  /*9bf40*/  ISETP.LT.AND P2, PT, R2, UR5, !P0 ;  /* 0x0000000502007c0c */ /* 0x000fe2000c741270 */
[-C--:B------:R-:W-:Y:S01]  /*9bf50*/  IMAD R61, R60, R4.reuse, RZ ;  /* 0x000000043c3d7224 */ /* 0x080fe200078e02ff */
[--C-:B------:R-:W-:Y:S01]  /*9bf60*/  LOP3.LUT R2, R0, 0x6, R3.reuse, 0xfe, !PT ;  /* 0x0000000600027812 */ /* 0x100fe200078efe03 */
[----:B------:R-:W3:Y:S01]  /*9bf70*/  LDCU UR5, c[0x0][0x39c] ;  /* 0x00007380ff0577ac */ /* 0x000ee20008000800 */
[----:B------:R1:W-:Y:S01]  /*9bf80*/  @P3 STG.E desc[UR22][R64.64], R249 ;  /* 0x000000f940003986 */ /* 0x0003e2000c101916 */
[----:B------:R-:W-:Y:S02]  /*9bf90*/  ISETP.LT.AND P3, PT, R60, UR4, !P0 ;  /* 0x000000043c007c0c */ /* 0x000fe4000c761270 */
[----:B------:R-:W-:Y:S01]  /*9bfa0*/  IMAD R67, R2, R4, RZ ;  /* 0x0000000402437224 */ /* 0x000fe200078e02ff */
[----:B------:R-:W-:Y:S01]  /*9bfb0*/  LOP3.LUT R60, R0, 0x8, R3, 0xfe, !PT ;  /* 0x00000008003c7812 */ /* 0x000fe200078efe03 */
[----:B------:R-:W2:Y:S01]  /*9bfc0*/  LDCU UR4, c[0x0][0x39c] ;  /* 0x00007380ff0477ac */ /* 0x000ea20008000800 */
[----:B------:R-:W-:-:S02]  /*9bfd0*/  LEA R62, P5, R61, R5, 0x2 ;  /* 0x000000053d3e7211 */ /* 0x000fc400078a10ff */
[----:B-1----:R-:W-:-:S04]  /*9bfe0*/  LEA R64, P4, R63, R5, 0x2 ;  /* 0x000000053f407211 */ /* 0x002fc800078810ff */
[-C--:B------:R-:W-:Y:S02]  /*9bff0*/  LEA.HI.X.SX32 R65, R63, R7.reuse, 0x2, P4 ;  /* 0x000000073f417211 */ /* 0x080fe400020f16ff */
[----:B------:R-:W-:Y:S01]  /*9c000*/  ISETP.LT.AND P4, PT, R2, UR6, !P0 ;  /* 0x0000000602007c0c */ /* 0x000fe2000c781270 */
[C---:B------:R-:W-:Y:S01]  /*9c010*/  IMAD R66, R60.reuse, R4, RZ ;  /* 0x000000043c427224 */ /* 0x040fe200078e02ff */
[----:B------:R-:W-:Y:S01]  /*9c020*/  LEA.HI.X.SX32 R63, R61, R7, 0x2, P5 ;  /* 0x000000073d3f7211 */ /* 0x000fe200028f16ff */
[----:B------:R-:W-:Y:S01]  /*9c030*/  @P2 STG.E desc[UR22][R64.64], R247 ;  /* 0x000000f740002986 */ /* 0x000fe2000c101916 */
[----:B------:R-:W-:Y:S01]  /*9c040*/  ISETP.LT.AND P5, PT, R60, UR7, !P0 ;  /* 0x000000073c007c0c */ /* 0x000fe2000c7a1270 */
[----:B------:R-:W1:Y:S01]  /*9c050*/  LDCU UR6, c[0x0][0x39c] ;  /* 0x00007380ff0677ac */ /* 0x000e620008000800 */
[C---:B------:R-:W-:Y:S01]  /*9c060*/  LEA R60, P6, R67.reuse, R5, 0x2 ;  /* 0x00000005433c7211 */ /* 0x040fe200078c10ff */
[----:B------:R-:W-:Y:S01]  /*9c070*/  @P3 STG.E desc[UR22][R62.64], R245 ;  /* 0x000000f53e003986 */ /* 0x000fe2000c101916 */
[----:B------:R-:W-:Y:S01]  /*9c080*/  LOP3.LUT R2, R0, 0xa, R3, 0xfe, !PT ;  /* 0x0000000a00027812 */ /* 0x000fe200078efe03 */
[----:B------:R-:W1:Y:S01]  /*9c090*/  LDCU UR7, c[0x0][0x39c] ;  /* 0x00007380ff0777ac */ /* 0x000e620008000800 */
[----:B------:R-:W-:-:S05]  /*9c0a0*/  LEA.HI.X.SX32 R61, R67, R7, 0x2, P6 ;  /* 0x00000007433d7211 */ /* 0x000fca00030f16ff */
[----:B--2---:R2:W-:Y:S04]  /*9c0b0*/  @P4 STG.E desc[UR22][R60.64], R244 ;  /* 0x000000f43c004986 */ /* 0x0045e8000c101916 */
[----:B--2---:R-:W2:Y:S04]  /*9c0c0*/  LDL.LU R244, [R1+0x3c] ;  /* 0x00003c0001f47983 */ /* 0x004ea80000300800 */
[----:B------:R-:W2:Y:S01]  /*9c0d0*/  LDL.LU R251, [R1+0x20] ;  /* 0x0000200001fb7983 */ /* 0x000ea20000300800 */
[----:B------:R-:W-:-:S03]  /*9c0e0*/  IMAD R63, R2, R4, RZ ;  /* 0x00000004023f7224 */ /* 0x000fc600078e02ff */
[----:B------:R-:W2:Y:S01]  /*9c0f0*/  LDL.LU R249, [R1+0x24] ;  /* 0x0000240001f97983 */ /* 0x000ea20000300800 */
[----:B------:R-:W-:Y:S01]  /*9c100*/  ISETP.LT.AND P2, PT, R2, UR4, !P0 ;  /* 0x0000000402007c0c */ /* 0x000fe2000c741270 */
[----:B------:R-:W2:Y:S01]  /*9c110*/  LDCU UR4, c[0x0][0x39c] ;  /* 0x00007380ff0477ac */ /* 0x000ea20008000800 */
[CC--:B------:R-:W-:Y:S01]  /*9c120*/  LEA R64, P6, R66.reuse, R5.reuse, 0x2 ;  /* 0x0000000542407211 */ /* 0x0c0fe200078c10ff */
[----:B------:R-:W2:Y:S01]  /*9c130*/  LDL.LU R247, [R1+0x28] ;  /* 0x0000280001f77983 */ /* 0x000ea20000300800 */
[----:B------:R-:W-:Y:S02]  /*9c140*/  LEA R60, P3, R63, R5, 0x2 ;  /* 0x000000053f3c7211 */ /* 0x000fe400078610ff */
[----:B------:R-:W-:Y:S01]  /*9c150*/  LEA.HI.X.SX32 R65, R66, R7, 0x2, P6 ;  /* 0x0000000742417211 */ /* 0x000fe200030f16ff */
[----:B------:R-:W2:Y:S01]  /*9c160*/  LDL.LU R245, [R1+0x2c] ;  /* 0x00002c0001f57983 */ /* 0x000ea20000300800 */
[C-C-:B------:R-:W-:Y:S02]  /*9c170*/  LOP3.LUT R2, R0.reuse, 0xc, R3.reuse, 0xfe, !PT ;  /* 0x0000000c00027812 */ /* 0x140fe400078efe03 */
[----:B------:R-:W-:-:S02]  /*9c180*/  LOP3.LUT R62, R0, 0xe, R3, 0xfe, !PT ;  /* 0x0000000e003e7812 */ /* 0x000fc400078efe03 */
[----:B------:R-:W-:Y:S01]  /*9c190*/  LEA.HI.X.SX32 R61, R63, R7, 0x2, P3 ;  /* 0x000000073f3d7211 */ /* 0x000fe200018f16ff */
[----:B----4-:R4:W-:Y:S01]  /*9c1a0*/  @P5 STG.E desc[UR22][R64.64], R250 ;  /* 0x000000fa40005986 */ /* 0x0109e2000c101916 */
[----:B---3--:R-:W-:Y:S01]  /*9c1b0*/  ISETP.LT.AND P3, PT, R2, UR5, !P0 ;  /* 0x0000000502007c0c */ /* 0x008fe2000c761270 */
[CC--:B------:R-:W-:Y:S01]  /*9c1c0*/  IMAD R63, R62.reuse, R4.reuse, RZ ;  /* 0x000000043e3f7224 */ /* 0x0c0fe200078e02ff */
[----:B-1----:R-:W-:Y:S01]  /*9c1d0*/  ISETP.LT.AND P4, PT, R62, UR6, !P0 ;  /* 0x000000063e007c0c */ /* 0x002fe2000c781270 */
[----:B------:R-:W1:Y:S01]  /*9c1e0*/  LDCU UR5, c[0x0][0x39c] ;  /* 0x00007380ff0577ac */ /* 0x000e620008000800 */
[----:B----4-:R-:W-:Y:S01]  /*9c1f0*/  IMAD R65, R2, R4, RZ ;  /* 0x0000000402417224 */ /* 0x010fe200078e02ff */
[----:B------:R3:W-:Y:S04]  /*9c200*/  @P2 STG.E desc[UR22][R60.64], R248 ;  /* 0x000000f83c002986 */ /* 0x0007e8000c101916 */
[----:B------:R-:W4:Y:S01]  /*9c210*/  LDL.LU R250, [R1] ;  /* 0x0000000001fa7983 */ /* 0x000f220000300800 */
[-C--:B------:R-:W-:Y:S01]  /*9c220*/  LEA R64, P2, R65, R5.reuse, 0x2 ;  /* 0x0000000541407211 */ /* 0x080fe200078410ff */
[----:B------:R-:W1:Y:S02]  /*9c230*/  LDCU UR6, c[0x0][0x39c] ;  /* 0x00007380ff0677ac */ /* 0x000e640008000800 */
[----:B---3--:R-:W3:Y:S01]  /*9c240*/  LDL.LU R248, [R1+0x4] ;  /* 0x0000040001f87983 */ /* 0x008ee20000300800 */
[----:B------:R-:W-:-:S02]  /*9c250*/  LEA R60, P5, R63, R5, 0x2 ;  /* 0x000000053f3c7211 */ /* 0x000fc400078a10ff */
[-C--:B------:R-:W-:Y:S02]  /*9c260*/  LEA.HI.X.SX32 R65, R65, R7.reuse, 0x2, P2 ;  /* 0x0000000741417211 */ /* 0x080fe400010f16ff */
[----:B------:R-:W-:-:S03]  /*9c270*/  LEA.HI.X.SX32 R61, R63, R7, 0x2, P5 ;  /* 0x000000073f3d7211 */ /* 0x000fc600028f16ff */
[----:B------:R1:W-:Y:S04]  /*9c280*/  @P3 STG.E desc[UR22][R64.64], R246 ;  /* 0x000000f640003986 */ /* 0x0003e8000c101916 */
[----:B-1----:R-:W3:Y:S04]  /*9c290*/  LDL.LU R246, [R1+0x8] ;  /* 0x0000080001f67983 */ /* 0x002ee80000300800 */
[----:B--2---:R1:W-:Y:S04]  /*9c2a0*/  @P4 STG.E desc[UR22][R60.64], R244 ;  /* 0x000000f43c004986 */ /* 0x0043e8000c101916 */
[----:B-1----:R-:W2:Y:S01]  /*9c2b0*/  LDL.LU R244, [R1+0xc] ;  /* 0x00000c0001f47983 */ /* 0x002ea20000300800 */
[----:B------:R-:W-:-:S04]  /*9c2c0*/  LOP3.LUT R2, R0, 0x10, R3, 0xfe, !PT ;  /* 0x0000001000027812 */ /* 0x000fc800078efe03 */
[----:B------:R-:W-:Y:S01]  /*9c2d0*/  ISETP.LT.AND P2, PT, R2, UR4, !P0 ;  /* 0x0000000402007c0c */ /* 0x000fe2000c741270 */
[----:B------:R-:W1:Y:S01]  /*9c2e0*/  LDCU UR4, c[0x0][0x39c] ;  /* 0x00007380ff0477ac */ /* 0x000e620008000800 */
[--C-:B------:R-:W-:Y:S01]  /*9c2f0*/  LOP3.LUT R62, R0, 0x12, R3.reuse, 0xfe, !PT ;  /* 0x00000012003e7812 */ /* 0x100fe200078efe03 */
[-C--:B------:R-:W-:Y:S01]  /*9c300*/  IMAD R2, R2, R4.reuse, RZ ;  /* 0x0000000402027224 */ /* 0x080fe200078e02ff */
[--C-:B------:R-:W-:Y:S02]  /*9c310*/  LOP3.LUT R67, R0, 0x14, R3.reuse, 0xfe, !PT ;  /* 0x0000001400437812 */ /* 0x100fe400078efe03 */
[C---:B------:R-:W-:Y:S01]  /*9c320*/  ISETP.LT.AND P5, PT, R62.reuse, UR7, !P0 ;  /* 0x000000073e007c0c */ /* 0x040fe2000c7a1270 */
[----:B------:R-:W-:Y:S01]  /*9c330*/  IMAD R66, R62, R4, RZ ;  /* 0x000000043e427224 */ /* 0x000fe200078e02ff */
[----:B------:R-:W-:Y:S01]  /*9c340*/  LEA R62, P6, R2, R5, 0x2 ;  /* 0x00000005023e7211 */ /* 0x000fe200078c10ff */
[----:B------:R-:W4:Y:S01]  /*9c350*/  LDCU UR7, c[0x0][0x39c] ;  /* 0x00007380ff0777ac */ /* 0x000f220008000800 */
[----:B------:R-:W-:-:S02]  /*9c360*/  LOP3.LUT R239, R0, 0x16, R3, 0xfe, !PT ;  /* 0x0000001600ef7812 */ /* 0x000fc400078efe03 */
[----:B------:R-:W-:Y:S01]  /*9c370*/  LEA.HI.X.SX32 R63, R2, R7, 0x2, P6 ;  /* 0x00000007023f7211 */ /* 0x000fe200030f16ff */
[CC--:B------:R-:W-:Y:S01]  /*9c380*/  IMAD R2, R67.reuse, R4.reuse, RZ ;  /* 0x0000000443027224 */ /* 0x0c0fe200078e02ff */
[C---:B------:R-:W-:Y:S02]  /*9c390*/  LEA R64, P3, R66.reuse, R5, 0x2 ;  /* 0x0000000542407211 */ /* 0x040fe400078610ff */
[----:B-1----:R-:W-:Y:S01]  /*9c3a0*/  ISETP.LT.AND P6, PT, R67, UR4, !P0 ;  /* 0x0000000443007c0c */ /* 0x002fe2000c7c1270 */
[----:B------:R-:W1:Y:S01]  /*9c3b0*/  LDCU UR4, c[0x0][0x39c] ;  /* 0x00007380ff0477ac */ /* 0x000e620008000800 */
[----:B------:R-:W-:Y:S01]  /*9c3c0*/  LEA.HI.X.SX32 R65, R66, R7, 0x2, P3 ;  /* 0x0000000742417211 */ /* 0x000fe200018f16ff */
[----:B------:R4:W-:Y:S01]  /*9c3d0*/  @P2 STG.E desc[UR22][R62.64], R251 ;  /* 0x000000fb3e002986 */ /* 0x0009e2000c101916 */
[C-C-:B------:R-:W-:Y:S01]  /*9c3e0*/  LOP3.LUT R237, R0.reuse, 0x18, R3.reuse, 0xfe, !PT ;  /* 0x0000001800ed7812 */ /* 0x140fe200078efe03 */
[C---:B------:R-:W-:Y:S01]  /*9c3f0*/  IMAD R61, R239.reuse, R4, RZ ;  /* 0x00000004ef3d7224 */ /* 0x040fe200078e02ff */
[----:B------:R-:W-:Y:S01]  /*9c400*/  LOP3.LUT R67, R0, 0x1a, R3, 0xfe, !PT ;  /* 0x0000001a00437812 */ /* 0x000fe200078efe03 */
[----:B------:R1:W-:Y:S01]  /*9c410*/  @P5 STG.E desc[UR22][R64.64], R249 ;  /* 0x000000f940005986 */ /* 0x0003e2000c101916 */
[----:B------:R-:W-:Y:S01]  /*9c420*/  ISETP.LT.AND P4, PT, R239, UR5, !P0 ;  /* 0x00000005ef007c0c */ /* 0x000fe2000c781270 */
[----:B------:R-:W3:Y:S01]  /*9c430*/  LDCU UR5, c[0x0][0x39c] ;  /* 0x00007380ff0577ac */ /* 0x000ee20008000800 */
[----:B------:R-:W-:-:S02]  /*9c440*/  ISETP.LT.AND P3, PT, R237, UR6, !P0 ;  /* 0x00000006ed007c0c */ /* 0x000fc4000c761270 */
[CC--:B----4-:R-:W-:Y:S01]  /*9c450*/  LEA R62, P2, R2.reuse, R5.reuse, 0x2 ;  /* 0x00000005023e7211 */ /* 0x0d0fe200078410ff */
[----:B------:R-:W4:Y:S01]  /*9c460*/  LDCU UR6, c[0x0][0x39c] ;  /* 0x00007380ff0677ac */ /* 0x000f220008000800 */
[----:B------:R-:W-:Y:S02]  /*9c470*/  LEA R60, P5, R61, R5, 0x2 ;  /* 0x000000053d3c7211 */ /* 0x000fe400078a10ff */
[-C--:B------:R-:W-:Y:S01]  /*9c480*/  LEA.HI.X.SX32 R63, R2, R7.reuse, 0x2, P2 ;  /* 0x00000007023f7211 */ /* 0x080fe200010f16ff */
[-C--:B-1----:R-:W-:Y:S02]  /*9c490*/  IMAD R65, R237, R4.reuse, RZ ;  /* 0x00000004ed417224 */ /* 0x082fe400078e02ff */
[C---:B------:R-:W-:Y:S01]  /*9c4a0*/  IMAD R2, R67.reuse, R4, RZ ;  /* 0x0000000443027224 */ /* 0x040fe200078e02ff */
[----:B------:R-:W-:Y:S01]  /*9c4b0*/  ISETP.LT.AND P2, PT, R67, UR7, !P0 ;  /* 0x0000000743007c0c */ /* 0x000fe2000c741270 */
[----:B------:R1:W-:Y:S01]  /*9c4c0*/  @P6 STG.E desc[UR22][R62.64], R247 ;  /* 0x000000f73e006986 */ /* 0x0003e2000c101916 */
[----:B------:R-:W-:Y:S01]  /*9c4d0*/  LEA.HI.X.SX32 R61, R61, R7, 0x2, P5 ;  /* 0x000000073d3d7211 */ /* 0x000fe200028f16ff */
[----:B------:R-:W3:Y:S01]  /*9c4e0*/  LDCU UR7, c[0x0][0x39c] ;  /* 0x00007380ff0777ac */ /* 0x000ee20008000800 */
[----:B------:R-:W-:-:S02]  /*9c4f0*/  LEA R64, P5, R2, R5, 0x2 ;  /* 0x0000000502407211 */ /* 0x000fc400078a10ff */
[C-C-:B------:R-:W-:Y:S02]  /*9c500*/  LOP3.LUT R67, R0.reuse, 0x1c, R3.reuse, 0xfe, !PT ;  /* 0x0000001c00437812 */ /* 0x140fe400078efe03 */
[C---:B-1----:R-:W-:Y:S02]  /*9c510*/  LEA R62, P6, R65.reuse, R5, 0x2 ;  /* 0x00000005413e7211 */ /* 0x042fe400078c10ff */
[--C-:B------:R-:W-:Y:S02]  /*9c520*/  LOP3.LUT R237, R0, 0x1e, R3.reuse, 0xfe, !PT ;  /* 0x0000001e00ed7812 */ /* 0x100fe400078efe03 */
[-C--:B------:R-:W-:Y:S02]  /*9c530*/  LEA.HI.X.SX32 R63, R65, R7.reuse, 0x2, P6 ;  /* 0x00000007413f7211 */ /* 0x080fe400030f16ff */
[----:B------:R-:W-:Y:S01]  /*9c540*/  LEA.HI.X.SX32 R65, R2, R7, 0x2, P5 ;  /* 0x0000000702417211 */ /* 0x000fe200028f16ff */
[CC--:B------:R-:W-:Y:S01]  /*9c550*/  IMAD R2, R67.reuse, R4.reuse, RZ ;  /* 0x0000000443027224 */ /* 0x0c0fe200078e02ff */
[----:B------:R-:W-:Y:S01]  /*9c560*/  ISETP.LT.AND P5, PT, R67, UR4, !P0 ;  /* 0x0000000443007c0c */ /* 0x000fe2000c7a1270 */
[----:B------:R1:W-:Y:S01]  /*9c570*/  @P4 STG.E desc[UR22][R60.64], R245 ;  /* 0x000000f53c004986 */ /* 0x0003e2000c101916 */
[----:B------:R-:W-:Y:S01]  /*9c580*/  LOP3.LUT R67, R0, 0x20, R3, 0xfe, !PT ;  /* 0x0000002000437812 */ /* 0x000fe200078efe03 */
[CC--:B------:R-:W-:Y:S01]  /*9c590*/  IMAD R66, R237.reuse, R4.reuse, RZ ;  /* 0x00000004ed427224 */ /* 0x0c0fe200078e02ff */
[----:B------:R-:W2:Y:S01]  /*9c5a0*/  LDCU UR4, c[0x0][0x39c] ;  /* 0x00007380ff0477ac */ /* 0x000ea20008000800 */
[----:B------:R1:W-:Y:S01]  /*9c5b0*/  @P3 STG.E desc[UR22][R62.64], R250 ;  /* 0x000000fa3e003986 */ /* 0x0003e2000c101916 */
[----:B---3--:R-:W-:Y:S01]  /*9c5c0*/  ISETP.LT.AND P3, PT, R237, UR5, !P0 ;  /* 0x00000005ed007c0c */ /* 0x008fe2000c761270 */
[C---:B------:R-:W-:Y:S01]  /*9c5d0*/  IMAD R236, R67.reuse, R4, RZ ;  /* 0x0000000443ec7224 */ /* 0x040fe200078e02ff */
[----:B------:R-:W3:Y:S01]  /*9c5e0*/  LDCU UR5, c[0x0][0x39c] ;  /* 0x00007380ff0577ac */ /* 0x000ee20008000800 */
[----:B------:R1:W-:Y:S01]  /*9c5f0*/  @P2 STG.E desc[UR22][R64.64], R248 ;  /* 0x000000f840002986 */ /* 0x0003e2000c101916 */
[----:B----4-:R-:W-:-:S02]  /*9c600*/  ISETP.LT.AND P2, PT, R67, UR6, !P0 ;  /* 0x0000000643007c0c */ /* 0x010fc4000c741270 */
[-C--:B-1----:R-:W-:Y:S01]  /*9c610*/  LEA R60, P4, R2, R5.reuse, 0x2 ;  /* 0x00000005023c7211 */ /* 0x082fe200078810ff */
[----:B------:R-:W1:Y:S01]  /*9c620*/  LDCU UR6, c[0x0][0x39c] ;  /* 0x00007380ff0677ac */ /* 0x000e620008000800 */
[--C-:B------:R-:W-:Y:S02]  /*9c630*/  LOP3.LUT R67, R0, 0x22, R3.reuse, 0xfe, !PT ;  /* 0x0000002200437812 */ /* 0x100fe400078efe03 */
[----:B------:R-:W-:Y:S02]  /*9c640*/  LEA R62, P6, R66, R5, 0x2 ;  /* 0x00000005423e7211 */ /* 0x000fe400078c10ff */
[----:B------:R-:W-:Y:S02]  /*9c650*/  LEA.HI.X.SX32 R61, R2, R7, 0x2, P4 ;  /* 0x00000007023d7211 */ /* 0x000fe400020f16ff */
[----:B------:R-:W-:Y:S02]  /*9c660*/  LEA R64, P4, R236, R5, 0x2 ;  /* 0x00000005ec407211 */ /* 0x000fe400078810ff */
[-C--:B------:R-:W-:Y:S01]  /*9c670*/  LEA.HI.X.SX32 R63, R66, R7.reuse, 0x2, P6 ;  /* 0x00000007423f7211 */ /* 0x080fe200030f16ff */
[----:B------:R-:W-:Y:S01]  /*9c680*/  IMAD R2, R67, R4, RZ ;  /* 0x0000000443027224 */ /* 0x000fe200078e02ff */
[----:B------:R-:W-:Y:S01]  /*9c690*/  LEA.HI.X.SX32 R65, R236, R7, 0x2, P4 ;  /* 0x00000007ec417211 */ /* 0x000fe200020f16ff */
[----:B------:R4:W-:Y:S01]  /*9c6a0*/  @P5 STG.E desc[UR22][R60.64], R246 ;  /* 0x000000f63c005986 */ /* 0x0009e2000c101916 */
[----:B------:R-:W-:-:S02]  /*9c6b0*/  LOP3.LUT R239, R0, 0x24, R3, 0xfe, !PT ;  /* 0x0000002400ef7812 */ /* 0x000fc400078efe03 */
[----:B------:R-:W-:Y:S01]  /*9c6c0*/  ISETP.LT.AND P5, PT, R67, UR7, !P0 ;  /* 0x0000000743007c0c */ /* 0x000fe2000c7a1270 */
[----:B------:R-:W1:Y:S01]  /*9c6d0*/  LDCU UR7, c[0x0][0x39c] ;  /* 0x00007380ff0777ac */ /* 0x000e620008000800 */
[----:B------:R-:W-:-:S05]  /*9c6e0*/  LOP3.LUT R237, R0, 0x26, R3, 0xfe, !PT ;  /* 0x0000002600ed7812 */ /* 0x000fca00078efe03 */
[----:B------:R-:W-:Y:S01]  /*9c6f0*/  IMAD R236, R237, R4, RZ ;  /* 0x00000004edec7224 */ /* 0x000fe200078e02ff */
[C-C-:B------:R-:W-:Y:S02]  /*9c700*/  LOP3.LUT R238, R0.reuse, 0x62, R3.reuse, 0xfe, !PT ;  /* 0x0000006200ee7812 */ /* 0x140fe400078efe03 */
[C-C-:B------:R-:W-:Y:S02]  /*9c710*/  LOP3.LUT R240, R0.reuse, 0x66, R3.reuse, 0xfe, !PT ;  /* 0x0000006600f07812 */ /* 0x140fe400078efe03 */
[C-C-:B------:R-:W-:Y:S02]  /*9c720*/  LOP3.LUT R241, R0.reuse, 0x68, R3.reuse, 0xfe, !PT ;  /* 0x0000006800f17812 */ /* 0x140fe400078efe03 */
[C-C-:B------:R-:W-:Y:S02]  /*9c730*/  LOP3.LUT R242, R0.reuse, 0x6a, R3.reuse, 0xfe, !PT ;  /* 0x0000006a00f27812 */ /* 0x140fe400078efe03 */
[C-C-:B------:R-:W-:Y:S02]  /*9c740*/  LOP3.LUT R243, R0.reuse, 0x6c, R3.reuse, 0xfe, !PT ;  /* 0x0000006c00f37812 */ /* 0x140fe400078efe03 */
[----:B------:R-:W-:-:S02]  /*9c750*/  LOP3.LUT R245, R0, 0x70, R3, 0xfe, !PT ;  /* 0x0000007000f57812 */ /* 0x000fc400078efe03 */
[C-C-:B----4-:R-:W-:Y:S02]  /*9c760*/  LOP3.LUT R246, R0.reuse, 0x72, R3.reuse, 0xfe, !PT ;  /* 0x0000007200f67812 */ /* 0x150fe400078efe03 */
[C-C-:B------:R-:W-:Y:S02]  /*9c770*/  LOP3.LUT R247, R0.reuse, 0x74, R3.reuse, 0xfe, !PT ;  /* 0x0000007400f77812 */ /* 0x140fe400078efe03 */
[C-C-:B------:R-:W-:Y:S02]  /*9c780*/  LOP3.LUT R248, R0.reuse, 0x76, R3.reuse, 0xfe, !PT ;  /* 0x0000007600f87812 */ /* 0x140fe400078efe03 */
[C-C-:B------:R-:W-:Y:S02]  /*9c790*/  LOP3.LUT R249, R0.reuse, 0x78, R3.reuse, 0xfe, !PT ;  /* 0x0000007800f97812 */ /* 0x140fe400078efe03 */
[C-C-:B------:R-:W-:Y:S02]  /*9c7a0*/  LOP3.LUT R250, R0.reuse, 0x7a, R3.reuse, 0xfe, !PT ;  /* 0x0000007a00fa7812 */ /* 0x140fe400078efe03 */
[----:B------:R-:W-:Y:S01]  /*9c7b0*/  LOP3.LUT R251, R0, 0x7c, R3, 0xfe, !PT ;  /* 0x0000007c00fb7812 */ /* 0x000fe200078efe03 */
[----:B--2---:R-:W-:Y:S04]  /*9c7c0*/  @P3 STG.E desc[UR22][R62.64], R244 ;  /* 0x000000f43e003986 */ /* 0x004fe8000c101916 */
[----:B------:R2:W-:Y:S01]  /*9c7d0*/  @P2 STG.E desc[UR22][R64.64], R208 ;  /* 0x000000d040002986 */ /* 0x0005e2000c101916 */
[----:B------:R-:W-:-:S04]  /*9c7e0*/  LEA R66, P2, R2, R5, 0x2 ;  /* 0x0000000502427211 */ /* 0x000fc800078410ff */
[----:B------:R-:W-:Y:S01]  /*9c7f0*/  LEA.HI.X.SX32 R67, R2, R7, 0x2, P2 ;  /* 0x0000000702437211 */ /* 0x000fe200010f16ff */
[C---:B------:R-:W-:Y:S01]  /*9c800*/  IMAD R2, R239.reuse, R4, RZ ;  /* 0x00000004ef027224 */ /* 0x040fe200078e02ff */
[----:B------:R-:W-:Y:S01]  /*9c810*/  ISETP.LT.AND P2, PT, R239, UR4, !P0 ;  /* 0x00000004ef007c0c */ /* 0x000fe2000c741270 */
[----:B------:R-:W4:Y:S03]  /*9c820*/  LDCU UR4, c[0x0][0x39c] ;  /* 0x00007380ff0477ac */ /* 0x000f260008000800 */
[----:B------:R-:W-:Y:S02]  /*9c830*/  LEA R60, P4, R2, R5, 0x2 ;  /* 0x00000005023c7211 */ /* 0x000fe400078810ff */
[----:B--2---:R-:W-:Y:S02]  /*9c840*/  LOP3.LUT R65, R0, 0x28, R3, 0xfe, !PT ;  /* 0x0000002800417812 */ /* 0x004fe400078efe03 */
[----:B------:R-:W-:-:S02]  /*9c850*/  LEA.HI.X.SX32 R61, R2, R7, 0x2, P4 ;  /* 0x00000007023d7211 */ /* 0x000fc400020f16ff */
[----:B---3--:R-:W-:Y:S01]  /*9c860*/  ISETP.LT.AND P3, PT, R237, UR5, !P0 ;  /* 0x00000005ed007c0c */ /* 0x008fe2000c761270 */
[C---:B------:R-:W-:Y:S01]  /*9c870*/  IMAD R2, R65.reuse, R4, RZ ;  /* 0x0000000441027224 */ /* 0x040fe200078e02ff */
[----:B-1----:R-:W-:Y:S01]  /*9c880*/  ISETP.LT.AND P4, PT, R65, UR6, !P0 ;  /* 0x0000000641007c0c */ /* 0x002fe2000c781270 */
[----:B------:R-:W1:Y:S01]  /*9c890*/  LDCU UR5, c[0x0][0x39c] ;  /* 0x00007380ff0577ac */ /* 0x000e620008000800 */
[----:B------:R2:W-:Y:S01]  /*9c8a0*/  @P5 STG.E desc[UR22][R66.64], R209 ;  /* 0x000000d142005986 */ /* 0x0005e2000c101916 */
[----:B------:R-:W-:Y:S02]  /*9c8b0*/  LEA R62, P5, R236, R5, 0x2 ;  /* 0x00000005ec3e7211 */ /* 0x000fe400078a10ff */
[----:B------:R-:W-:Y:S01]  /*9c8c0*/  LOP3.LUT R237, R0, 0x2a, R3, 0xfe, !PT ;  /* 0x0000002a00ed7812 */ /* 0x000fe200078efe03 */
[----:B------:R3:W-:Y:S01]  /*9c8d0*/  @P2 STG.E desc[UR22][R60.64], R210 ;  /* 0x000000d23c002986 */ /* 0x0007e2000c101916 */
[----:B------:R-:W-:Y:S01]  /*9c8e0*/  LEA.HI.X.SX32 R63, R236, R7, 0x2, P5 ;  /* 0x00000007ec3f7211 */ /* 0x000fe200028f16ff */
[----:B------:R-:W1:Y:S01]  /*9c8f0*/  LDCU UR6, c[0x0][0x39c] ;  /* 0x00007380ff0677ac */ /* 0x000e620008000800 */
[----:B--2---:R-:W-:-:S04]  /*9c900*/  LEA R66, P2, R2, R5, 0x2 ;  /* 0x0000000502427211 */ /* 0x004fc800078410ff */
[----:B------:R-:W-:Y:S01]  /*9c910*/  LEA.HI.X.SX32 R67, R2, R7, 0x2, P2 ;  /* 0x0000000702437211 */ /* 0x000fe200010f16ff */
[CC--:B------:R-:W-:Y:S01]  /*9c920*/  IMAD R2, R237.reuse, R4.reuse, RZ ;  /* 0x00000004ed027224 */ /* 0x0c0fe200078e02ff */
[----:B------:R2:W-:Y:S01]  /*9c930*/  @P3 STG.E desc[UR22][R62.64], R211 ;  /* 0x000000d33e003986 */ /* 0x0005e2000c101916 */
[--C-:B------:R-:W-:Y:S02]  /*9c940*/  LOP3.LUT R209, R0, 0x2c, R3.reuse, 0xfe, !PT ;  /* 0x0000002c00d17812 */ /* 0x100fe400078efe03 */
[----:B------:R-:W-:Y:S01]  /*9c950*/  ISETP.LT.AND P2, PT, R237, UR7, !P0 ;  /* 0x00000007ed007c0c */ /* 0x000fe2000c741270 */
[----:B------:R2:W-:Y:S01]  /*9c960*/  @P4 STG.E desc[UR22][R66.64], R212 ;  /* 0x000000d442004986 */ /* 0x0005e2000c101916 */
[----:B---3--:R-:W-:Y:S02]  /*9c970*/  LEA R60, P4, R2, R5, 0x2 ;  /* 0x00000005023c7211 */ /* 0x008fe400078810ff */
[----:B------:R-:W-:Y:S01]  /*9c980*/  LOP3.LUT R65, R0, 0x2e, R3, 0xfe, !PT ;  /* 0x0000002e00417812 */ /* 0x000fe200078efe03 */
[C---:B------:R-:W-:Y:S01]  /*9c990*/  IMAD R208, R209.reuse, R4, RZ ;  /* 0x00000004d1d07224 */ /* 0x040fe200078e02ff */
[----:B----4-:R-:W-:Y:S01]  /*9c9a0*/  ISETP.LT.AND P3, PT, R209, UR4, !P0 ;  /* 0x00000004d1007c0c */ /* 0x010fe2000c761270 */
[----:B------:R-:W3:Y:S01]  /*9c9b0*/  LDCU UR4, c[0x0][0x39c] ;  /* 0x00007380ff0477ac */ /* 0x000ee20008000800 */
[----:B------:R-:W-:-:S02]  /*9c9c0*/  LEA.HI.X.SX32 R61, R2, R7, 0x2, P4 ;  /* 0x00000007023d7211 */ /* 0x000fc400020f16ff */
[C---:B-1----:R-:W-:Y:S01]  /*9c9d0*/  ISETP.LT.AND P4, PT, R65.reuse, UR5, !P0 ;  /* 0x0000000541007c0c */ /* 0x042fe2000c781270 */
[----:B------:R-:W1:Y:S01]  /*9c9e0*/  LDCU UR5, c[0x0][0x39c] ;  /* 0x00007380ff0577ac */ /* 0x000e620008000800 */
[----:B--2---:R-:W-:Y:S01]  /*9c9f0*/  LEA R62, P5, R208, R5, 0x2 ;  /* 0x00000005d03e7211 */ /* 0x004fe200078a10ff */
[-C--:B------:R-:W-:Y:S01]  /*9ca00*/  IMAD R210, R65, R4.reuse, RZ ;  /* 0x0000000441d27224 */ /* 0x080fe200078e02ff */
[--C-:B------:R-:W-:Y:S01]  /*9ca10*/  LOP3.LUT R67, R0, 0x30, R3.reuse, 0xfe, !PT ;  /* 0x0000003000437812 */ /* 0x100fe200078efe03 */
[----:B------:R-:W2:Y:S01]  /*9ca20*/  LDCU UR7, c[0x0][0x39c] ;  /* 0x00007380ff0777ac */ /* 0x000ea20008000800 */
[----:B------:R-:W-:Y:S01]  /*9ca30*/  LEA.HI.X.SX32 R63, R208, R7, 0x2, P5 ;  /* 0x00000007d03f7211 */ /* 0x000fe200028f16ff */
[----:B------:R4:W-:Y:S01]  /*9ca40*/  @P2 STG.E desc[UR22][R60.64], R213 ;  /* 0x000000d53c002986 */ /* 0x0009e2000c101916 */
[C---:B------:R-:W-:Y:S01]  /*9ca50*/  ISETP.LT.AND P2, PT, R67.reuse, UR6, !P0 ;  /* 0x0000000643007c0c */ /* 0x040fe2000c741270 */
[----:B------:R-:W-:Y:S01]  /*9ca60*/  IMAD R2, R67, R4, RZ ;  /* 0x0000000443027224 */ /* 0x000fe200078e02ff */
[----:B------:R-:W-:Y:S01]  /*9ca70*/  LEA R64, P6, R210, R5, 0x2 ;  /* 0x00000005d2407211 */ /* 0x000fe200078c10ff */
[----:B------:R1:W-:Y:S01]  /*9ca80*/  @P3 STG.E desc[UR22][R62.64], R214 ;  /* 0x000000d63e003986 */ /* 0x0003e2000c101916 */
[----:B------:R-:W-:Y:S01]  /*9ca90*/  LOP3.LUT R67, R0, 0x32, R3, 0xfe, !PT ;  /* 0x0000003200437812 */ /* 0x000fe200078efe03 */
[----:B------:R-:W2:Y:S01]  /*9caa0*/  LDCU UR6, c[0x0][0x39c] ;  /* 0x00007380ff0677ac */ /* 0x000ea20008000800 */
[----:B------:R-:W-:-:S02]  /*9cab0*/  LEA.HI.X.SX32 R65, R210, R7, 0x2, P6 ;  /* 0x00000007d2417211 */ /* 0x000fc400030f16ff */
[--C-:B------:R-:W-:Y:S01]  /*9cac0*/  LOP3.LUT R211, R0, 0x34, R3.reuse, 0xfe, !PT ;  /* 0x0000003400d37812 */ /* 0x100fe200078efe03 */
[CC--:B------:R-:W-:Y:S01]  /*9cad0*/  IMAD R208, R67.reuse, R4.reuse, RZ ;  /* 0x0000000443d07224 */ /* 0x0c0fe200078e02ff */
[----:B------:R-:W-:Y:S02]  /*9cae0*/  LEA R66, P3, R2, R5, 0x2 ;  /* 0x0000000502427211 */ /* 0x000fe400078610ff */
[----:B------:R-:W-:Y:S02]  /*9caf0*/  LOP3.LUT R209, R0, 0x36, R3, 0xfe, !PT ;  /* 0x0000003600d17812 */ /* 0x000fe400078efe03 */
[----:B---3--:R-:W-:Y:S01]  /*9cb00*/  ISETP.LT.AND P5, PT, R67, UR4, !P0 ;  /* 0x0000000443007c0c */ /* 0x008fe2000c7a1270 */
[----:B------:R3:W-:Y:S01]  /*9cb10*/  @P4 STG.E desc[UR22][R64.64], R215 ;  /* 0x000000d740004986 */ /* 0x0007e2000c101916 */
[----:B------:R-:W-:Y:S01]  /*9cb20*/  LEA.HI.X.SX32 R67, R2, R7, 0x2, P3 ;  /* 0x0000000702437211 */ /* 0x000fe200018f16ff */
[CC--:B------:R-:W-:Y:S01]  /*9cb30*/  IMAD R2, R211.reuse, R4.reuse, RZ ;  /* 0x00000004d3027224 */ /* 0x0c0fe200078e02ff */
[----:B-1----:R-:W-:Y:S01]  /*9cb40*/  ISETP.LT.AND P4, PT, R211, UR5, !P0 ;  /* 0x00000005d3007c0c */ /* 0x002fe2000c781270 */
[C---:B------:R-:W-:Y:S01]  /*9cb50*/  IMAD R210, R209.reuse, R4, RZ ;  /* 0x00000004d1d27224 */ /* 0x040fe200078e02ff */
[-C--:B----4-:R-:W-:Y:S01]  /*9cb60*/  LEA R60, P6, R208, R5.reuse, 0x2 ;  /* 0x00000005d03c7211 */ /* 0x090fe200078c10ff */
[----:B------:R-:W1:Y:S01]  /*9cb70*/  LDCU UR4, c[0x0][0x39c] ;  /* 0x00007380ff0477ac */ /* 0x000e620008000800 */
[----:B--2---:R-:W-:Y:S01]  /*9cb80*/  ISETP.LT.AND P3, PT, R209, UR7, !P0 ;  /* 0x00000007d1007c0c */ /* 0x004fe2000c761270 */
[----:B------:R2:W-:Y:S01]  /*9cb90*/  @P2 STG.E desc[UR22][R66.64], R220 ;  /* 0x000000dc42002986 */ /* 0x0005e2000c101916 */
[----:B------:R-:W-:Y:S01]  /*9cba0*/  LEA R62, P2, R2, R5, 0x2 ;  /* 0x00000005023e7211 */ /* 0x000fe200078410ff */
[----:B------:R-:W4:Y:S01]  /*9cbb0*/  LDCU UR5, c[0x0][0x39c] ;  /* 0x00007380ff0577ac */ /* 0x000f220008000800 */
[----:B------:R-:W-:-:S02]  /*9cbc0*/  LEA.HI.X.SX32 R61, R208, R7, 0x2, P6 ;  /* 0x00000007d03d7211 */ /* 0x000fc400030f16ff */
[----:B---3--:R-:W-:Y:S01]  /*9cbd0*/  LEA R64, P6, R210, R5, 0x2 ;  /* 0x00000005d2407211 */ /* 0x008fe200078c10ff */
[----:B------:R-:W3:Y:S01]  /*9cbe0*/  LDCU UR7, c[0x0][0x39c] ;  /* 0x00007380ff0777ac */ /* 0x000ee20008000800 */
[-C--:B------:R-:W-:Y:S02]  /*9cbf0*/  LEA.HI.X.SX32 R63, R2, R7.reuse, 0x2, P2 ;  /* 0x00000007023f7211 */ /* 0x080fe400010f16ff */
[----:B------:R-:W-:Y:S01]  /*9cc00*/  LEA.HI.X.SX32 R65, R210, R7, 0x2, P6 ;  /* 0x00000007d2417211 */ /* 0x000fe200030f16ff */
[----:B------:R-:W-:Y:S01]  /*9cc10*/  @P5 STG.E desc[UR22][R60.64], R221 ;  /* 0x000000dd3c005986 */ /* 0x000fe2000c101916 */
[----:B------:R-:W-:-:S03]  /*9cc20*/  LOP3.LUT R210, R0, 0x38, R3, 0xfe, !PT ;  /* 0x0000003800d27812 */ /* 0x000fc600078efe03 */
[----:B------:R1:W-:Y:S01]  /*9cc30*/  @P4 STG.E desc[UR22][R62.64], R222 ;  /* 0x000000de3e004986 */ /* 0x0003e2000c101916 */
[C-C-:B------:R-:W-:Y:S02]  /*9cc40*/  LOP3.LUT R208, R0.reuse, 0x3a, R3.reuse, 0xfe, !PT ;  /* 0x0000003a00d07812 */ /* 0x140fe400078efe03 */
[C-C-:B------:R-:W-:Y:S01]  /*9cc50*/  LOP3.LUT R209, R0.reuse, 0x3c, R3.reuse, 0xfe, !PT ;  /* 0x0000003c00d17812 */ /* 0x140fe200078efe03 */
[----:B------:R3:W-:Y:S01]  /*9cc60*/  @P3 STG.E desc[UR22][R64.64], R223 ;  /* 0x000000df40003986 */ /* 0x0007e2000c101916 */
[C-C-:B------:R-:W-:Y:S02]  /*9cc70*/  LOP3.LUT R213, R0.reuse, 0x3e, R3.reuse, 0xfe, !PT ;  /* 0x0000003e00d57812 */ /* 0x140fe400078efe03 */
[C-C-:B------:R-:W-:Y:S02]  /*9cc80*/  LOP3.LUT R237, R0.reuse, 0x40, R3.reuse, 0xfe, !PT ;  /* 0x0000004000ed7812 */ /* 0x140fe400078efe03 */
[C-C-:B--2---:R-:W-:Y:S02]  /*9cc90*/  LOP3.LUT R220, R0.reuse, 0x46, R3.reuse, 0xfe, !PT ;  /* 0x0000004600dc7812 */ /* 0x144fe400078efe03 */
[----:B------:R-:W-:-:S02]  /*9cca0*/  LOP3.LUT R215, R0, 0x48, R3, 0xfe, !PT ;  /* 0x0000004800d77812 */ /* 0x000fc400078efe03 */
[C-C-:B-1----:R-:W-:Y:S02]  /*9ccb0*/  LOP3.LUT R222, R0.reuse, 0x44, R3.reuse, 0xfe, !PT ;  /* 0x0000004400de7812 */ /* 0x142fe400078efe03 */
[C-C-:B------:R-:W-:Y:S02]  /*9ccc0*/  LOP3.LUT R214, R0.reuse, 0x4c, R3.reuse, 0xfe, !PT ;  /* 0x0000004c00d67812 */ /* 0x140fe400078efe03 */
[C-C-:B---3--:R-:W-:Y:S02]  /*9ccd0*/  LOP3.LUT R223, R0.reuse, 0x42, R3.reuse, 0xfe, !PT ;  /* 0x0000004200df7812 */ /* 0x148fe400078efe03 */
[C-C-:B------:R-:W-:Y:S02]  /*9cce0*/  LOP3.LUT R65, R0.reuse, 0x4a, R3.reuse, 0xfe, !PT ;  /* 0x0000004a00417812 */ /* 0x140fe400078efe03 */
[C-C-:B------:R-:W-:Y:S02]  /*9ccf0*/  LOP3.LUT R67, R0.reuse, 0x4e, R3.reuse, 0xfe, !PT ;  /* 0x0000004e00437812 */ /* 0x140fe400078efe03 */
[----:B------:R-:W-:-:S02]  /*9cd00*/  LOP3.LUT R66, R0, 0x50, R3, 0xfe, !PT ;  /* 0x0000005000427812 */ /* 0x000fc400078efe03 */
[C-C-:B------:R-:W-:Y:S02]  /*9cd10*/  LOP3.LUT R62, R0.reuse, 0x52, R3.reuse, 0xfe, !PT ;  /* 0x00000052003e7812 */ /* 0x140fe400078efe03 */
[C-C-:B------:R-:W-:Y:S02]  /*9cd20*/  LOP3.LUT R64, R0.reuse, 0x54, R3.reuse, 0xfe, !PT ;  /* 0x0000005400407812 */ /* 0x140fe400078efe03 */
[C-C-:B------:R-:W-:Y:S02]  /*9cd30*/  LOP3.LUT R63, R0.reuse, 0x56, R3.reuse, 0xfe, !PT ;  /* 0x00000056003f7812 */ /* 0x140fe400078efe03 */
[C-C-:B------:R-:W-:Y:S02]  /*9cd40*/  LOP3.LUT R61, R0.reuse, 0x58, R3.reuse, 0xfe, !PT ;  /* 0x00000058003d7812 */ /* 0x140fe400078efe03 */
[C-C-:B------:R-:W-:Y:S02]  /*9cd50*/  LOP3.LUT R2, R0.reuse, 0x5a, R3.reuse, 0xfe, !PT ;  /* 0x0000005a00027812 */ /* 0x140fe400078efe03 */
[----:B------:R-:W-:-:S02]  /*9cd60*/  LOP3.LUT R60, R0, 0x5c, R3, 0xfe, !PT ;  /* 0x0000005c003c7812 */ /* 0x000fc400078efe03 */
[C-C-:B------:R-:W-:Y:S02]  /*9cd70*/  LOP3.LUT R221, R0.reuse, 0x5e, R3.reuse, 0xfe, !PT ;  /* 0x0000005e00dd7812 */ /* 0x140fe400078efe03 */
[C-C-:B------:R-:W-:Y:S02]  /*9cd80*/  LOP3.LUT R236, R0.reuse, 0x60, R3.reuse, 0xfe, !PT ;  /* 0x0000006000ec7812 */ /* 0x140fe400078efe03 */
[C-C-:B------:R-:W-:Y:S02]  /*9cd90*/  LOP3.LUT R239, R0.reuse, 0x64, R3.reuse, 0xfe, !PT ;  /* 0x0000006400ef7812 */ /* 0x140fe400078efe03 */
[C-C-:B------:R-:W-:Y:S02]  /*9cda0*/  LOP3.LUT R244, R0.reuse, 0x6e, R3.reuse, 0xfe, !PT ;  /* 0x0000006e00f47812 */ /* 0x140fe400078efe03 */
[----:B------:R-:W-:Y:S01]  /*9cdb0*/  LOP3.LUT R0, R0, 0x7e, R3, 0xfe, !PT ;  /* 0x0000007e00007812 */ /* 0x000fe200078efe03 */
[CC--:B------:R-:W-:Y:S01]  /*9cdc0*/  IMAD R3, R210.reuse, R4.reuse, RZ ;  /* 0x00000004d2037224 */ /* 0x0c0fe200078e02ff */
[----:B------:R-:W-:Y:S01]  /*9cdd0*/  ISETP.LT.AND P4, PT, R210, UR4, !P0 ;  /* 0x00000004d2007c0c */ /* 0x000fe2000c781270 */
[----:B------:R-:W1:Y:S01]  /*9cde0*/  LDCU UR4, c[0x0][0x39c] ;  /* 0x00007380ff0477ac */ /* 0x000e620008000800 */
[----:B------:R-:W-:-:S02]  /*9cdf0*/  IMAD R212, R208, R4, RZ ;  /* 0x00000004d0d47224 */ /* 0x000fc400078e02ff */
[C---:B------:R-:W-:Y:S02]  /*9ce00*/  LEA R210, P2, R3.reuse, R5, 0x2 ;  /* 0x0000000503d27211 */ /* 0x040fe400078410ff */
[----:B----4-:R-:W-:Y:S01]  /*9ce10*/  ISETP.LT.AND P5, PT, R208, UR5, !P0 ;  /* 0x00000005d0007c0c */ /* 0x010fe2000c7a1270 */
[----:B------:R-:W2:Y:S01]  /*9ce20*/  LDCU UR5, c[0x0][0x39c] ;  /* 0x00007380ff0577ac */ /* 0x000ea20008000800 */
[----:B------:R-:W-:Y:S01]  /*9ce30*/  LEA.HI.X.SX32 R211, R3, R7, 0x2, P2 ;  /* 0x0000000703d37211 */ /* 0x000fe200010f16ff */
[-C--:B------:R-:W-:Y:S01]  /*9ce40*/  IMAD R3, R209, R4.reuse, RZ ;  /* 0x00000004d1037224 */ /* 0x080fe200078e02ff */
[C---:B------:R-:W-:Y:S01]  /*9ce50*/  ISETP.LT.AND P2, PT, R213.reuse, UR7, !P0 ;  /* 0x00000007d5007c0c */ /* 0x040fe2000c741270 */
[----:B------:R-:W-:Y:S01]  /*9ce60*/  IMAD R213, R213, R4, RZ ;  /* 0x00000004d5d57224 */ /* 0x000fe200078e02ff */
[----:B------:R-:W-:Y:S02]  /*9ce70*/  ISETP.LT.AND P3, PT, R209, UR6, !P0 ;  /* 0x00000006d1007c0c */ /* 0x000fe4000c761270 */
[C---:B------:R-:W-:Y:S01]  /*9ce80*/  LEA R208, P6, R212.reuse, R5, 0x2 ;  /* 0x00000005d4d07211 */ /* 0x040fe200078c10ff */
[----:B------:R3:W-:Y:S01]  /*9ce90*/  @P4 STG.E desc[UR22][R210.64], R224 ;  /* 0x000000e0d2004986 */ /* 0x0007e2000c101916 */
[----:B------:R-:W4:Y:S02]  /*9cea0*/  LDCU UR6, c[0x0][0x39c] ;  /* 0x00007380ff0677ac */ /* 0x000f240008000800 */
[----:B------:R-:W-:-:S02]  /*9ceb0*/  LEA.HI.X.SX32 R209, R212, R7, 0x2, P6 ;  /* 0x00000007d4d17211 */ /* 0x000fc400030f16ff */
[-C--:B------:R-:W-:Y:S01]  /*9cec0*/  LEA R212, P6, R213, R5.reuse, 0x2 ;  /* 0x00000005d5d47211 */ /* 0x080fe200078c10ff */
[----:B------:R-:W2:Y:S01]  /*9ced0*/  LDCU UR7, c[0x0][0x39c] ;  /* 0x00007380ff0777ac */ /* 0x000ea20008000800 */
[----:B---3--:R-:W-:Y:S01]  /*9cee0*/  LEA R210, P4, R3, R5, 0x2 ;  /* 0x0000000503d27211 */ /* 0x008fe200078810ff */
[----:B------:R-:W3:Y:S01]  /*9cef0*/  LDL.LU R224, [R1+0x6c] ;  /* 0x00006c0001e07983 */ /* 0x000ee20000300800 */
[-C--:B------:R-:W-:Y:S02]  /*9cf00*/  LEA.HI.X.SX32 R213, R213, R7.reuse, 0x2, P6 ;  /* 0x00000007d5d57211 */ /* 0x080fe400030f16ff */
[----:B------:R-:W-:Y:S02]  /*9cf10*/  LEA.HI.X.SX32 R211, R3, R7, 0x2, P4 ;  /* 0x0000000703d37211 */ /* 0x000fe400020f16ff */
[C---:B-1----:R-:W-:Y:S01]  /*9cf20*/  ISETP.LT.AND P4, PT, R237.reuse, UR4, !P0 ;  /* 0x00000004ed007c0c */ /* 0x042fe2000c781270 */
[-C--:B------:R-:W-:Y:S01]  /*9cf30*/  IMAD R237, R237, R4.reuse, RZ ;  /* 0x00000004eded7224 */ /* 0x080fe200078e02ff */
[----:B------:R1:W-:Y:S01]  /*9cf40*/  @P5 STG.E desc[UR22][R208.64], R225 ;  /* 0x000000e1d0005986 */ /* 0x0003e2000c101916 */
[----:B------:R-:W4:Y:S03]  /*9cf50*/  LDCU UR4, c[0x0][0x39c] ;  /* 0x00007380ff0477ac */ /* 0x000f260008000800 */
[----:B------:R4:W-:Y:S04]  /*9cf60*/  @P3 STG.E desc[UR22][R210.64], R226 ;  /* 0x000000e2d2003986 */ /* 0x0009e8000c101916 */
[----:B------:R4:W-:Y:S01]  /*9cf70*/  @P2 STG.E desc[UR22][R212.64], R227 ;  /* 0x000000e3d4002986 */ /* 0x0009e2000c101916 */
[C---:B--2---:R-:W-:Y:S01]  /*9cf80*/  ISETP.LT.AND P2, PT, R223.reuse, UR5, !P0 ;  /* 0x00000005df007c0c */ /* 0x044fe2000c741270 */
[----:B------:R-:W-:Y:S01]  /*9cf90*/  IMAD R223, R223, R4, RZ ;  /* 0x00000004dfdf7224 */ /* 0x000fe200078e02ff */
[----:B------:R-:W2:Y:S01]  /*9cfa0*/  LDCU UR5, c[0x0][0x39c] ;  /* 0x00007380ff0577ac */ /* 0x000ea20008000800 */
[----:B-1----:R-:W3:Y:S01]  /*9cfb0*/  LDL.LU R225, [R1+0x68] ;  /* 0x0000680001e17983 */ /* 0x002ee20000300800 */
[----:B----4-:R-:W-:-:S03]  /*9cfc0*/  LEA R210, P3, R237, R5, 0x2 ;  /* 0x00000005edd27211 */ /* 0x010fc600078610ff */
[----:B------:R-:W4:Y:S01]  /*9cfd0*/  LDL.LU R226, [R1+0x64] ;  /* 0x0000640001e27983 */ /* 0x000f220000300800 */
[----:B------:R-:W-:Y:S02]  /*9cfe0*/  LEA R208, P5, R223, R5, 0x2 ;  /* 0x00000005dfd07211 */ /* 0x000fe400078a10ff */
[-C--:B------:R-:W-:Y:S01]  /*9cff0*/  LEA.HI.X.SX32 R211, R237, R7.reuse, 0x2, P3 ;  /* 0x00000007edd37211 */ /* 0x080fe200018f16ff */
[-C--:B------:R-:W-:Y:S01]  /*9d000*/  IMAD R212, R215, R4.reuse, RZ ;  /* 0x00000004d7d47224 */ /* 0x080fe200078e02ff */
[C---:B------:R-:W-:Y:S01]  /*9d010*/  ISETP.LT.AND P3, PT, R222.reuse, UR6, !P0 ;  /* 0x00000006de007c0c */ /* 0x040fe2000c761270 */
[-C--:B------:R-:W-:Y:S01]  /*9d020*/  IMAD R222, R222, R4.reuse, RZ ;  /* 0x00000004dede7224 */ /* 0x080fe200078e02ff */
[----:B------:R-:W-:Y:S01]  /*9d030*/  LEA.HI.X.SX32 R209, R223, R7, 0x2, P5 ;  /* 0x00000007dfd17211 */ /* 0x000fe200028f16ff */
[----:B------:R1:W-:Y:S01]  /*9d040*/  @P4 STG.E desc[UR22][R210.64], R140 ;  /* 0x0000008cd2004986 */ /* 0x0003e2000c101916 */
[C---:B------:R-:W-:Y:S01]  /*9d050*/  ISETP.LT.AND P4, PT, R220.reuse, UR7, !P0 ;  /* 0x00000007dc007c0c */ /* 0x040fe2000c781270 */
[----:B------:R-:W-:Y:S01]  /*9d060*/  IMAD R220, R220, R4, RZ ;  /* 0x00000004dcdc7224 */ /* 0x000fe200078e02ff */
[----:B------:R-:W2:Y:S01]  /*9d070*/  LDCU UR6, c[0x0][0x39c] ;  /* 0x00007380ff0677ac */ /* 0x000ea20008000800 */
[----:B------:R2:W-:Y:S01]  /*9d080*/  @P2 STG.E desc[UR22][R208.64], R141 ;  /* 0x0000008dd0002986 */ /* 0x0005e2000c101916 */
[----:B------:R-:W2:Y:S03]  /*9d090*/  LDCU UR7, c[0x0][0x39c] ;  /* 0x00007380ff0777ac */ /* 0x000ea60008000800 */
[----:B------:R-:W3:Y:S01]  /*9d0a0*/  LDL.LU R213, [R1+0x60] ;  /* 0x0000600001d57983 */ /* 0x000ee20000300800 */
[----:B-1----:R-:W-:-:S03]  /*9d0b0*/  LEA R210, P6, R222, R5, 0x2 ;  /* 0x00000005ded27211 */ /* 0x002fc600078c10ff */
[----:B------:R-:W3:Y:S01]  /*9d0c0*/  LDL.LU R227, [R1+0x5c] ;  /* 0x00005c0001e37983 */ /* 0x000ee20000300800 */
[----:B------:R-:W-:Y:S02]  /*9d0d0*/  LEA R140, P2, R220, R5, 0x2 ;  /* 0x00000005dc8c7211 */ /* 0x000fe400078410ff */
[-C--:B------:R-:W-:Y:S01]  /*9d0e0*/  LEA.HI.X.SX32 R211, R222, R7.reuse, 0x2, P6 ;  /* 0x00000007ded37211 */ /* 0x080fe200030f16ff */
[-C--:B--2---:R-:W-:Y:S01]  /*9d0f0*/  IMAD R208, R67, R4.reuse, RZ ;  /* 0x0000000443d07224 */ /* 0x084fe200078e02ff */
[----:B------:R-:W-:Y:S01]  /*9d100*/  LEA.HI.X.SX32 R141, R220, R7, 0x2, P2 ;  /* 0x00000007dc8d7211 */ /* 0x000fe200010f16ff */
[----:B------:R-:W2:Y:S04]  /*9d110*/  LDL.LU R237, [R1+0x58] ;  /* 0x0000580001ed7983 */ /* 0x000ea80000300800 */
[----:B------:R1:W-:Y:S01]  /*9d120*/  @P3 STG.E desc[UR22][R210.64], R142 ;  /* 0x0000008ed2003986 */ /* 0x0003e2000c101916 */
[----:B------:R-:W-:Y:S01]  /*9d130*/  ISETP.LT.AND P3, PT, R215, UR4, !P0 ;  /* 0x00000004d7007c0c */ /* 0x000fe2000c761270 */
[CC--:B------:R-:W-:Y:S01]  /*9d140*/  IMAD R220, R65.reuse, R4.reuse, RZ ;  /* 0x0000000441dc7224 */ /* 0x0c0fe200078e02ff */
[----:B------:R-:W-:Y:S01]  /*9d150*/  ISETP.LT.AND P2, PT, R65, UR5, !P0 ;  /* 0x0000000541007c0c */ /* 0x000fe2000c741270 */
[----:B------:R1:W-:Y:S01]  /*9d160*/  @P4 STG.E desc[UR22][R140.64], R143 ;  /* 0x0000008f8c004986 */ /* 0x0003e2000c101916 */
[C---:B------:R-:W-:Y:S01]  /*9d170*/  ISETP.LT.AND P5, PT, R214.reuse, UR6, !P0 ;  /* 0x00000006d6007c0c */ /* 0x040fe2000c7a1270 */
[----:B------:R-:W-:Y:S01]  /*9d180*/  IMAD R214, R214, R4, RZ ;  /* 0x00000004d6d67224 */ /* 0x000fe200078e02ff */
[----:B------:R-:W1:Y:S01]  /*9d190*/  LDCU UR4, c[0x0][0x39c] ;  /* 0x00007380ff0477ac */ /* 0x000e620008000800 */
[----:B------:R-:W2:Y:S01]  /*9d1a0*/  LDL.LU R223, [R1+0x54] ;  /* 0x0000540001df7983 */ /* 0x000ea20000300800 */
[----:B------:R-:W1:Y:S02]  /*9d1b0*/  LDCU UR5, c[0x0][0x39c] ;  /* 0x00007380ff0577ac */ /* 0x000e640008000800 */
[-C--:B-1----:R-:W-:Y:S01]  /*9d1c0*/  LEA R142, P6, R220, R5.reuse, 0x2 ;  /* 0x00000005dc8e7211 */ /* 0x082fe200078c10ff */
[----:B------:R-:W2:Y:S01]  /*9d1d0*/  LDL.LU R222, [R1+0x50] ;  /* 0x0000500001de7983 */ /* 0x000ea20000300800 */
[----:B------:R-:W1:Y:S01]  /*9d1e0*/  LDCU UR6, c[0x0][0x39c] ;  /* 0x00007380ff0677ac */ /* 0x000e620008000800 */
[----:B------:R-:W-:-:S04]  /*9d1f0*/  LEA R140, P4, R212, R5, 0x2 ;  /* 0x00000005d48c7211 */ /* 0x000fc800078810ff */
[-C--:B------:R-:W-:Y:S02]  /*9d200*/  LEA.HI.X.SX32 R141, R212, R7.reuse, 0x2, P4 ;  /* 0x00000007d48d7211 */ /* 0x080fe400020f16ff */
[----:B------:R-:W-:Y:S01]  /*9d210*/  ISETP.LT.AND P4, PT, R67, UR7, !P0 ;  /* 0x0000000743007c0c */ /* 0x000fe2000c781270 */
[----:B------:R-:W1:Y:S01]  /*9d220*/  LDCU UR7, c[0x0][0x39c] ;  /* 0x00007380ff0777ac */ /* 0x000e620008000800 */
[----:B------:R-:W-:Y:S01]  /*9d230*/  LEA.HI.X.SX32 R143, R220, R7, 0x2, P6 ;  /* 0x00000007dc8f7211 */ /* 0x000fe200030f16ff */
[----:B------:R1:W-:Y:S04]  /*9d240*/  @P3 STG.E desc[UR22][R140.64], R152 ;  /* 0x000000988c003986 */ /* 0x0003e8000c101916 */
[----:B------:R1:W-:Y:S02]  /*9d250*/  @P2 STG.E desc[UR22][R142.64], R153 ;  /* 0x000000998e002986 */ /* 0x0003e4000c101916 */
[----:B-1----:R-:W-:-:S02]  /*9d260*/  LEA R140, P3, R214, R5, 0x2 ;  /* 0x00000005d68c7211 */ /* 0x002fc400078610ff */
[----:B------:R-:W-:Y:S02]  /*9d270*/  LEA R152, P6, R208, R5, 0x2 ;  /* 0x00000005d0987211 */ /* 0x000fe400078c10ff */
[-C--:B------:R-:W-:Y:S02]  /*9d280*/  LEA.HI.X.SX32 R141, R214, R7.reuse, 0x2, P3 ;  /* 0x00000007d68d7211 */ /* 0x080fe400018f16ff */
[----:B------:R-:W-:Y:S01]  /*9d290*/  LEA.HI.X.SX32 R153, R208, R7, 0x2, P6 ;  /* 0x00000007d0997211 */ /* 0x000fe200030f16ff */
[CC--:B------:R-:W-:Y:S01]  /*9d2a0*/  IMAD R208, R66.reuse, R4.reuse, RZ ;  /* 0x0000000442d07224 */ /* 0x0c0fe200078e02ff */
[----:B------:R-:W-:Y:S01]  /*9d2b0*/  ISETP.LT.AND P2, PT, R66, UR8, !P0 ;  /* 0x0000000842007c0c */ /* 0x000fe2000c741270 */
[----:B------:R1:W-:Y:S01]  /*9d2c0*/  @P5 STG.E desc[UR22][R140.64], R154 ;  /* 0x0000009a8c005986 */ /* 0x0003e2000c101916 */
[CC--:B------:R-:W-:Y:S01]  /*9d2d0*/  IMAD R142, R62.reuse, R4.reuse, RZ ;  /* 0x000000043e8e7224 */ /* 0x0c0fe200078e02ff */
[----:B------:R-:W-:Y:S01]  /*9d2e0*/  ISETP.LT.AND P3, PT, R62, UR4, !P0 ;  /* 0x000000043e007c0c */ /* 0x000fe2000c761270 */
[----:B------:R-:W1:Y:S01]  /*9d2f0*/  LDCU UR4, c[0x0][0x39c] ;  /* 0x00007380ff0477ac */ /* 0x000e620008000800 */
[----:B------:R-:W-:Y:S01]  /*9d300*/  @P4 STG.E desc[UR22][R152.64], R155 ;  /* 0x0000009b98004986 */ /* 0x000fe2000c101916 */
[C---:B------:R-:W-:Y:S01]  /*9d310*/  LEA R66, P4, R208.reuse, R5, 0x2 ;  /* 0x00000005d0427211 */ /* 0x040fe200078810ff */
[----:B------:R-:W1:Y:S03]  /*9d320*/  LDCU UR8, c[0x0][0x39c] ;  /* 0x00007380ff0877ac */ /* 0x000e660008000800 */
[----:B------:R-:W-:Y:S01]  /*9d330*/  LEA.HI.X.SX32 R67, R208, R7, 0x2, P4 ;  /* 0x00000007d0437211 */ /* 0x000fe200020f16ff */
[C---:B------:R-:W-:Y:S01]  /*9d340*/  IMAD R208, R64.reuse, R4, RZ ;  /* 0x0000000440d07224 */ /* 0x040fe200078e02ff */
[----:B------:R-:W-:Y:S01]  /*9d350*/  ISETP.LT.AND P4, PT, R64, UR5, !P0 ;  /* 0x0000000540007c0c */ /* 0x000fe2000c781270 */
[----:B------:R-:W1:Y:S01]  /*9d360*/  LDCU UR5, c[0x0][0x39c] ;  /* 0x00007380ff0577ac */ /* 0x000e620008000800 */
[-C--:B------:R-:W-:Y:S01]  /*9d370*/  LEA R64, P5, R142, R5.reuse, 0x2 ;  /* 0x000000058e407211 */ /* 0x080fe200078a10ff */
[----:B------:R1:W-:Y:S01]  /*9d380*/  @P2 STG.E desc[UR22][R66.64], R156 ;  /* 0x0000009c42002986 */ /* 0x0003e2000c101916 */
[----:B------:R-:W-:-:S02]  /*9d390*/  LEA R62, P2, R208, R5, 0x2 ;  /* 0x00000005d03e7211 */ /* 0x000fc400078410ff */
[-C--:B------:R-:W-:Y:S01]  /*9d3a0*/  LEA.HI.X.SX32 R65, R142, R7.reuse, 0x2, P5 ;  /* 0x000000078e417211 */ /* 0x080fe200028f16ff */
[CC--:B-1----:R-:W-:Y:S01]  /*9d3b0*/  IMAD R140, R63.reuse, R4.reuse, RZ ;  /* 0x000000043f8c7224 */ /* 0x0c2fe200078e02ff */
[----:B------:R-:W-:Y:S01]  /*9d3c0*/  ISETP.LT.AND P5, PT, R63, UR6, !P0 ;  /* 0x000000063f007c0c */ /* 0x000fe2000c7a1270 */
[----:B------:R-:W1:Y:S01]  /*9d3d0*/  LDCU UR6, c[0x0][0x39c] ;  /* 0x00007380ff0677ac */ /* 0x000e620008000800 */
[----:B------:R-:W-:Y:S01]  /*9d3e0*/  LEA.HI.X.SX32 R63, R208, R7, 0x2, P2 ;  /* 0x00000007d03f7211 */ /* 0x000fe200010f16ff */
[----:B------:R1:W-:Y:S01]  /*9d3f0*/  @P3 STG.E desc[UR22][R64.64], R157 ;  /* 0x0000009d40003986 */ /* 0x0003e2000c101916 */
[C---:B------:R-:W-:Y:S01]  /*9d400*/  ISETP.LT.AND P3, PT, R61.reuse, UR7, !P0 ;  /* 0x000000073d007c0c */ /* 0x040fe2000c761270 */
[-C--:B------:R-:W-:Y:S02]  /*9d410*/  IMAD R66, R61, R4.reuse, RZ ;  /* 0x000000043d427224 */ /* 0x080fe400078e02ff */
[----:B------:R1:W-:Y:S01]  /*9d420*/  @P4 STG.E desc[UR22][R62.64], R158 ;  /* 0x0000009e3e004986 */ /* 0x0003e2000c101916 */
[----:B------:R-:W-:Y:S01]  /*9d430*/  IMAD R142, R221, R4, RZ ;  /* 0x00000004dd8e7224 */ /* 0x000fe200078e02ff */
[----:B------:R-:W1:Y:S02]  /*9d440*/  LDCU UR7, c[0x0][0x39c] ;  /* 0x00007380ff0777ac */ /* 0x000e640008000800 */
[----:B-1----:R-:W-:-:S04]  /*9d450*/  LEA R64, P2, R140, R5, 0x2 ;  /* 0x000000058c407211 */ /* 0x002fc800078410ff */
[----:B------:R-:W-:Y:S01]  /*9d460*/  LEA.HI.X.SX32 R65, R140, R7, 0x2, P2 ;  /* 0x000000078c417211 */ /* 0x000fe200010f16ff */
[CC--:B------:R-:W-:Y:S01]  /*9d470*/  IMAD R140, R2.reuse, R4.reuse, RZ ;  /* 0x00000004028c7224 */ /* 0x0c0fe200078e02ff */
[----:B------:R-:W-:Y:S01]  /*9d480*/  ISETP.LT.AND P2, PT, R2, UR4, !P0 ;  /* 0x0000000402007c0c */ /* 0x000fe2000c741270 */
[----:B------:R-:W1:Y:S01]  /*9d490*/  LDCU UR4, c[0x0][0x39c] ;  /* 0x00007380ff0477ac */ /* 0x000e620008000800 */
[-C--:B------:R-:W-:Y:S01]  /*9d4a0*/  LEA R2, P4, R66, R5.reuse, 0x2 ;  /* 0x0000000542027211 */ /* 0x080fe200078810ff */
[----:B------:R-:W-:Y:S01]  /*9d4b0*/  @P5 STG.E desc[UR22][R64.64], R159 ;  /* 0x0000009f40005986 */ /* 0x000fe2000c101916 */
[----:B------:R-:W-:Y:S02]  /*9d4c0*/  LEA R62, P6, R140, R5, 0x2 ;  /* 0x000000058c3e7211 */ /* 0x000fe400078c10ff */
[-C--:B------:R-:W-:Y:S01]  /*9d4d0*/  LEA.HI.X.SX32 R3, R66, R7.reuse, 0x2, P4 ;  /* 0x0000000742037211 */ /* 0x080fe200020f16ff */
[C---:B------:R-:W-:Y:S01]  /*9d4e0*/  IMAD R66, R60.reuse, R4, RZ ;  /* 0x000000043c427224 */ /* 0x040fe200078e02ff */
[----:B------:R-:W-:Y:S01]  /*9d4f0*/  ISETP.LT.AND P5, PT, R60, UR5, !P0 ;  /* 0x000000053c007c0c */ /* 0x000fe2000c7a1270 */
[----:B------:R-:W1:Y:S01]  /*9d500*/  LDCU UR5, c[0x0][0x39c] ;  /* 0x00007380ff0577ac */ /* 0x000e620008000800 */
[----:B------:R-:W-:Y:S01]  /*9d510*/  ISETP.LT.AND P4, PT, R221, UR6, !P0 ;  /* 0x00000006dd007c0c */ /* 0x000fe2000c781270 */
[----:B------:R1:W-:Y:S01]  /*9d520*/  @P3 STG.E desc[UR22][R2.64], R168 ;  /* 0x000000a802003986 */ /* 0x0003e2000c101916 */
[----:B------:R-:W-:Y:S01]  /*9d530*/  LEA.HI.X.SX32 R63, R140, R7, 0x2, P6 ;  /* 0x000000078c3f7211 */ /* 0x000fe200030f16ff */
[----:B------:R-:W1:Y:S01]  /*9d540*/  LDCU UR6, c[0x0][0x39c] ;  /* 0x00007380ff0677ac */ /* 0x000e620008000800 */
[----:B------:R-:W-:-:S03]  /*9d550*/  LEA R60, P6, R142, R5, 0x2 ;  /* 0x000000058e3c7211 */ /* 0x000fc600078c10ff */
[----:B------:R1:W-:Y:S01]  /*9d560*/  @P2 STG.E desc[UR22][R62.64], R169 ;  /* 0x000000a93e002986 */ /* 0x0003e2000c101916 */
[----:B------:R-:W-:Y:S02]  /*9d570*/  LEA.HI.X.SX32 R61, R142, R7, 0x2, P6 ;  /* 0x000000078e3d7211 */ /* 0x000fe400030f16ff */
[----:B-1----:R-:W-:Y:S02]  /*9d580*/  LEA R2, P3, R66, R5, 0x2 ;  /* 0x0000000542027211 */ /* 0x002fe400078610ff */
[----:B------:R-:W-:Y:S02]  /*9d590*/  ISETP.LT.AND P2, PT, R236, UR8, !P0 ;  /* 0x00000008ec007c0c */ /* 0x000fe4000c741270 */
[----:B------:R-:W-:Y:S01]  /*9d5a0*/  LEA.HI.X.SX32 R3, R66, R7, 0x2, P3 ;  /* 0x0000000742037211 */ /* 0x000fe200018f16ff */
[----:B------:R-:W-:Y:S01]  /*9d5b0*/  IMAD R236, R236, R4, RZ ;  /* 0x00000004ecec7224 */ /* 0x000fe200078e02ff */
[----:B------:R-:W1:Y:S03]  /*9d5c0*/  LDCU UR8, c[0x0][0x39c] ;  /* 0x00007380ff0877ac */ /* 0x000e660008000800 */
[----:B------:R1:W-:Y:S01]  /*9d5d0*/  @P5 STG.E desc[UR22][R2.64], R170 ;  /* 0x000000aa02005986 */ /* 0x0003e2000c101916 */
[----:B------:R-:W-:-:S03]  /*9d5e0*/  ISETP.LT.AND P3, PT, R238, UR4, !P0 ;  /* 0x00000004ee007c0c */ /* 0x000fc6000c761270 */
[----:B------:R1:W-:Y:S01]  /*9d5f0*/  @P4 STG.E desc[UR22][R60.64], R171 ;  /* 0x000000ab3c004986 */ /* 0x0003e2000c101916 */
[----:B------:R-:W-:Y:S01]  /*9d600*/  LEA R64, P4, R236, R5, 0x2 ;  /* 0x00000005ec407211 */ /* 0x000fe200078810ff */
[-C--:B------:R-:W-:Y:S01]  /*9d610*/  IMAD R238, R238, R4.reuse, RZ ;  /* 0x00000004eeee7224 */ /* 0x080fe200078e02ff */
[----:B------:R-:W1:Y:S01]  /*9d620*/  LDCU UR4, c[0x0][0x39c] ;  /* 0x00007380ff0477ac */ /* 0x000e620008000800 */
[C---:B------:R-:W-:Y:S01]  /*9d630*/  IMAD R66, R239.reuse, R4, RZ ;  /* 0x00000004ef427224 */ /* 0x040fe200078e02ff */
[----:B------:R-:W-:Y:S02]  /*9d640*/  LEA.HI.X.SX32 R65, R236, R7, 0x2, P4 ;  /* 0x00000007ec417211 */ /* 0x000fe400020f16ff */
[----:B------:R-:W-:Y:S01]  /*9d650*/  ISETP.LT.AND P4, PT, R239, UR5, !P0 ;  /* 0x00000005ef007c0c */ /* 0x000fe2000c781270 */
[----:B------:R-:W1:Y:S01]  /*9d660*/  LDCU UR5, c[0x0][0x39c] ;  /* 0x00007380ff0577ac */ /* 0x000e620008000800 */
[-C--:B------:R-:W-:Y:S02]  /*9d670*/  LEA R62, P5, R238, R5.reuse, 0x2 ;  /* 0x00000005ee3e7211 */ /* 0x080fe400078a10ff */
[----:B-1----:R-:W-:Y:S01]  /*9d680*/  LEA R2, P6, R66, R5, 0x2 ;  /* 0x0000000542027211 */ /* 0x002fe200078c10ff */
[----:B------:R1:W-:Y:S01]  /*9d690*/  @P2 STG.E desc[UR22][R64.64], R172 ;  /* 0x000000ac40002986 */ /* 0x0003e2000c101916 */
[----:B------:R-:W-:-:S02]  /*9d6a0*/  LEA.HI.X.SX32 R63, R238, R7, 0x2, P5 ;  /* 0x00000007ee3f7211 */ /* 0x000fc400028f16ff */
[C---:B------:R-:W-:Y:S01]  /*9d6b0*/  ISETP.LT.AND P2, PT, R240.reuse, UR6, !P0 ;  /* 0x00000006f0007c0c */ /* 0x040fe2000c741270 */
[-C--:B------:R-:W-:Y:S01]  /*9d6c0*/  IMAD R240, R240, R4.reuse, RZ ;  /* 0x00000004f0f07224 */ /* 0x080fe200078e02ff */
[----:B------:R-:W-:Y:S01]  /*9d6d0*/  LEA.HI.X.SX32 R3, R66, R7, 0x2, P6 ;  /* 0x0000000742037211 */ /* 0x000fe200030f16ff */
[----:B------:R1:W-:Y:S01]  /*9d6e0*/  @P3 STG.E desc[UR22][R62.64], R173 ;  /* 0x000000ad3e003986 */ /* 0x0003e2000c101916 */
[----:B------:R-:W1:Y:S03]  /*9d6f0*/  LDCU UR6, c[0x0][0x39c] ;  /* 0x00007380ff0677ac */ /* 0x000e660008000800 */
[----:B------:R1:W-:Y:S01]  /*9d700*/  @P4 STG.E desc[UR22][R2.64], R174 ;  /* 0x000000ae02004986 */ /* 0x0003e2000c101916 */
[C---:B------:R-:W-:Y:S01]  /*9d710*/  LEA R60, P4, R240.reuse, R5, 0x2 ;  /* 0x00000005f03c7211 */ /* 0x040fe200078810ff */
[CC--:B-1----:R-:W-:Y:S01]  /*9d720*/  IMAD R64, R241.reuse, R4.reuse, RZ ;  /* 0x00000004f1407224 */ /* 0x0c2fe200078e02ff */
[----:B------:R-:W-:Y:S01]  /*9d730*/  ISETP.LT.AND P3, PT, R241, UR7, !P0 ;  /* 0x00000007f1007c0c */ /* 0x000fe2000c761270 */
[-C--:B------:R-:W-:Y:S01]  /*9d740*/  IMAD R66, R243, R4.reuse, RZ ;  /* 0x00000004f3427224 */ /* 0x080fe200078e02ff */
[----:B------:R-:W-:Y:S01]  /*9d750*/  LEA.HI.X.SX32 R61, R240, R7, 0x2, P4 ;  /* 0x00000007f03d7211 */ /* 0x000fe200020f16ff */
[----:B------:R-:W1:Y:S01]  /*9d760*/  LDCU UR7, c[0x0][0x39c] ;  /* 0x00007380ff0777ac */ /* 0x000e620008000800 */
[C---:B------:R-:W-:Y:S01]  /*9d770*/  ISETP.LT.AND P4, PT, R242.reuse, UR4, !P0 ;  /* 0x00000004f2007c0c */ /* 0x040fe2000c781270 */
[----:B------:R-:W-:Y:S01]  /*9d780*/  IMAD R242, R242, R4, RZ ;  /* 0x00000004f2f27224 */ /* 0x000fe200078e02ff */
[-C--:B------:R-:W-:Y:S01]  /*9d790*/  LEA R62, P5, R64, R5.reuse, 0x2 ;  /* 0x00000005403e7211 */ /* 0x080fe200078a10ff */
[----:B------:R-:W1:Y:S03]  /*9d7a0*/  LDCU UR4, c[0x0][0x39c] ;  /* 0x00007380ff0477ac */ /* 0x000e660008000800 */
[----:B------:R-:W-:-:S02]  /*9d7b0*/  LEA R2, P6, R242, R5, 0x2 ;  /* 0x00000005f2027211 */ /* 0x000fc400078c10ff */
[-C--:B------:R-:W-:Y:S01]  /*9d7c0*/  LEA.HI.X.SX32 R63, R64, R7.reuse, 0x2, P5 ;  /* 0x00000007403f7211 */ /* 0x080fe200028f16ff */
[----:B------:R1:W-:Y:S01]  /*9d7d0*/  @P2 STG.E desc[UR22][R60.64], R175 ;  /* 0x000000af3c002986 */ /* 0x0003e2000c101916 */
[----:B------:R-:W-:Y:S02]  /*9d7e0*/  LEA.HI.X.SX32 R3, R242, R7, 0x2, P6 ;  /* 0x00000007f2037211 */ /* 0x000fe400030f16ff */
[----:B------:R-:W-:Y:S01]  /*9d7f0*/  ISETP.LT.AND P2, PT, R243, UR5, !P0 ;  /* 0x00000005f3007c0c */ /* 0x000fe2000c741270 */
[----:B------:R-:W-:Y:S01]  /*9d800*/  @P3 STG.E desc[UR22][R62.64], R184 ;  /* 0x000000b83e003986 */ /* 0x000fe2000c101916 */
[----:B------:R-:W-:Y:S01]  /*9d810*/  ISETP.LT.AND P3, PT, R244, UR6, !P0 ;  /* 0x00000006f4007c0c */ /* 0x000fe2000c761270 */
[----:B------:R-:W1:Y:S02]  /*9d820*/  LDCU UR5, c[0x0][0x39c] ;  /* 0x00007380ff0577ac */ /* 0x000e640008000800 */
[----:B------:R1:W-:Y:S01]  /*9d830*/  @P4 STG.E desc[UR22][R2.64], R185 ;  /* 0x000000b902004986 */ /* 0x0003e2000c101916 */
[----:B------:R-:W-:Y:S01]  /*9d840*/  LEA R64, P4, R66, R5, 0x2 ;  /* 0x0000000542407211 */ /* 0x000fe200078810ff */
[-C--:B------:R-:W-:Y:S01]  /*9d850*/  IMAD R244, R244, R4.reuse, RZ ;  /* 0x00000004f4f47224 */ /* 0x080fe200078e02ff */
[----:B------:R-:W1:Y:S02]  /*9d860*/  LDCU UR6, c[0x0][0x39c] ;  /* 0x00007380ff0677ac */ /* 0x000e640008000800 */
[----:B------:R-:W-:Y:S01]  /*9d870*/  LEA.HI.X.SX32 R65, R66, R7, 0x2, P4 ;  /* 0x0000000742417211 */ /* 0x000fe200020f16ff */
[----:B------:R-:W-:Y:S01]  /*9d880*/  IMAD R66, R245, R4, RZ ;  /* 0x00000004f5427224 */ /* 0x000fe200078e02ff */
[----:B-1----:R-:W-:-:S02]  /*9d890*/  LOP3.LUT R61, R6, 0x82, RZ, 0xfc, !PT ;  /* 0x00000082063d7812 */ /* 0x002fc400078efcff */
[-C--:B------:R-:W-:Y:S01]  /*9d8a0*/  LEA R60, P5, R244, R5.reuse, 0x2 ;  /* 0x00000005f43c7211 */ /* 0x080fe200078a10ff */
[----:B------:R1:W-:Y:S01]  /*9d8b0*/  @P2 STG.E desc[UR22][R64.64], R186 ;  /* 0x000000ba40002986 */ /* 0x0003e2000c101916 */
[----:B------:R-:W-:Y:S02]  /*9d8c0*/  ISETP.LT.AND P4, PT, R245, UR8, !P0 ;  /* 0x00000008f5007c0c */ /* 0x000fe4000c781270 */
[----:B------:R-:W-:Y:S02]  /*9d8d0*/  ISETP.LT.AND P2, PT, R61, UR9, !P0 ;  /* 0x000000093d007c0c */ /* 0x000fe4000c741270 */
[----:B------:R-:W-:Y:S02]  /*9d8e0*/  LEA R2, P6, R66, R5, 0x2 ;  /* 0x0000000542027211 */ /* 0x000fe400078c10ff */
[-C--:B------:R-:W-:Y:S02]  /*9d8f0*/  LEA.HI.X.SX32 R61, R244, R7.reuse, 0x2, P5 ;  /* 0x00000007f43d7211 */ /* 0x080fe400028f16ff */
[C---:B------:R-:W-:Y:S01]  /*9d900*/  ISETP.LT.AND P5, PT, R246.reuse, UR4, !P0 ;  /* 0x00000004f6007c0c */ /* 0x040fe2000c7a1270 */
[-C--:B------:R-:W-:Y:S01]  /*9d910*/  IMAD R246, R246, R4.reuse, RZ ;  /* 0x00000004f6f67224 */ /* 0x080fe200078e02ff */
[----:B------:R-:W-:Y:S01]  /*9d920*/  LEA.HI.X.SX32 R3, R66, R7, 0x2, P6 ;  /* 0x0000000742037211 */ /* 0x000fe200030f16ff */
[----:B------:R-:W1:Y:S01]  /*9d930*/  LDCU UR4, c[0x0][0x39c] ;  /* 0x00007380ff0477ac */ /* 0x000e620008000800 */
[----:B------:R-:W-:Y:S01]  /*9d940*/  IMAD R66, R247, R4, RZ ;  /* 0x00000004f7427224 */ /* 0x000fe200078e02ff */
[----:B------:R-:W-:Y:S01]  /*9d950*/  @P3 STG.E desc[UR22][R60.64], R187 ;  /* 0x000000bb3c003986 */ /* 0x000fe2000c101916 */
[----:B------:R-:W-:-:S03]  /*9d960*/  LEA R62, P3, R246, R5, 0x2 ;  /* 0x00000005f63e7211 */ /* 0x000fc600078610ff */
[----:B------:R1:W-:Y:S02]  /*9d970*/  @P4 STG.E desc[UR22][R2.64], R188 ;  /* 0x000000bc02004986 */ /* 0x0003e4000c101916 */
[----:B-1----:R-:W-:Y:S02]  /*9d980*/  LEA R64, P6, R66, R5, 0x2 ;  /* 0x0000000542407211 */ /* 0x002fe400078c10ff */
[----:B------:R-:W-:Y:S01]  /*9d990*/  ISETP.LT.AND P4, PT, R247, UR5, !P0 ;  /* 0x00000005f7007c0c */ /* 0x000fe2000c781270 */
[----:B------:R-:W1:Y:S01]  /*9d9a0*/  LDCU UR5, c[0x0][0x39c] ;  /* 0x00007380ff0577ac */ /* 0x000e620008000800 */
[-C--:B------:R-:W-:Y:S02]  /*9d9b0*/  LEA.HI.X.SX32 R63, R246, R7.reuse, 0x2, P3 ;  /* 0x00000007f63f7211 */ /* 0x080fe400018f16ff */
[C---:B------:R-:W-:Y:S01]  /*9d9c0*/  ISETP.LT.AND P3, PT, R248.reuse, UR7, !P0 ;  /* 0x00000007f8007c0c */ /* 0x040fe2000c761270 */
[-C--:B------:R-:W-:Y:S01]  /*9d9d0*/  IMAD R248, R248, R4.reuse, RZ ;  /* 0x00000004f8f87224 */ /* 0x080fe200078e02ff */
[----:B------:R-:W-:Y:S01]  /*9d9e0*/  LEA.HI.X.SX32 R65, R66, R7, 0x2, P6 ;  /* 0x0000000742417211 */ /* 0x000fe200030f16ff */
[----:B------:R1:W-:Y:S01]  /*9d9f0*/  @P5 STG.E desc[UR22][R62.64], R189 ;  /* 0x000000bd3e005986 */ /* 0x0003e2000c101916 */
[C---:B------:R-:W-:Y:S01]  /*9da00*/  ISETP.LT.AND P6, PT, R249.reuse, UR6, !P0 ;  /* 0x00000006f9007c0c */ /* 0x040fe2000c7c1270 */
[----:B------:R-:W1:Y:S01]  /*9da10*/  LDCU UR6, c[0x0][0x39c] ;  /* 0x00007380ff0677ac */ /* 0x000e620008000800 */
[C---:B------:R-:W-:Y:S01]  /*9da20*/  LEA R2, P5, R248.reuse, R5, 0x2 ;  /* 0x00000005f8027211 */ /* 0x040fe200078a10ff */
[-C--:B------:R-:W-:Y:S01]  /*9da30*/  IMAD R66, R249, R4.reuse, RZ ;  /* 0x00000004f9427224 */ /* 0x080fe200078e02ff */
[----:B------:R-:W4:Y:S02]  /*9da40*/  LDCU UR7, c[0x0][0x39c] ;  /* 0x00007380ff0777ac */ /* 0x000f240008000800 */
[----:B------:R-:W-:Y:S01]  /*9da50*/  LEA.HI.X.SX32 R3, R248, R7, 0x2, P5 ;  /* 0x00000007f8037211 */ /* 0x000fe200028f16ff */
[----:B------:R1:W-:Y:S01]  /*9da60*/  @P4 STG.E desc[UR22][R64.64], R190 ;  /* 0x000000be40004986 */ /* 0x0003e2000c101916 */
[C---:B------:R-:W-:Y:S01]  /*9da70*/  ISETP.LT.AND P5, PT, R250.reuse, UR4, !P0 ;  /* 0x00000004fa007c0c */ /* 0x040fe2000c7a1270 */
[----:B------:R-:W-:Y:S01]  /*9da80*/  IMAD R250, R250, R4, RZ ;  /* 0x00000004fafa7224 */ /* 0x000fe200078e02ff */
[C---:B------:R-:W-:Y:S01]  /*9da90*/  LEA R60, P4, R66.reuse, R5, 0x2 ;  /* 0x00000005423c7211 */ /* 0x040fe200078810ff */
[----:B------:R1:W-:Y:S01]  /*9daa0*/  @P3 STG.E desc[UR22][R2.64], R191 ;  /* 0x000000bf02003986 */ /* 0x0003e2000c101916 */
[----:B------:R-:W1:Y:S02]  /*9dab0*/  LDCU UR4, c[0x0][0x39c] ;  /* 0x00007380ff0477ac */ /* 0x000e640008000800 */
[----:B------:R-:W-:-:S02]  /*9dac0*/  LEA.HI.X.SX32 R61, R66, R7, 0x2, P4 ;  /* 0x00000007423d7211 */ /* 0x000fc400020f16ff */
[C---:B-1----:R-:W-:Y:S02]  /*9dad0*/  LEA R62, P3, R250.reuse, R5, 0x2 ;  /* 0x00000005fa3e7211 */ /* 0x042fe400078610ff */
[C---:B------:R-:W-:Y:S01]  /*9dae0*/  ISETP.LT.AND P4, PT, R251.reuse, UR5, !P0 ;  /* 0x00000005fb007c0c */ /* 0x040fe2000c781270 */
[----:B------:R-:W1:Y:S01]  /*9daf0*/  LDCU UR5, c[0x0][0x39c] ;  /* 0x00007380ff0577ac */ /* 0x000e620008000800 */
[----:B------:R-:W-:Y:S01]  /*9db00*/  LEA.HI.X.SX32 R63, R250, R7, 0x2, P3 ;  /* 0x00000007fa3f7211 */ /* 0x000fe200018f16ff */
[-C--:B------:R-:W-:Y:S01]  /*9db10*/  IMAD R66, R251, R4.reuse, RZ ;  /* 0x00000004fb427224 */ /* 0x080fe200078e02ff */
[C---:B------:R-:W-:Y:S01]  /*9db20*/  ISETP.LT.AND P3, PT, R0.reuse, UR6, !P0 ;  /* 0x0000000600007c0c */ /* 0x040fe2000c761270 */
[----:B------:R-:W-:Y:S01]  /*9db30*/  IMAD R0, R0, R4, RZ ;  /* 0x0000000400007224 */ /* 0x000fe200078e02ff */
[----:B------:R-:W1:Y:S01]  /*9db40*/  LDCU UR6, c[0x0][0x39c] ;  /* 0x00007380ff0677ac */ /* 0x000e620008000800 */
[----:B------:R1:W-:Y:S01]  /*9db50*/  @P6 STG.E desc[UR22][R60.64], R72 ;  /* 0x000000483c006986 */ /* 0x0003e2000c101916 */
[----:B------:R-:W-:-:S03]  /*9db60*/  LEA R64, P6, R66, R5, 0x2 ;  /* 0x0000000542407211 */ /* 0x000fc600078c10ff */
[----:B------:R-:W-:Y:S01]  /*9db70*/  @P5 STG.E desc[UR22][R62.64], R73 ;  /* 0x000000493e005986 */ /* 0x000fe2000c101916 */
[----:B------:R-:W-:Y:S02]  /*9db80*/  LEA R2, P5, R0, R5, 0x2 ;  /* 0x0000000500027211 */ /* 0x000fe400078a10ff */
[-C--:B------:R-:W-:Y:S02]  /*9db90*/  LEA.HI.X.SX32 R65, R66, R7.reuse, 0x2, P6 ;  /* 0x0000000742417211 */ /* 0x080fe400030f16ff */
[----:B-1----:R-:W-:Y:S02]  /*9dba0*/  LOP3.LUT R61, R6, 0x80, RZ, 0xfc, !PT ;  /* 0x00000080063d7812 */ /* 0x002fe400078efcff */
[----:B------:R-:W-:Y:S02]  /*9dbb0*/  LEA.HI.X.SX32 R3, R0, R7, 0x2, P5 ;  /* 0x0000000700037211 */ /* 0x000fe400028f16ff */
[----:B------:R-:W-:Y:S01]  /*9dbc0*/  LOP3.LUT R60, R6, 0x84, RZ, 0xfc, !PT ;  /* 0x00000084063c7812 */ /* 0x000fe200078efcff */
[C---:B------:R-:W-:Y:S01]  /*9dbd0*/  IMAD R0, R61.reuse, R4, RZ ;  /* 0x000000043d007224 */ /* 0x040fe200078e02ff */
[----:B------:R-:W-:Y:S01]  /*9dbe0*/  ISETP.LT.AND P6, PT, R61, UR4, !P0 ;  /* 0x000000043d007c0c */ /* 0x000fe2000c7c1270 */
[----:B------:R1:W-:Y:S01]  /*9dbf0*/  @P4 STG.E desc[UR22][R64.64], R74 ;  /* 0x0000004a40004986 */ /* 0x0003e2000c101916 */
[----:B------:R-:W-:Y:S01]  /*9dc00*/  ISETP.LT.AND P5, PT, R60, UR5, !P0 ;  /* 0x000000053c007c0c */ /* 0x000fe2000c7a1270 */
[----:B------:R-:W4:Y:S01]  /*9dc10*/  LDCU UR4, c[0x0][0x39c] ;  /* 0x00007380ff0477ac */ /* 0x000f220008000800 */
[----:B------:R-:W-:Y:S01]  /*9dc20*/  LOP3.LUT R61, R6, 0x86, RZ, 0xfc, !PT ;  /* 0x00000086063d7812 */ /* 0x000fe200078efcff */
[----:B------:R4:W-:Y:S01]  /*9dc30*/  @P3 STG.E desc[UR22][R2.64], R75 ;  /* 0x0000004b02003986 */ /* 0x0009e2000c101916 */
[----:B------:R-:W-:Y:S01]  /*9dc40*/  LEA R60, P3, R0, R5, 0x2 ;  /* 0x00000005003c7211 */ /* 0x000fe200078610ff */
[----:B------:R-:W3:Y:S01]  /*9dc50*/  LDCU UR5, c[0x0][0x39c] ;  /* 0x00007380ff0577ac */ /* 0x000ee20008000800 */
[----:B------:R-:W-:-:S02]  /*9dc60*/  ISETP.LT.AND P4, PT, R61, UR6, !P0 ;  /* 0x000000063d007c0c */ /* 0x000fc4000c781270 */
[----:B------:R-:W-:Y:S01]  /*9dc70*/  LEA.HI.X.SX32 R61, R0, R7, 0x2, P3 ;  /* 0x00000007003d7211 */ /* 0x000fe200018f16ff */
[----:B------:R-:W3:Y:S01]  /*9dc80*/  LDCU UR6, c[0x0][0x39c] ;  /* 0x00007380ff0677ac */ /* 0x000ee20008000800 */
[----:B-1----:R-:W-:-:S04]  /*9dc90*/  IMAD R64, R4, 0x2, R0 ;  /* 0x0000000204407824 */ /* 0x002fc800078e0200 */
[----:B------:R-:W-:Y:S01]  /*9dca0*/  IMAD R0, R4, 0x2, R64 ;  /* 0x0000000204007824 */ /* 0x000fe200078e0240 */
[-C--:B------:R-:W-:Y:S01]  /*9dcb0*/  LEA R62, P3, R64, R5.reuse, 0x2 ;  /* 0x00000005403e7211 */ /* 0x080fe200078610ff */
[----:B------:R1:W-:Y:S03]  /*9dcc0*/  @P6 STG.E desc[UR22][R60.64], R80 ;  /* 0x000000503c006986 */ /* 0x0003e6000c101916 */
[----:B----4-:R-:W-:Y:S02]  /*9dcd0*/  LEA R2, P6, R0, R5, 0x2 ;  /* 0x0000000500027211 */ /* 0x010fe400078c10ff */
[-C--:B------:R-:W-:Y:S02]  /*9dce0*/  LEA.HI.X.SX32 R63, R64, R7.reuse, 0x2, P3 ;  /* 0x00000007403f7211 */ /* 0x080fe400018f16ff */
[----:B------:R-:W-:Y:S01]  /*9dcf0*/  LEA.HI.X.SX32 R3, R0, R7, 0x2, P6 ;  /* 0x0000000700037211 */ /* 0x000fe200030f16ff */
[----:B------:R-:W-:Y:S01]  /*9dd00*/  IMAD R0, R4, 0x2, R0 ;  /* 0x0000000204007824 */ /* 0x000fe200078e0200 */
[----:B------:R-:W-:-:S02]  /*9dd10*/  LOP3.LUT R65, R6, 0x88, RZ, 0xfc, !PT ;  /* 0x0000008806417812 */ /* 0x000fc400078efcff */
[----:B------:R-:W-:Y:S01]  /*9dd20*/  LOP3.LUT R64, R6, 0x8a, RZ, 0xfc, !PT ;  /* 0x0000008a06407812 */ /* 0x000fe200078efcff */
[----:B------:R4:W-:Y:S01]  /*9dd30*/  @P2 STG.E desc[UR22][R62.64], R81 ;  /* 0x000000513e002986 */ /* 0x0009e2000c101916 */
[----:B------:R-:W-:Y:S02]  /*9dd40*/  ISETP.LT.AND P3, PT, R65, UR7, !P0 ;  /* 0x0000000741007c0c */ /* 0x000fe4000c761270 */
[----:B------:R-:W-:Y:S01]  /*9dd50*/  ISETP.LT.AND P2, PT, R64, UR4, !P0 ;  /* 0x0000000440007c0c */ /* 0x000fe2000c741270 */
[----:B------:R-:W-:Y:S01]  /*9dd60*/  IMAD R64, R4, 0x2, R0 ;  /* 0x0000000204407824 */ /* 0x000fe200078e0200 */
[----:B------:R-:W-:Y:S01]  /*9dd70*/  LOP3.LUT R65, R6, 0x8c, RZ, 0xfc, !PT ;  /* 0x0000008c06417812 */ /* 0x000fe200078efcff */
[----:B------:R-:W2:Y:S01]  /*9dd80*/  LDCU UR4, c[0x0][0x39c] ;  /* 0x00007380ff0477ac */ /* 0x000ea20008000800 */
[C---:B-1----:R-:W-:Y:S01]  /*9dd90*/  LEA R60, P6, R0.reuse, R5, 0x2 ;  /* 0x00000005003c7211 */ /* 0x042fe200078c10ff */
[----:B------:R1:W-:Y:S01]  /*9dda0*/  @P5 STG.E desc[UR22][R2.64], R82 ;  /* 0x0000005202005986 */ /* 0x0003e2000c101916 */
[----:B---3--:R-:W-:Y:S01]  /*9ddb0*/  ISETP.LT.AND P5, PT, R65, UR5, !P0 ;  /* 0x0000000541007c0c */ /* 0x008fe2000c7a1270 */
[----:B------:R-:W3:Y:S01]  /*9ddc0*/  LDCU UR5, c[0x0][0x39c] ;  /* 0x00007380ff0577ac */ /* 0x000ee20008000800 */
[----:B------:R-:W-:Y:S01]  /*9ddd0*/  LEA.HI.X.SX32 R61, R0, R7, 0x2, P6 ;  /* 0x00000007003d7211 */ /* 0x000fe200030f16ff */
[----:B------:R-:W-:Y:S01]  /*9dde0*/  IMAD R0, R4, 0x2, R64 ;  /* 0x0000000204007824 */ /* 0x000fe200078e0240 */
[----:B----4-:R-:W-:-:S02]  /*9ddf0*/  LEA R62, P6, R64, R5, 0x2 ;  /* 0x00000005403e7211 */ /* 0x010fc400078c10ff */
[----:B------:R-:W-:Y:S01]  /*9de00*/  LOP3.LUT R65, R6, 0x8e, RZ, 0xfc, !PT ;  /* 0x0000008e06417812 */ /* 0x000fe200078efcff */
[----:B------:R4:W-:Y:S01]  /*9de10*/  @P4 STG.E desc[UR22][R60.64], R83 ;  /* 0x000000533c004986 */ /* 0x0009e2000c101916 */
[----:B------:R-:W-:Y:S01]  /*9de20*/  LEA.HI.X.SX32 R63, R64, R7, 0x2, P6 ;  /* 0x00000007403f7211 */ /* 0x000fe200030f16ff */
[----:B------:R-:W-:Y:S01]  /*9de30*/  IMAD R66, R4, 0x2, R0 ;  /* 0x0000000204427824 */ /* 0x000fe200078e0200 */
[----:B------:R-:W-:Y:S01]  /*9de40*/  ISETP.LT.AND P4, PT, R65, UR6, !P0 ;  /* 0x0000000641007c0c */ /* 0x000fe2000c781270 */
[----:B------:R-:W4:Y:S01]  /*9de50*/  LDCU UR6, c[0x0][0x39c] ;  /* 0x00007380ff0677ac */ /* 0x000f220008000800 */
[----:B-1----:R-:W-:Y:S02]  /*9de60*/  LEA R2, P6, R0, R5, 0x2 ;  /* 0x0000000500027211 */ /* 0x002fe400078c10ff */
[----:B------:R-:W-:Y:S02]  /*9de70*/  LOP3.LUT R65, R6, 0x90, RZ, 0xfc, !PT ;  /* 0x0000009006417812 */ /* 0x000fe400078efcff */
[----:B------:R-:W-:-:S02]  /*9de80*/  LEA.HI.X.SX32 R3, R0, R7, 0x2, P6 ;  /* 0x0000000700037211 */ /* 0x000fc400030f16ff */
[----:B------:R-:W-:Y:S01]  /*9de90*/  LEA R64, P6, R66, R5, 0x2 ;  /* 0x0000000542407211 */ /* 0x000fe200078c10ff */
[----:B------:R1:W-:Y:S01]  /*9dea0*/  @P3 STG.E desc[UR22][R62.64], R88 ;  /* 0x000000583e003986 */ /* 0x0003e2000c101916 */
[----:B--2---:R-:W-:Y:S01]  /*9deb0*/  ISETP.LT.AND P3, PT, R65, UR4, !P0 ;  /* 0x0000000441007c0c */ /* 0x004fe2000c761270 */
[----:B------:R-:W2:Y:S01]  /*9dec0*/  LDCU UR4, c[0x0][0x39c] ;  /* 0x00007380ff0477ac */ /* 0x000ea20008000800 */
[----:B------:R-:W-:Y:S02]  /*9ded0*/  LOP3.LUT R0, R6, 0x92, RZ, 0xfc, !PT ;  /* 0x0000009206007812 */ /* 0x000fe400078efcff */
[----:B------:R-:W-:Y:S01]  /*9dee0*/  LEA.HI.X.SX32 R65, R66, R7, 0x2, P6 ;  /* 0x0000000742417211 */ /* 0x000fe200030f16ff */
[----:B------:R-:W-:Y:S01]  /*9def0*/  IMAD R66, R4, 0x2, R66 ;  /* 0x0000000204427824 */ /* 0x000fe200078e0242 */
[----:B------:R2:W-:Y:S01]  /*9df00*/  @P2 STG.E desc[UR22][R2.64], R89 ;  /* 0x0000005902002986 */ /* 0x0005e2000c101916 */
[----:B---3--:R-:W-:Y:S01]  /*9df10*/  ISETP.LT.AND P2, PT, R0, UR5, !P0 ;  /* 0x0000000500007c0c */ /* 0x008fe2000c741270 */
[----:B------:R-:W3:Y:S01]  /*9df20*/  LDCU UR5, c[0x0][0x39c] ;  /* 0x00007380ff0577ac */ /* 0x000ee20008000800 */
[----:B------:R-:W-:Y:S01]  /*9df30*/  IMAD R0, R4, 0x2, R66 ;  /* 0x0000000204007824 */ /* 0x000fe200078e0242 */
[----:B------:R2:W-:Y:S01]  /*9df40*/  @P5 STG.E desc[UR22][R64.64], R90 ;  /* 0x0000005a40005986 */ /* 0x0005e2000c101916 */
[----:B----4-:R-:W-:-:S02]  /*9df50*/  LEA R60, P5, R66, R5, 0x2 ;  /* 0x00000005423c7211 */ /* 0x010fc400078a10ff */
[----:B-1----:R-:W-:Y:S02]  /*9df60*/  LOP3.LUT R63, R6, 0x94, RZ, 0xfc, !PT ;  /* 0x00000094063f7812 */ /* 0x002fe400078efcff */
[----:B------:R-:W-:Y:S02]  /*9df70*/  LEA.HI.X.SX32 R61, R66, R7, 0x2, P5 ;  /* 0x00000007423d7211 */ /* 0x000fe400028f16ff */
[C---:B------:R-:W-:Y:S02]  /*9df80*/  LEA R62, P6, R0.reuse, R5, 0x2 ;  /* 0x00000005003e7211 */ /* 0x040fe400078c10ff */
[----:B------:R-:W-:Y:S01]  /*9df90*/  ISETP.LT.AND P5, PT, R63, UR6, !P0 ;  /* 0x000000063f007c0c */ /* 0x000fe2000c7a1270 */
[----:B------:R-:W1:Y:S01]  /*9dfa0*/  LDCU UR6, c[0x0][0x39c] ;  /* 0x00007380ff0677ac */ /* 0x000e620008000800 */
[----:B------:R-:W-:Y:S01]  /*9dfb0*/  LEA.HI.X.SX32 R63, R0, R7, 0x2, P6 ;  /* 0x00000007003f7211 */ /* 0x000fe200030f16ff */
[----:B------:R-:W-:Y:S01]  /*9dfc0*/  IMAD R0, R4, 0x2, R0 ;  /* 0x0000000204007824 */ /* 0x000fe200078e0200 */
[----:B--2---:R-:W-:Y:S01]  /*9dfd0*/  LOP3.LUT R2, R6, 0x96, RZ, 0xfc, !PT ;  /* 0x0000009606027812 */ /* 0x004fe200078efcff */
[----:B------:R2:W-:Y:S03]  /*9dfe0*/  @P4 STG.E desc[UR22][R60.64], R91 ;  /* 0x0000005b3c004986 */ /* 0x0005e6000c101916 */
[----:B------:R-:W-:Y:S01]  /*9dff0*/  ISETP.LT.AND P4, PT, R2, UR4, !P0 ;  /* 0x0000000402007c0c */ /* 0x000fe2000c781270 */
[----:B------:R4:W-:Y:S01]  /*9e000*/  @P3 STG.E desc[UR22][R62.64], R96 ;  /* 0x000000603e003986 */ /* 0x0009e2000c101916 */
[----:B------:R-:W-:Y:S01]  /*9e010*/  LEA R2, P3, R0, R5, 0x2 ;  /* 0x0000000500027211 */ /* 0x000fe200078610ff */
[----:B------:R-:W4:Y:S01]  /*9e020*/  LDCU UR4, c[0x0][0x39c] ;  /* 0x00007380ff0477ac */ /* 0x000f220008000800 */
[----:B------:R-:W-:-:S02]  /*9e030*/  LEA R64, R4, R0, 0x1 ;  /* 0x0000000004407211 */ /* 0x000fc400078e08ff */
[----:B------:R-:W-:Y:S02]  /*9e040*/  LOP3.LUT R65, R6, 0x98, RZ, 0xfc, !PT ;  /* 0x0000009806417812 */ /* 0x000fe400078efcff */
[----:B------:R-:W-:Y:S01]  /*9e050*/  LEA.HI.X.SX32 R3, R0, R7, 0x2, P3 ;  /* 0x0000000700037211 */ /* 0x000fe200018f16ff */
[----:B------:R-:W-:Y:S01]  /*9e060*/  IMAD R0, R4, 0x2, R64 ;  /* 0x0000000204007824 */ /* 0x000fe200078e0240 */
[----:B--2---:R-:W-:Y:S02]  /*9e070*/  LOP3.LUT R61, R6, 0x9a, RZ, 0xfc, !PT ;  /* 0x0000009a063d7812 */ /* 0x004fe400078efcff */
[----:B---3--:R-:W-:Y:S01]  /*9e080*/  ISETP.LT.AND P3, PT, R65, UR5, !P0 ;  /* 0x0000000541007c0c */ /* 0x008fe2000c761270 */
[----:B------:R-:W2:Y:S01]  /*9e090*/  LDCU UR5, c[0x0][0x39c] ;  /* 0x00007380ff0577ac */ /* 0x000ea20008000800 */
[C---:B------:R-:W-:Y:S01]  /*9e0a0*/  LEA R60, P6, R64.reuse, R5, 0x2 ;  /* 0x00000005403c7211 */ /* 0x040fe200078c10ff */
[----:B------:R3:W-:Y:S01]  /*9e0b0*/  @P2 STG.E desc[UR22][R2.64], R97 ;  /* 0x0000006102002986 */ /* 0x0007e2000c101916 */
[----:B-1----:R-:W-:Y:S01]  /*9e0c0*/  ISETP.LT.AND P2, PT, R61, UR6, !P0 ;  /* 0x000000063d007c0c */ /* 0x002fe2000c741270 */
[----:B------:R-:W1:Y:S01]  /*9e0d0*/  LDCU UR6, c[0x0][0x39c] ;  /* 0x00007380ff0677ac */ /* 0x000e620008000800 */
[----:B------:R-:W-:Y:S01]  /*9e0e0*/  LEA.HI.X.SX32 R61, R64, R7, 0x2, P6 ;  /* 0x00000007403d7211 */ /* 0x000fe200030f16ff */
[----:B------:R-:W-:Y:S01]  /*9e0f0*/  IMAD R66, R4, 0x2, R0 ;  /* 0x0000000204427824 */ /* 0x000fe200078e0200 */
[----:B----4-:R-:W-:-:S02]  /*9e100*/  LEA R62, P6, R0, R5, 0x2 ;  /* 0x00000005003e7211 */ /* 0x010fc400078c10ff */
[----:B------:R-:W-:Y:S02]  /*9e110*/  LOP3.LUT R65, R6, 0x9c, RZ, 0xfc, !PT ;  /* 0x0000009c06417812 */ /* 0x000fe400078efcff */
[----:B------:R-:W-:Y:S02]  /*9e120*/  LEA.HI.X.SX32 R63, R0, R7, 0x2, P6 ;  /* 0x00000007003f7211 */ /* 0x000fe400030f16ff */
[C---:B------:R-:W-:Y:S01]  /*9e130*/  LEA R64, P6, R66.reuse, R5, 0x2 ;  /* 0x0000000542407211 */ /* 0x040fe200078c10ff */
[----:B------:R4:W-:Y:S01]  /*9e140*/  @P5 STG.E desc[UR22][R60.64], R98 ;  /* 0x000000623c005986 */ /* 0x0009e2000c101916 */
[----:B------:R-:W-:Y:S01]  /*9e150*/  ISETP.LT.AND P5, PT, R65, UR4, !P0 ;  /* 0x0000000441007c0c */ /* 0x000fe2000c7a1270 */
[----:B------:R-:W4:Y:S01]  /*9e160*/  LDCU UR4, c[0x0][0x39c] ;  /* 0x00007380ff0477ac */ /* 0x000f220008000800 */
[----:B------:R-:W-:Y:S01]  /*9e170*/  LEA.HI.X.SX32 R65, R66, R7, 0x2, P6 ;  /* 0x0000000742417211 */ /* 0x000fe200030f16ff */
[----:B------:R-:W-:Y:S01]  /*9e180*/  IMAD R66, R4, 0x2, R66 ;  /* 0x0000000204427824 */ /* 0x000fe200078e0242 */
[C---:B------:R-:W-:Y:S01]  /*9e190*/  LOP3.LUT R0, R6.reuse, 0x9e, RZ, 0xfc, !PT ;  /* 0x0000009e06007812 */ /* 0x040fe200078efcff */
[----:B------:R4:W-:Y:S01]  /*9e1a0*/  @P4 STG.E desc[UR22][R62.64], R99 ;  /* 0x000000633e004986 */ /* 0x0009e2000c101916 */
[----:B---3--:R-:W-:-:S02]  /*9e1b0*/  LOP3.LUT R3, R6, 0xa0, RZ, 0xfc, !PT ;  /* 0x000000a006037812 */ /* 0x008fc400078efcff */
[----:B--2---:R-:W-:Y:S01]  /*9e1c0*/  ISETP.LT.AND P4, PT, R0, UR5, !P0 ;  /* 0x0000000500007c0c */ /* 0x004fe2000c781270 */
[----:B------:R-:W-:Y:S01]  /*9e1d0*/  IMAD R0, R4, 0x2, R66 ;  /* 0x0000000204007824 */ /* 0x000fe200078e0242 */
[C---:B------:R-:W-:Y:S01]  /*9e1e0*/  LEA R2, P6, R66.reuse, R5, 0x2 ;  /* 0x0000000542027211 */ /* 0x040fe200078c10ff */
[----:B------:R-:W2:Y:S01]  /*9e1f0*/  LDCU UR5, c[0x0][0x39c] ;  /* 0x00007380ff0577ac */ /* 0x000ea20008000800 */
[----:B------:R3:W-:Y:S01]  /*9e200*/  @P3 STG.E desc[UR22][R64.64], R104 ;  /* 0x0000006840003986 */ /* 0x0007e2000c101916 */
[----:B-1----:R-:W-:Y:S02]  /*9e210*/  ISETP.LT.AND P3, PT, R3, UR6, !P0 ;  /* 0x0000000603007c0c */ /* 0x002fe4000c761270 */
[----:B------:R-:W-:Y:S01]  /*9e220*/  LEA.HI.X.SX32 R3, R66, R7, 0x2, P6 ;  /* 0x0000000742037211 */ /* 0x000fe200030f16ff */
[----:B------:R-:W-:Y:S01]  /*9e230*/  IMAD R66, R4, 0x2, R0 ;  /* 0x0000000204427824 */ /* 0x000fe200078e0200 */
[----:B----4-:R-:W-:Y:S01]  /*9e240*/  LEA R60, P6, R0, R5, 0x2 ;  /* 0x00000005003c7211 */ /* 0x010fe200078c10ff */
[----:B------:R-:W1:Y:S01]  /*9e250*/  LDCU UR6, c[0x0][0x39c] ;  /* 0x00007380ff0677ac */ /* 0x000e620008000800 */
[----:B------:R-:W-:-:S02]  /*9e260*/  LOP3.LUT R63, R6, 0xa2, RZ, 0xfc, !PT ;  /* 0x000000a2063f7812 */ /* 0x000fc400078efcff */
[----:B------:R-:W-:Y:S01]  /*9e270*/  LEA.HI.X.SX32 R61, R0, R7, 0x2, P6 ;  /* 0x00000007003d7211 */ /* 0x000fe200030f16ff */
[----:B------:R4:W-:Y:S01]  /*9e280*/  @P2 STG.E desc[UR22][R2.64], R105 ;  /* 0x0000006902002986 */ /* 0x0009e2000c101916 */
[C---:B------:R-:W-:Y:S02]  /*9e290*/  LEA R62, P6, R66.reuse, R5, 0x2 ;  /* 0x00000005423e7211 */ /* 0x040fe400078c10ff */
[----:B------:R-:W-:Y:S01]  /*9e2a0*/  ISETP.LT.AND P2, PT, R63, UR4, !P0 ;  /* 0x000000043f007c0c */ /* 0x000fe2000c741270 */
[----:B------:R-:W1:Y:S01]  /*9e2b0*/  LDCU UR4, c[0x0][0x39c] ;  /* 0x00007380ff0477ac */ /* 0x000e620008000800 */
[----:B------:R-:W-:Y:S01]  /*9e2c0*/  LEA.HI.X.SX32 R63, R66, R7, 0x2, P6 ;  /* 0x00000007423f7211 */ /* 0x000fe200030f16ff */
[----:B------:R-:W-:Y:S01]  /*9e2d0*/  IMAD R66, R4, 0x2, R66 ;  /* 0x0000000204427824 */ /* 0x000fe200078e0242 */
[C---:B------:R-:W-:Y:S01]  /*9e2e0*/  LOP3.LUT R0, R6.reuse, 0xa4, RZ, 0xfc, !PT ;  /* 0x000000a406007812 */ /* 0x040fe200078efcff */
[----:B------:R1:W-:Y:S01]  /*9e2f0*/  @P5 STG.E desc[UR22][R60.64], R106 ;  /* 0x0000006a3c005986 */ /* 0x0003e2000c101916 */
[----:B---3--:R-:W-:-:S02]  /*9e300*/  LOP3.LUT R64, R6, 0xa6, RZ, 0xfc, !PT ;  /* 0x000000a606407812 */ /* 0x008fc400078efcff */
[----:B--2---:R-:W-:Y:S01]  /*9e310*/  ISETP.LT.AND P5, PT, R0, UR5, !P0 ;  /* 0x0000000500007c0c */ /* 0x004fe2000c7a1270 */
[----:B------:R-:W-:Y:S01]  /*9e320*/  IMAD R0, R4, 0x2, R66 ;  /* 0x0000000204007824 */ /* 0x000fe200078e0242 */
[----:B----4-:R-:W-:Y:S01]  /*9e330*/  LEA R2, P6, R66, R5, 0x2 ;  /* 0x0000000542027211 */ /* 0x010fe200078c10ff */
[----:B------:R-:W2:Y:S01]  /*9e340*/  LDCU UR5, c[0x0][0x39c] ;  /* 0x00007380ff0577ac */ /* 0x000ea20008000800 */
[----:B------:R3:W-:Y:S01]  /*9e350*/  @P4 STG.E desc[UR22][R62.64], R107 ;  /* 0x0000006b3e004986 */ /* 0x0007e2000c101916 */
[----:B-1----:R-:W-:Y:S01]  /*9e360*/  ISETP.LT.AND P4, PT, R64, UR6, !P0 ;  /* 0x0000000640007c0c */ /* 0x002fe2000c781270 */
[----:B------:R-:W-:Y:S01]  /*9e370*/  IMAD R64, R4, 0x2, R0 ;  /* 0x0000000204407824 */ /* 0x000fe200078e0200 */
[----:B------:R-:W-:Y:S01]  /*9e380*/  LEA.HI.X.SX32 R3, R66, R7, 0x2, P6 ;  /* 0x0000000742037211 */ /* 0x000fe200030f16ff */
[----:B------:R-:W1:Y:S01]  /*9e390*/  LDCU UR6, c[0x0][0x39c] ;  /* 0x00007380ff0677ac */ /* 0x000e620008000800 */
[----:B------:R-:W-:Y:S02]  /*9e3a0*/  LEA R60, P6, R0, R5, 0x2 ;  /* 0x00000005003c7211 */ /* 0x000fe400078c10ff */
[----:B------:R-:W-:Y:S01]  /*9e3b0*/  LOP3.LUT R65, R6, 0xa8, RZ, 0xfc, !PT ;  /* 0x000000a806417812 */ /* 0x000fe200078efcff */
[----:B------:R4:W-:Y:S01]  /*9e3c0*/  @P3 STG.E desc[UR22][R2.64], R112 ;  /* 0x0000007002003986 */ /* 0x0009e2000c101916 */
[----:B------:R-:W-:Y:S01]  /*9e3d0*/  LEA.HI.X.SX32 R61, R0, R7, 0x2, P6 ;  /* 0x00000007003d7211 */ /* 0x000fe200030f16ff */
[----:B------:R-:W-:Y:S01]  /*9e3e0*/  IMAD R0, R4, 0x2, R64 ;  /* 0x0000000204007824 */ /* 0x000fe200078e0240 */
[----:B------:R-:W-:Y:S01]  /*9e3f0*/  ISETP.LT.AND P3, PT, R65, UR4, !P0 ;  /* 0x0000000441007c0c */ /* 0x000fe2000c761270 */
[----:B------:R-:W4:Y:S01]  /*9e400*/  LDCU UR4, c[0x0][0x39c] ;  /* 0x00007380ff0477ac */ /* 0x000f220008000800 */
[----:B---3--:R-:W-:-:S02]  /*9e410*/  LEA R62, P6, R64, R5, 0x2 ;  /* 0x00000005403e7211 */ /* 0x008fc400078c10ff */
[----:B------:R-:W-:Y:S02]  /*9e420*/  LOP3.LUT R65, R6, 0xaa, RZ, 0xfc, !PT ;  /* 0x000000aa06417812 */ /* 0x000fe400078efcff */
[----:B------:R-:W-:Y:S02]  /*9e430*/  LEA.HI.X.SX32 R63, R64, R7, 0x2, P6 ;  /* 0x00000007403f7211 */ /* 0x000fe400030f16ff */
        /* <DEDUP_REMOVED lines=8> */
[----:B-1----:R-:W-:Y:S01]  /*9e4c0*/  ISETP.LT.AND P5, PT, R66, UR6, !P0 ;  /* 0x0000000642007c0c */ /* 0x002fe2000c7a1270 */
[----:B------:R-:W1:Y:S01]  /*9e4d0*/  LDCU UR6, c[0x0][0x39c] ;  /* 0x00007380ff0677ac */ /* 0x000e620008000800 */
[----:B------:R-:W-:Y:S01]  /*9e4e0*/  IMAD R66, R4, 0x2, R0 ;  /* 0x0000000204427824 */ /* 0x000fe200078e0200 */
[----:B------:R1:W-:Y:S01]  /*9e4f0*/  @P4 STG.E desc[UR22][R64.64], R115 ;  /* 0x0000007340004986 */ /* 0x0003e2000c101916 */
[----:B----4-:R-:W-:-:S02]  /*9e500*/  LEA R2, P4, R0, R5, 0x2 ;  /* 0x0000000500027211 */ /* 0x010fc400078810ff */
[----:B---3--:R-:W-:Y:S02]  /*9e510*/  LOP3.LUT R61, R6, 0xae, RZ, 0xfc, !PT ;  /* 0x000000ae063d7812 */ /* 0x008fe400078efcff */
[----:B------:R-:W-:Y:S02]  /*9e520*/  LEA.HI.X.SX32 R3, R0, R7, 0x2, P4 ;  /* 0x0000000700037211 */ /* 0x000fe400020f16ff */
[C---:B------:R-:W-:Y:S02]  /*9e530*/  LEA R60, P6, R66.reuse, R5, 0x2 ;  /* 0x00000005423c7211 */ /* 0x040fe400078c10ff */
[----:B------:R-:W-:Y:S01]  /*9e540*/  ISETP.LT.AND P4, PT, R61, UR4, !P0 ;  /* 0x000000043d007c0c */ /* 0x000fe2000c781270 */
[----:B------:R-:W3:Y:S01]  /*9e550*/  LDCU UR4, c[0x0][0x39c] ;  /* 0x00007380ff0477ac */ /* 0x000ee20008000800 */
[----:B------:R-:W-:Y:S02]  /*9e560*/  LEA.HI.X.SX32 R61, R66, R7, 0x2, P6 ;  /* 0x00000007423d7211 */ /* 0x000fe400030f16ff */
[----:B------:R-:W-:Y:S01]  /*9e570*/  LEA R66, R4, R66, 0x1 ;  /* 0x0000004204427211 */ /* 0x000fe200078e08ff */
[----:B------:R4:W-:Y:S01]  /*9e580*/  @P3 STG.E desc[UR22][R2.64], R120 ;  /* 0x0000007802003986 */ /* 0x0009e2000c101916 */
[----:B------:R-:W-:-:S03]  /*9e590*/  LOP3.LUT R0, R6, 0xb0, RZ, 0xfc, !PT ;  /* 0x000000b006007812 */ /* 0x000fc600078efcff */
[----:B------:R3:W-:Y:S01]  /*9e5a0*/  @P2 STG.E desc[UR22][R60.64], R121 ;  /* 0x000000793c002986 */ /* 0x0007e2000c101916 */
[----:B--2---:R-:W-:Y:S02]  /*9e5b0*/  LEA R62, P2, R66, R5, 0x2 ;  /* 0x00000005423e7211 */ /* 0x004fe400078410ff */
[----:B------:R-:W-:Y:S01]  /*9e5c0*/  ISETP.LT.AND P3, PT, R0, UR5, !P0 ;  /* 0x0000000500007c0c */ /* 0x000fe2000c761270 */
[----:B------:R-:W2:Y:S01]  /*9e5d0*/  LDCU UR5, c[0x0][0x39c] ;  /* 0x00007380ff0577ac */ /* 0x000ea20008000800 */
[----:B-1----:R-:W-:Y:S01]  /*9e5e0*/  LOP3.LUT R64, R6, 0xb2, RZ, 0xfc, !PT ;  /* 0x000000b206407812 */ /* 0x002fe200078efcff */
[----:B------:R-:W-:Y:S01]  /*9e5f0*/  IMAD R0, R4, 0x2, R66 ;  /* 0x0000000204007824 */ /* 0x000fe200078e0242 */
[----:B------:R-:W-:Y:S02]  /*9e600*/  LEA.HI.X.SX32 R63, R66, R7, 0x2, P2 ;  /* 0x00000007423f7211 */ /* 0x000fe400010f16ff */
[----:B------:R-:W-:Y:S01]  /*9e610*/  ISETP.LT.AND P2, PT, R64, UR6, !P0 ;  /* 0x0000000640007c0c */ /* 0x000fe2000c741270 */
[----:B------:R-:W-:Y:S01]  /*9e620*/  IMAD R64, R4, 0x2, R0 ;  /* 0x0000000204407824 */ /* 0x000fe200078e0200 */
[----:B----4-:R-:W-:Y:S01]  /*9e630*/  LOP3.LUT R3, R6, 0xb4, RZ, 0xfc, !PT ;  /* 0x000000b406037812 */ /* 0x010fe200078efcff */
[----:B------:R-:W1:Y:S01]  /*9e640*/  LDCU UR6, c[0x0][0x39c] ;  /* 0x00007380ff0677ac */ /* 0x000e620008000800 */
[C---:B------:R-:W-:Y:S01]  /*9e650*/  LEA R2, P6, R0.reuse, R5, 0x2 ;  /* 0x0000000500027211 */ /* 0x040fe200078c10ff */
[----:B------:R4:W-:Y:S01]  /*9e660*/  @P5 STG.E desc[UR22][R62.64], R122 ;  /* 0x0000007a3e005986 */ /* 0x0009e2000c101916 */
[----:B---3--:R-:W-:Y:S01]  /*9e670*/  ISETP.LT.AND P5, PT, R3, UR4, !P0 ;  /* 0x0000000403007c0c */ /* 0x008fe2000c7a1270 */
[----:B------:R-:W3:Y:S01]  /*9e680*/  LDCU UR4, c[0x0][0x39c] ;  /* 0x00007380ff0477ac */ /* 0x000ee20008000800 */
[----:B------:R-:W-:Y:S01]  /*9e690*/  LEA.HI.X.SX32 R3, R0, R7, 0x2, P6 ;  /* 0x0000000700037211 */ /* 0x000fe200030f16ff */
[----:B------:R-:W-:Y:S01]  /*9e6a0*/  IMAD R0, R4, 0x2, R64 ;  /* 0x0000000204007824 */ /* 0x000fe200078e0240 */
[----:B------:R-:W-:-:S02]  /*9e6b0*/  LEA R60, P6, R64, R5, 0x2 ;  /* 0x00000005403c7211 */ /* 0x000fc400078c10ff */
[----:B------:R-:W-:Y:S02]  /*9e6c0*/  LOP3.LUT R65, R6, 0xb6, RZ, 0xfc, !PT ;  /* 0x000000b606417812 */ /* 0x000fe400078efcff */
[----:B------:R-:W-:Y:S02]  /*9e6d0*/  LEA.HI.X.SX32 R61, R64, R7, 0x2, P6 ;  /* 0x00000007403d7211 */ /* 0x000fe400030f16ff */
[C---:B------:R-:W-:Y:S01]  /*9e6e0*/  LEA R64, P6, R0.reuse, R5, 0x2 ;  /* 0x0000000500407211 */ /* 0x040fe200078c10ff */
[----:B------:R3:W-:Y:S01]  /*9e6f0*/  @P4 STG.E desc[UR22][R2.64], R123 ;  /* 0x0000007b02004986 */ /* 0x0007e2000c101916 */
[----:B--2---:R-:W-:Y:S01]  /*9e700*/  ISETP.LT.AND P4, PT, R65, UR5, !P0 ;  /* 0x0000000541007c0c */ /* 0x004fe2000c781270 */
[----:B------:R-:W2:Y:S01]  /*9e710*/  LDCU UR5, c[0x0][0x39c] ;  /* 0x00007380ff0577ac */ /* 0x000ea20008000800 */
[----:B------:R-:W-:Y:S01]  /*9e720*/  LEA.HI.X.SX32 R65, R0, R7, 0x2, P6 ;  /* 0x0000000700417211 */ /* 0x000fe200030f16ff */
[----:B------:R-:W-:Y:S01]  /*9e730*/  IMAD R0, R4, 0x2, R0 ;  /* 0x0000000204007824 */ /* 0x000fe200078e0200 */
[----:B----4-:R-:W-:Y:S01]  /*9e740*/  LOP3.LUT R62, R6, 0xb8, RZ, 0xfc, !PT ;  /* 0x000000b8063e7812 */ /* 0x010fe200078efcff */
[----:B------:R4:W-:Y:S03]  /*9e750*/  @P3 STG.E desc[UR22][R60.64], R128 ;  /* 0x000000803c003986 */ /* 0x0009e6000c101916 */
[----:B-1----:R-:W-:Y:S01]  /*9e760*/  ISETP.LT.AND P3, PT, R62, UR6, !P0 ;  /* 0x000000063e007c0c */ /* 0x002fe2000c761270 */
[----:B------:R-:W-:Y:S01]  /*9e770*/  IMAD R62, R4, 0x2, R0 ;  /* 0x00000002043e7824 */ /* 0x000fe200078e0200 */
[----:B------:R-:W1:Y:S01]  /*9e780*/  LDCU UR6, c[0x0][0x39c] ;  /* 0x00007380ff0677ac */ /* 0x000e620008000800 */
[----:B---3--:R-:W-:-:S02]  /*9e790*/  LEA R2, P6, R0, R5, 0x2 ;  /* 0x0000000500027211 */ /* 0x008fc400078c10ff */
[----:B------:R-:W-:Y:S01]  /*9e7a0*/  LOP3.LUT R63, R6, 0xba, RZ, 0xfc, !PT ;  /* 0x000000ba063f7812 */ /* 0x000fe200078efcff */
[----:B------:R3:W-:Y:S01]  /*9e7b0*/  @P2 STG.E desc[UR22][R64.64], R129 ;  /* 0x0000008140002986 */ /* 0x0007e2000c101916 */
[----:B------:R-:W-:Y:S01]  /*9e7c0*/  LEA.HI.X.SX32 R3, R0, R7, 0x2, P6 ;  /* 0x0000000700037211 */ /* 0x000fe200030f16ff */
[----:B------:R-:W-:Y:S01]  /*9e7d0*/  IMAD R0, R4, 0x2, R62 ;  /* 0x0000000204007824 */ /* 0x000fe200078e023e */
[----:B----4-:R-:W-:Y:S02]  /*9e7e0*/  LEA R60, P6, R62, R5, 0x2 ;  /* 0x000000053e3c7211 */ /* 0x010fe400078c10ff */
[----:B------:R-:W-:Y:S01]  /*9e7f0*/  ISETP.LT.AND P2, PT, R63, UR4, !P0 ;  /* 0x000000043f007c0c */ /* 0x000fe2000c741270 */
[----:B------:R-:W4:Y:S01]  /*9e800*/  LDCU UR4, c[0x0][0x39c] ;  /* 0x00007380ff0477ac */ /* 0x000f220008000800 */
[----:B------:R-:W-:Y:S02]  /*9e810*/  LOP3.LUT R63, R6, 0xbc, RZ, 0xfc, !PT ;  /* 0x000000bc063f7812 */ /* 0x000fe400078efcff */
[----:B------:R-:W-:-:S02]  /*9e820*/  LEA.HI.X.SX32 R61, R62, R7, 0x2, P6 ;  /* 0x000000073e3d7211 */ /* 0x000fc400030f16ff */
[C---:B------:R-:W-:Y:S01]  /*9e830*/  LEA R62, P6, R0.reuse, R5, 0x2 ;  /* 0x00000005003e7211 */ /* 0x040fe200078c10ff */
[----:B------:R4:W-:Y:S01]  /*9e840*/  @P5 STG.E desc[UR22][R2.64], R130 ;  /* 0x0000008202005986 */ /* 0x0009e2000c101916 */
[----:B--2---:R-:W-:Y:S01]  /*9e850*/  ISETP.LT.AND P5, PT, R63, UR5, !P0 ;  /* 0x000000053f007c0c */ /* 0x004fe2000c7a1270 */
[----:B------:R-:W2:Y:S01]  /*9e860*/  LDCU UR5, c[0x0][0x39c] ;  /* 0x00007380ff0577ac */ /* 0x000ea20008000800 */
[----:B------:R-:W-:Y:S01]  /*9e870*/  LEA.HI.X.SX32 R63, R0, R7, 0x2, P6 ;  /* 0x00000007003f7211 */ /* 0x000fe200030f16ff */
[----:B------:R-:W-:Y:S01]  /*9e880*/  IMAD R0, R4, 0x2, R0 ;  /* 0x0000000204007824 */ /* 0x000fe200078e0200 */
[C---:B---3--:R-:W-:Y:S01]  /*9e890*/  LOP3.LUT R64, R6.reuse, 0xbe, RZ, 0xfc, !PT ;  /* 0x000000be06407812 */ /* 0x048fe200078efcff */
[----:B------:R3:W-:Y:S01]  /*9e8a0*/  @P4 STG.E desc[UR22][R60.64], R131 ;  /* 0x000000833c004986 */ /* 0x0007e2000c101916 */
[----:B------:R-:W-:Y:S02]  /*9e8b0*/  LOP3.LUT R65, R6, 0xc0, RZ, 0xfc, !PT ;  /* 0x000000c006417812 */ /* 0x000fe400078efcff */
[----:B-1----:R-:W-:Y:S01]  /*9e8c0*/  ISETP.LT.AND P4, PT, R64, UR6, !P0 ;  /* 0x0000000640007c0c */ /* 0x002fe2000c781270 */
[----:B------:R-:W-:Y:S01]  /*9e8d0*/  IMAD R64, R4, 0x2, R0 ;  /* 0x0000000204407824 */ /* 0x000fe200078e0200 */
[----:B------:R-:W1:Y:S01]  /*9e8e0*/  LDCU UR6, c[0x0][0x39c] ;  /* 0x00007380ff0677ac */ /* 0x000e620008000800 */
[C---:B----4-:R-:W-:Y:S01]  /*9e8f0*/  LEA R2, P6, R0.reuse, R5, 0x2 ;  /* 0x0000000500027211 */ /* 0x050fe200078c10ff */
[----:B------:R4:W-:Y:S01]  /*9e900*/  @P3 STG.E desc[UR22][R62.64], R228 ;  /* 0x000000e43e003986 */ /* 0x0009e2000c101916 */
[----:B------:R-:W-:Y:S01]  /*9e910*/  ISETP.LT.AND P3, PT, R65, UR4, !P0 ;  /* 0x0000000441007c0c */ /* 0x000fe2000c761270 */
[----:B------:R-:W1:Y:S01]  /*9e920*/  LDCU UR4, c[0x0][0x39c] ;  /* 0x00007380ff0477ac */ /* 0x000e620008000800 */
[----:B------:R-:W-:Y:S01]  /*9e930*/  LEA.HI.X.SX32 R3, R0, R7, 0x2, P6 ;  /* 0x0000000700037211 */ /* 0x000fe200030f16ff */
[----:B------:R-:W-:Y:S01]  /*9e940*/  IMAD R0, R4, 0x2, R64 ;  /* 0x0000000204007824 */ /* 0x000fe200078e0240 */
[----:B---3--:R-:W-:-:S02]  /*9e950*/  LEA R60, P6, R64, R5, 0x2 ;  /* 0x00000005403c7211 */ /* 0x008fc400078c10ff */
[----:B------:R-:W-:Y:S01]  /*9e960*/  LOP3.LUT R65, R6, 0xc2, RZ, 0xfc, !PT ;  /* 0x000000c206417812 */ /* 0x000fe200078efcff */
[----:B------:R-:W-:Y:S01]  /*9e970*/  IMAD R66, R4, 0x2, R0 ;  /* 0x0000000204427824 */ /* 0x000fe200078e0200 */
[----:B------:R-:W-:Y:S01]  /*9e980*/  LEA.HI.X.SX32 R61, R64, R7, 0x2, P6 ;  /* 0x00000007403d7211 */ /* 0x000fe200030f16ff */
[----:B------:R3:W-:Y:S01]  /*9e990*/  @P2 STG.E desc[UR22][R2.64], R229 ;  /* 0x000000e502002986 */ /* 0x0007e2000c101916 */
[----:B----4-:R-:W-:Y:S02]  /*9e9a0*/  LEA R62, P6, R0, R5, 0x2 ;  /* 0x00000005003e7211 */ /* 0x010fe400078c10ff */
[----:B--2---:R-:W-:Y:S01]  /*9e9b0*/  ISETP.LT.AND P2, PT, R65, UR5, !P0 ;  /* 0x0000000541007c0c */ /* 0x004fe2000c741270 */
[----:B------:R-:W2:Y:S01]  /*9e9c0*/  LDCU UR5, c[0x0][0x39c] ;  /* 0x00007380ff0577ac */ /* 0x000ea20008000800 */
[----:B------:R-:W-:Y:S02]  /*9e9d0*/  LOP3.LUT R65, R6, 0xc4, RZ, 0xfc, !PT ;  /* 0x000000c406417812 */ /* 0x000fe400078efcff */
[----:B------:R-:W-:-:S02]  /*9e9e0*/  LEA.HI.X.SX32 R63, R0, R7, 0x2, P6 ;  /* 0x00000007003f7211 */ /* 0x000fc400030f16ff */
[C---:B------:R-:W-:Y:S01]  /*9e9f0*/  LEA R64, P6, R66.reuse, R5, 0x2 ;  /* 0x0000000542407211 */ /* 0x040fe200078c10ff */
[----:B------:R4:W-:Y:S01]  /*9ea00*/  @P5 STG.E desc[UR22][R60.64], R230 ;  /* 0x000000e63c005986 */ /* 0x0009e2000c101916 */
[----:B-1----:R-:W-:Y:S01]  /*9ea10*/  ISETP.LT.AND P5, PT, R65, UR6, !P0 ;  /* 0x0000000641007c0c */ /* 0x002fe2000c7a1270 */
[----:B------:R-:W1:Y:S01]  /*9ea20*/  LDCU UR6, c[0x0][0x39c] ;  /* 0x00007380ff0677ac */ /* 0x000e620008000800 */
[----:B------:R-:W-:Y:S01]  /*9ea30*/  LEA.HI.X.SX32 R65, R66, R7, 0x2, P6 ;  /* 0x0000000742417211 */ /* 0x000fe200030f16ff */
[----:B------:R-:W-:Y:S01]  /*9ea40*/  IMAD R66, R4, 0x2, R66 ;  /* 0x0000000204427824 */ /* 0x000fe200078e0242 */
[----:B------:R-:W-:Y:S01]  /*9ea50*/  LOP3.LUT R0, R6, 0xc6, RZ, 0xfc, !PT ;  /* 0x000000c606007812 */ /* 0x000fe200078efcff */
[----:B------:R1:W-:Y:S03]  /*9ea60*/  @P4 STG.E desc[UR22][R62.64], R231 ;  /* 0x000000e73e004986 */ /* 0x0003e6000c101916 */
[----:B------:R-:W-:Y:S01]  /*9ea70*/  ISETP.LT.AND P4, PT, R0, UR4, !P0 ;  /* 0x0000000400007c0c */ /* 0x000fe2000c781270 */
[----:B------:R1:W-:Y:S01]  /*9ea80*/  @P3 STG.E desc[UR22][R64.64], R16 ;  /* 0x0000001040003986 */ /* 0x0003e2000c101916 */
[----:B------:R-:W-:Y:S01]  /*9ea90*/  LEA R0, R4, R66, 0x1 ;  /* 0x0000004204007211 */ /* 0x000fe200078e08ff */
[----:B------:R-:W1:Y:S01]  /*9eaa0*/  LDCU UR4, c[0x0][0x39c] ;  /* 0x00007380ff0477ac */ /* 0x000e620008000800 */
[----:B---3--:R-:W-:-:S02]  /*9eab0*/  LEA R2, P3, R66, R5, 0x2 ;  /* 0x0000000542027211 */ /* 0x008fc400078610ff */
[----:B----4-:R-:W-:Y:S02]  /*9eac0*/  LOP3.LUT R61, R6, 0xc8, RZ, 0xfc, !PT ;  /* 0x000000c8063d7812 */ /* 0x010fe400078efcff */
[----:B------:R-:W-:Y:S02]  /*9ead0*/  LEA R60, P6, R0, R5, 0x2 ;  /* 0x00000005003c7211 */ /* 0x000fe400078c10ff */
[-C--:B------:R-:W-:Y:S02]  /*9eae0*/  LEA.HI.X.SX32 R3, R66, R7.reuse, 0x2, P3 ;  /* 0x0000000742037211 */ /* 0x080fe400018f16ff */
[----:B--2---:R-:W-:Y:S01]  /*9eaf0*/  ISETP.LT.AND P3, PT, R61, UR5, !P0 ;  /* 0x000000053d007c0c */ /* 0x004fe2000c761270 */
[----:B------:R-:W2:Y:S01]  /*9eb00*/  LDCU UR5, c[0x0][0x39c] ;  /* 0x00007380ff0577ac */ /* 0x000ea20008000800 */
[----:B------:R-:W-:Y:S01]  /*9eb10*/  LEA.HI.X.SX32 R61, R0, R7, 0x2, P6 ;  /* 0x00000007003d7211 */ /* 0x000fe200030f16ff */
[----:B------:R-:W-:Y:S01]  /*9eb20*/  IMAD R0, R4, 0x2, R0 ;  /* 0x0000000204007824 */ /* 0x000fe200078e0200 */
[C---:B-1----:R-:W-:Y:S01]  /*9eb30*/  LOP3.LUT R62, R6.reuse, 0xca, RZ, 0xfc, !PT ;  /* 0x000000ca063e7812 */ /* 0x042fe200078efcff */
[----:B------:R1:W-:Y:S01]  /*9eb40*/  @P2 STG.E desc[UR22][R2.64], R17 ;  /* 0x0000001102002986 */ /* 0x0003e2000c101916 */
[----:B------:R-:W-:-:S02]  /*9eb50*/  LOP3.LUT R64, R6, 0xcc, RZ, 0xfc, !PT ;  /* 0x000000cc06407812 */ /* 0x000fc400078efcff */
[----:B------:R-:W-:Y:S01]  /*9eb60*/  ISETP.LT.AND P2, PT, R62, UR6, !P0 ;  /* 0x000000063e007c0c */ /* 0x000fe2000c741270 */
[----:B------:R3:W-:Y:S01]  /*9eb70*/  @P5 STG.E desc[UR22][R60.64], R18 ;  /* 0x000000123c005986 */ /* 0x0007e2000c101916 */
[----:B------:R-:W-:Y:S01]  /*9eb80*/  LEA R62, P5, R0, R5, 0x2 ;  /* 0x00000005003e7211 */ /* 0x000fe200078a10ff */
[----:B------:R-:W-:Y:S01]  /*9eb90*/  IMAD R16, R4, 0x2, R0 ;  /* 0x0000000204107824 */ /* 0x000fe200078e0200 */
[----:B------:R-:W4:Y:S02]  /*9eba0*/  LDCU UR6, c[0x0][0x39c] ;  /* 0x00007380ff0677ac */ /* 0x000f240008000800 */
[----:B------:R-:W-:Y:S02]  /*9ebb0*/  LEA.HI.X.SX32 R63, R0, R7, 0x2, P5 ;  /* 0x00000007003f7211 */ /* 0x000fe400028f16ff */
[----:B------:R-:W-:Y:S01]  /*9ebc0*/  ISETP.LT.AND P5, PT, R64, UR4, !P0 ;  /* 0x0000000440007c0c */ /* 0x000fe2000c7a1270 */
[----:B------:R-:W4:Y:S01]  /*9ebd0*/  LDCU UR4, c[0x0][0x39c] ;  /* 0x00007380ff0477ac */ /* 0x000f220008000800 */
[----:B-1----:R-:W-:Y:S01]  /*9ebe0*/  LOP3.LUT R3, R6, 0xce, RZ, 0xfc, !PT ;  /* 0x000000ce06037812 */ /* 0x002fe200078efcff */
[----:B------:R-:W-:Y:S01]  /*9ebf0*/  IMAD R0, R4, 0x2, R16 ;  /* 0x0000000204007824 */ /* 0x000fe200078e0210 */
[----:B------:R-:W-:Y:S01]  /*9ec00*/  LEA R2, P6, R16, R5, 0x2 ;  /* 0x0000000510027211 */ /* 0x000fe200078c10ff */
[----:B------:R1:W-:Y:S01]  /*9ec10*/  @P4 STG.E desc[UR22][R62.64], R19 ;  /* 0x000000133e004986 */ /* 0x0003e2000c101916 */
[----:B--2---:R-:W-:Y:S01]  /*9ec20*/  ISETP.LT.AND P4, PT, R3, UR5, !P0 ;  /* 0x0000000503007c0c */ /* 0x004fe2000c781270 */
[----:B---3--:R-:W-:Y:S01]  /*9ec30*/  IMAD R18, R4, 0x2, R0 ;  /* 0x0000000204127824 */ /* 0x008fe200078e0200 */
[----:B------:R-:W-:Y:S01]  /*9ec40*/  LEA.HI.X.SX32 R3, R16, R7, 0x2, P6 ;  /* 0x0000000710037211 */ /* 0x000fe200030f16ff */
[----:B------:R-:W2:Y:S01]  /*9ec50*/  LDCU UR5, c[0x0][0x39c] ;  /* 0x00007380ff0577ac */ /* 0x000ea20008000800 */
[----:B------:R-:W-:-:S02]  /*9ec60*/  LEA R16, P6, R0, R5, 0x2 ;  /* 0x0000000500107211 */ /* 0x000fc400078c10ff */
[----:B------:R-:W-:Y:S02]  /*9ec70*/  LOP3.LUT R61, R6, 0xd0, RZ, 0xfc, !PT ;  /* 0x000000d0063d7812 */ /* 0x000fe400078efcff */
[----:B------:R-:W-:Y:S02]  /*9ec80*/  LEA.HI.X.SX32 R17, R0, R7, 0x2, P6 ;  /* 0x0000000700117211 */ /* 0x000fe400030f16ff */
[----:B------:R-:W-:Y:S02]  /*9ec90*/  LEA R60, P6, R18, R5, 0x2 ;  /* 0x00000005123c7211 */ /* 0x000fe400078c10ff */
[----:B------:R-:W-:Y:S01]  /*9eca0*/  LOP3.LUT R0, R6, 0xd2, RZ, 0xfc, !PT ;  /* 0x000000d206007812 */ /* 0x000fe200078efcff */
[----:B------:R3:W-:Y:S01]  /*9ecb0*/  @P3 STG.E desc[UR22][R2.64], R24 ;  /* 0x0000001802003986 */ /* 0x0007e2000c101916 */
[----:B----4-:R-:W-:Y:S01]  /*9ecc0*/  ISETP.LT.AND P3, PT, R61, UR6, !P0 ;  /* 0x000000063d007c0c */ /* 0x010fe2000c761270 */
[----:B------:R-:W4:Y:S01]  /*9ecd0*/  LDCU UR6, c[0x0][0x39c] ;  /* 0x00007380ff0677ac */ /* 0x000f220008000800 */
[----:B------:R-:W-:Y:S01]  /*9ece0*/  LEA.HI.X.SX32 R61, R18, R7, 0x2, P6 ;  /* 0x00000007123d7211 */ /* 0x000fe200030f16ff */
[----:B------:R2:W-:Y:S01]  /*9ecf0*/  @P2 STG.E desc[UR22][R16.64], R25 ;  /* 0x0000001910002986 */ /* 0x0005e2000c101916 */
[----:B------:R-:W-:Y:S01]  /*9ed00*/  ISETP.LT.AND P2, PT, R0, UR4, !P0 ;  /* 0x0000000400007c0c */ /* 0x000fe2000c741270 */
[----:B------:R-:W4:Y:S01]  /*9ed10*/  LDCU UR4, c[0x0][0x39c] ;  /* 0x00007380ff0477ac */ /* 0x000f220008000800 */
[----:B------:R-:W-:Y:S01]  /*9ed20*/  IMAD R18, R4, 0x2, R18 ;  /* 0x0000000204127824 */ /* 0x000fe200078e0212 */
[----:B-1----:R-:W-:-:S03]  /*9ed30*/  LOP3.LUT R19, R6, 0xd4, RZ, 0xfc, !PT ;  /* 0x000000d406137812 */ /* 0x002fc600078efcff */
[----:B------:R-:W-:Y:S01]  /*9ed40*/  IMAD R0, R4, 0x2, R18 ;  /* 0x0000000204007824 */ /* 0x000fe200078e0212 */
[----:B---3--:R-:W-:Y:S01]  /*9ed50*/  LEA R2, P6, R18, R5, 0x2 ;  /* 0x0000000512027211 */ /* 0x008fe200078c10ff */
[----:B------:R-:W-:Y:S01]  /*9ed60*/  @P5 STG.E desc[UR22][R60.64], R26 ;  /* 0x0000001a3c005986 */ /* 0x000fe2000c101916 */
[----:B--2---:R-:W-:Y:S01]  /*9ed70*/  ISETP.LT.AND P5, PT, R19, UR5, !P0 ;  /* 0x0000000513007c0c */ /* 0x004fe2000c7a1270 */
[----:B------:R-:W-:Y:S01]  /*9ed80*/  IMAD R24, R4, 0x2, R0 ;  /* 0x0000000204187824 */ /* 0x000fe200078e0200 */
[----:B------:R-:W-:Y:S01]  /*9ed90*/  LEA.HI.X.SX32 R3, R18, R7, 0x2, P6 ;  /* 0x0000000712037211 */ /* 0x000fe200030f16ff */
[----:B------:R-:W1:Y:S01]  /*9eda0*/  LDCU UR5, c[0x0][0x39c] ;  /* 0x00007380ff0577ac */ /* 0x000e620008000800 */
[----:B------:R-:W-:Y:S02]  /*9edb0*/  LEA R16, P6, R0, R5, 0x2 ;  /* 0x0000000500107211 */ /* 0x000fe400078c10ff */
[----:B------:R-:W-:Y:S02]  /*9edc0*/  LOP3.LUT R19, R6, 0xd6, RZ, 0xfc, !PT ;  /* 0x000000d606137812 */ /* 0x000fe400078efcff */
[----:B------:R-:W-:-:S02]  /*9edd0*/  LEA.HI.X.SX32 R17, R0, R7, 0x2, P6 ;  /* 0x0000000700117211 */ /* 0x000fc400030f16ff */
[C---:B------:R-:W-:Y:S01]  /*9ede0*/  LEA R18, P6, R24.reuse, R5, 0x2 ;  /* 0x0000000518127211 */ /* 0x040fe200078c10ff */
[----:B------:R2:W-:Y:S01]  /*9edf0*/  @P4 STG.E desc[UR22][R2.64], R27 ;  /* 0x0000001b02004986 */ /* 0x0005e2000c101916 */
[----:B----4-:R-:W-:Y:S01]  /*9ee00*/  ISETP.LT.AND P4, PT, R19, UR4, !P0 ;  /* 0x0000000413007c0c */ /* 0x010fe2000c781270 */
[----:B------:R-:W3:Y:S01]  /*9ee10*/  LDCU UR4, c[0x0][0x39c] ;  /* 0x00007380ff0477ac */ /* 0x000ee20008000800 */
[----:B------:R-:W-:Y:S01]  /*9ee20*/  LEA.HI.X.SX32 R19, R24, R7, 0x2, P6 ;  /* 0x0000000718137211 */ /* 0x000fe200030f16ff */
[----:B------:R-:W-:Y:S01]  /*9ee30*/  IMAD R24, R4, 0x2, R24 ;  /* 0x0000000204187824 */ /* 0x000fe200078e0218 */
[C---:B------:R-:W-:Y:S01]  /*9ee40*/  LOP3.LUT R0, R6.reuse, 0xd8, RZ, 0xfc, !PT ;  /* 0x000000d806007812 */ /* 0x040fe200078efcff */
[----:B------:R4:W-:Y:S01]  /*9ee50*/  @P3 STG.E desc[UR22][R16.64], R32 ;  /* 0x0000002010003986 */ /* 0x0009e2000c101916 */
[----:B------:R-:W-:Y:S02]  /*9ee60*/  LOP3.LUT R25, R6, 0xda, RZ, 0xfc, !PT ;  /* 0x000000da06197812 */ /* 0x000fe400078efcff */
[----:B------:R-:W-:Y:S01]  /*9ee70*/  ISETP.LT.AND P3, PT, R0, UR6, !P0 ;  /* 0x0000000600007c0c */ /* 0x000fe2000c761270 */
[----:B------:R-:W-:Y:S01]  /*9ee80*/  IMAD R0, R4, 0x2, R24 ;  /* 0x0000000204007824 */ /* 0x000fe200078e0218 */
[----:B------:R-:W3:Y:S01]  /*9ee90*/  LDCU UR6, c[0x0][0x39c] ;  /* 0x00007380ff0677ac */ /* 0x000ee20008000800 */
[C---:B--2---:R-:W-:Y:S01]  /*9eea0*/  LEA R2, P6, R24.reuse, R5, 0x2 ;  /* 0x0000000518027211 */ /* 0x044fe200078c10ff */
[----:B------:R2:W-:Y:S01]  /*9eeb0*/  @P2 STG.E desc[UR22][R18.64], R33 ;  /* 0x0000002112002986 */ /* 0x0005e2000c101916 */
[----:B-1----:R-:W-:Y:S01]  /*9eec0*/  ISETP.LT.AND P2, PT, R25, UR5, !P0 ;  /* 0x0000000519007c0c */ /* 0x002fe2000c741270 */
[----:B------:R-:W1:Y:S01]  /*9eed0*/  LDCU UR5, c[0x0][0x39c] ;  /* 0x00007380ff0577ac */ /* 0x000e620008000800 */
[----:B------:R-:W-:Y:S01]  /*9eee0*/  LEA.HI.X.SX32 R3, R24, R7, 0x2, P6 ;  /* 0x0000000718037211 */ /* 0x000fe200030f16ff */
[----:B------:R-:W-:Y:S01]  /*9eef0*/  IMAD R24, R4, 0x2, R0 ;  /* 0x0000000204187824 */ /* 0x000fe200078e0200 */
[----:B----4-:R-:W-:-:S02]  /*9ef00*/  LEA R16, P6, R0, R5, 0x2 ;  /* 0x0000000500107211 */ /* 0x010fc400078c10ff */
[----:B------:R-:W-:Y:S02]  /*9ef10*/  LOP3.LUT R25, R6, 0xdc, RZ, 0xfc, !PT ;  /* 0x000000dc06197812 */ /* 0x000fe400078efcff */
[----:B------:R-:W-:Y:S01]  /*9ef20*/  LEA.HI.X.SX32 R17, R0, R7, 0x2, P6 ;  /* 0x0000000700117211 */ /* 0x000fe200030f16ff */
[----:B------:R-:W-:Y:S01]  /*9ef30*/  IMAD R0, R4, 0x2, R24 ;  /* 0x0000000204007824 */ /* 0x000fe200078e0218 */
[----:B------:R4:W-:Y:S01]  /*9ef40*/  @P5 STG.E desc[UR22][R2.64], R34 ;  /* 0x0000002202005986 */ /* 0x0009e2000c101916 */
[----:B--2---:R-:W-:Y:S02]  /*9ef50*/  LEA R18, P6, R24, R5, 0x2 ;  /* 0x0000000518127211 */ /* 0x004fe400078c10ff */
[----:B---3--:R-:W-:Y:S01]  /*9ef60*/  ISETP.LT.AND P5, PT, R25, UR4, !P0 ;  /* 0x0000000419007c0c */ /* 0x008fe2000c7a1270 */
[----:B------:R-:W2:Y:S01]  /*9ef70*/  LDCU UR4, c[0x0][0x39c] ;  /* 0x00007380ff0477ac */ /* 0x000ea20008000800 */
[----:B------:R-:W-:Y:S02]  /*9ef80*/  LOP3.LUT R25, R6, 0xde, RZ, 0xfc, !PT ;  /* 0x000000de06197812 */ /* 0x000fe400078efcff */
[----:B------:R-:W-:-:S02]  /*9ef90*/  LEA.HI.X.SX32 R19, R24, R7, 0x2, P6 ;  /* 0x0000000718137211 */ /* 0x000fc400030f16ff */
[C---:B------:R-:W-:Y:S01]  /*9efa0*/  LEA R24, P6, R0.reuse, R5, 0x2 ;  /* 0x0000000500187211 */ /* 0x040fe200078c10ff */
[----:B------:R3:W-:Y:S01]  /*9efb0*/  @P4 STG.E desc[UR22][R16.64], R35 ;  /* 0x0000002310004986 */ /* 0x0007e2000c101916 */
[----:B------:R-:W-:Y:S01]  /*9efc0*/  ISETP.LT.AND P4, PT, R25, UR6, !P0 ;  /* 0x0000000619007c0c */ /* 0x000fe2000c781270 */
[----:B------:R-:W2:Y:S01]  /*9efd0*/  LDCU UR6, c[0x0][0x39c] ;  /* 0x00007380ff0677ac */ /* 0x000ea20008000800 */
[----:B------:R-:W-:Y:S02]  /*9efe0*/  LEA.HI.X.SX32 R25, R0, R7, 0x2, P6 ;  /* 0x0000000700197211 */ /* 0x000fe400030f16ff */
[----:B------:R-:W-:Y:S02]  /*9eff0*/  LOP3.LUT R26, R6, 0xe0, RZ, 0xfc, !PT ;  /* 0x000000e0061a7812 */ /* 0x000fe400078efcff */
[----:B------:R-:W-:Y:S01]  /*9f000*/  LEA R0, R4, R0, 0x1 ;  /* 0x0000000004007211 */ /* 0x000fe200078e08ff */
[----:B------:R-:W-:Y:S01]  /*9f010*/  @P3 STG.E desc[UR22][R18.64], R40 ;  /* 0x0000002812003986 */ /* 0x000fe2000c101916 */
[----:B-1----:R-:W-:Y:S01]  /*9f020*/  ISETP.LT.AND P3, PT, R26, UR5, !P0 ;  /* 0x000000051a007c0c */ /* 0x002fe2000c761270 */
[----:B------:R-:W1:Y:S02]  /*9f030*/  LDCU UR5, c[0x0][0x39c] ;  /* 0x00007380ff0577ac */ /* 0x000e640008000800 */
[----:B------:R1:W-:Y:S01]  /*9f040*/  @P2 STG.E desc[UR22][R24.64], R41 ;  /* 0x0000002918002986 */ /* 0x0003e2000c101916 */
[----:B------:R-:W-:Y:S01]  /*9f050*/  IMAD R26, R4, 0x2, R0 ;  /* 0x00000002041a7824 */ /* 0x000fe200078e0200 */
[----:B----4-:R-:W-:-:S02]  /*9f060*/  LEA R2, P2, R0, R5, 0x2 ;  /* 0x0000000500027211 */ /* 0x010fc400078410ff */
[----:B---3--:R-:W-:Y:S02]  /*9f070*/  LOP3.LUT R17, R6, 0xe2, RZ, 0xfc, !PT ;  /* 0x000000e206117812 */ /* 0x008fe400078efcff */
[----:B------:R-:W-:Y:S02]  /*9f080*/  LEA.HI.X.SX32 R3, R0, R7, 0x2, P2 ;  /* 0x0000000700037211 */ /* 0x000fe400010f16ff */
[C---:B------:R-:W-:Y:S02]  /*9f090*/  LEA R16, P6, R26.reuse, R5, 0x2 ;  /* 0x000000051a107211 */ /* 0x040fe400078c10ff */
[----:B--2---:R-:W-:Y:S01]  /*9f0a0*/  ISETP.LT.AND P2, PT, R17, UR4, !P0 ;  /* 0x0000000411007c0c */ /* 0x004fe2000c741270 */
[----:B------:R-:W2:Y:S01]  /*9f0b0*/  LDCU UR4, c[0x0][0x39c] ;  /* 0x00007380ff0477ac */ /* 0x000ea20008000800 */
[----:B------:R-:W-:Y:S01]  /*9f0c0*/  LEA.HI.X.SX32 R17, R26, R7, 0x2, P6 ;  /* 0x000000071a117211 */ /* 0x000fe200030f16ff */
[----:B------:R-:W-:Y:S01]  /*9f0d0*/  IMAD R26, R4, 0x2, R26 ;  /* 0x00000002041a7824 */ /* 0x000fe200078e021a */
[C---:B------:R-:W-:Y:S01]  /*9f0e0*/  LOP3.LUT R0, R6.reuse, 0xe4, RZ, 0xfc, !PT ;  /* 0x000000e406007812 */ /* 0x040fe200078efcff */
[----:B------:R3:W-:Y:S01]  /*9f0f0*/  @P5 STG.E desc[UR22][R2.64], R42 ;  /* 0x0000002a02005986 */ /* 0x0007e2000c101916 */
[----:B-1----:R-:W-:-:S03]  /*9f100*/  LOP3.LUT R24, R6, 0xe6, RZ, 0xfc, !PT ;  /* 0x000000e606187812 */ /* 0x002fc600078efcff */
[----:B------:R1:W-:Y:S01]  /*9f110*/  @P4 STG.E desc[UR22][R16.64], R43 ;  /* 0x0000002b10004986 */ /* 0x0003e2000c101916 */
[----:B------:R-:W-:Y:S02]  /*9f120*/  LEA R18, P4, R26, R5, 0x2 ;  /* 0x000000051a127211 */ /* 0x000fe400078810ff */
[----:B------:R-:W-:Y:S01]  /*9f130*/  ISETP.LT.AND P5, PT, R0, UR6, !P0 ;  /* 0x0000000600007c0c */ /* 0x000fe2000c7a1270 */
[----:B------:R-:W4:Y:S01]  /*9f140*/  LDCU UR6, c[0x0][0x39c] ;  /* 0x00007380ff0677ac */ /* 0x000f220008000800 */
[----:B------:R-:W-:Y:S01]  /*9f150*/  IMAD R0, R4, 0x2, R26 ;  /* 0x0000000204007824 */ /* 0x000fe200078e021a */
[----:B------:R-:W-:Y:S02]  /*9f160*/  LEA.HI.X.SX32 R19, R26, R7, 0x2, P4 ;  /* 0x000000071a137211 */ /* 0x000fe400020f16ff */
[----:B------:R-:W-:Y:S01]  /*9f170*/  ISETP.LT.AND P4, PT, R24, UR5, !P0 ;  /* 0x0000000518007c0c */ /* 0x000fe2000c781270 */
[----:B------:R-:W4:Y:S01]  /*9f180*/  LDCU UR5, c[0x0][0x39c] ;  /* 0x00007380ff0577ac */ /* 0x000f220008000800 */
[----:B---3--:R-:W-:Y:S01]  /*9f190*/  LOP3.LUT R3, R6, 0xe8, RZ, 0xfc, !PT ;  /* 0x000000e806037812 */ /* 0x008fe200078efcff */
[----:B------:R-:W-:Y:S01]  /*9f1a0*/  IMAD R24, R4, 0x2, R0 ;  /* 0x0000000204187824 */ /* 0x000fe200078e0200 */
[C---:B------:R-:W-:Y:S01]  /*9f1b0*/  LEA R2, P6, R0.reuse, R5, 0x2 ;  /* 0x0000000500027211 */ /* 0x040fe200078c10ff */
[----:B------:R3:W-:Y:S01]  /*9f1c0*/  @P3 STG.E desc[UR22][R18.64], R192 ;  /* 0x000000c012003986 */ /* 0x0007e2000c101916 */
[----:B--2---:R-:W-:Y:S01]  /*9f1d0*/  ISETP.LT.AND P3, PT, R3, UR4, !P0 ;  /* 0x0000000403007c0c */ /* 0x004fe2000c761270 */
[----:B------:R-:W2:Y:S01]  /*9f1e0*/  LDCU UR4, c[0x0][0x39c] ;  /* 0x00007380ff0477ac */ /* 0x000ea20008000800 */
[----:B------:R-:W-:Y:S01]  /*9f1f0*/  LEA.HI.X.SX32 R3, R0, R7, 0x2, P6 ;  /* 0x0000000700037211 */ /* 0x000fe200030f16ff */
[----:B------:R-:W-:Y:S01]  /*9f200*/  IMAD R0, R4, 0x2, R24 ;  /* 0x0000000204007824 */ /* 0x000fe200078e0218 */
[----:B-1----:R-:W-:-:S02]  /*9f210*/  LEA R16, P6, R24, R5, 0x2 ;  /* 0x0000000518107211 */ /* 0x002fc400078c10ff */
[----:B------:R-:W-:Y:S02]  /*9f220*/  LOP3.LUT R25, R6, 0xea, RZ, 0xfc, !PT ;  /* 0x000000ea06197812 */ /* 0x000fe400078efcff */
[----:B------:R-:W-:Y:S02]  /*9f230*/  LEA.HI.X.SX32 R17, R24, R7, 0x2, P6 ;  /* 0x0000000718117211 */ /* 0x000fe400030f16ff */
[----:B------:R-:W-:Y:S01]  /*9f240*/  LEA R24, P6, R0, R5, 0x2 ;  /* 0x0000000500187211 */ /* 0x000fe200078c10ff */
[----:B------:R1:W-:Y:S01]  /*9f250*/  @P2 STG.E desc[UR22][R2.64], R193 ;  /* 0x000000c102002986 */ /* 0x0003e2000c101916 */
[----:B----4-:R-:W-:Y:S01]  /*9f260*/  ISETP.LT.AND P2, PT, R25, UR6, !P0 ;  /* 0x0000000619007c0c */ /* 0x010fe2000c741270 */
[----:B------:R-:W4:Y:S01]  /*9f270*/  LDCU UR6, c[0x0][0x39c] ;  /* 0x00007380ff0677ac */ /* 0x000f220008000800 */
[----:B---3--:R-:W-:Y:S02]  /*9f280*/  LOP3.LUT R18, R6, 0xec, RZ, 0xfc, !PT ;  /* 0x000000ec06127812 */ /* 0x008fe400078efcff */
[----:B------:R-:W-:Y:S01]  /*9f290*/  LEA.HI.X.SX32 R25, R0, R7, 0x2, P6 ;  /* 0x0000000700197211 */ /* 0x000fe200030f16ff */
[----:B------:R-:W-:Y:S01]  /*9f2a0*/  IMAD R0, R4, 0x2, R0 ;  /* 0x0000000204007824 */ /* 0x000fe200078e0200 */
[----:B------:R3:W-:Y:S01]  /*9f2b0*/  @P5 STG.E desc[UR22][R16.64], R194 ;  /* 0x000000c210005986 */ /* 0x0007e2000c101916 */
[----:B------:R-:W-:Y:S01]  /*9f2c0*/  ISETP.LT.AND P5, PT, R18, UR5, !P0 ;  /* 0x0000000512007c0c */ /* 0x000fe2000c7a1270 */
[----:B------:R-:W4:Y:S01]  /*9f2d0*/  LDCU UR5, c[0x0][0x39c] ;  /* 0x00007380ff0577ac */ /* 0x000f220008000800 */
[----:B------:R-:W-:Y:S01]  /*9f2e0*/  IMAD R18, R4, 0x2, R0 ;  /* 0x0000000204127824 */ /* 0x000fe200078e0200 */
[----:B-1----:R-:W-:-:S02]  /*9f2f0*/  LEA R2, P6, R0, R5, 0x2 ;  /* 0x0000000500027211 */ /* 0x002fc400078c10ff */
[----:B------:R-:W-:Y:S01]  /*9f300*/  LOP3.LUT R19, R6, 0xee, RZ, 0xfc, !PT ;  /* 0x000000ee06137812 */ /* 0x000fe200078efcff */
[----:B------:R1:W-:Y:S01]  /*9f310*/  @P4 STG.E desc[UR22][R24.64], R195 ;  /* 0x000000c318004986 */ /* 0x0003e2000c101916 */
[----:B------:R-:W-:Y:S01]  /*9f320*/  LEA.HI.X.SX32 R3, R0, R7, 0x2, P6 ;  /* 0x0000000700037211 */ /* 0x000fe200030f16ff */
[----:B------:R-:W-:Y:S01]  /*9f330*/  IMAD R0, R4, 0x2, R18 ;  /* 0x0000000204007824 */ /* 0x000fe200078e0212 */
[----:B--2---:R-:W-:Y:S01]  /*9f340*/  ISETP.LT.AND P4, PT, R19, UR4, !P0 ;  /* 0x0000000413007c0c */ /* 0x004fe2000c781270 */
[----:B------:R-:W2:Y:S01]  /*9f350*/  LDCU UR4, c[0x0][0x39c] ;  /* 0x00007380ff0477ac */ /* 0x000ea20008000800 */
[----:B---3--:R-:W-:-:S04]  /*9f360*/  LEA R16, P6, R18, R5, 0x2 ;  /* 0x0000000512107211 */ /* 0x008fc800078c10ff */
[----:B------:R-:W-:Y:S02]  /*9f370*/  LEA.HI.X.SX32 R17, R18, R7, 0x2, P6 ;  /* 0x0000000712117211 */ /* 0x000fe400030f16ff */
[----:B-1----:R-:W-:Y:S02]  /*9f380*/  LEA R24, P6, R0, R5, 0x2 ;  /* 0x0000000500187211 */ /* 0x002fe400078c10ff */
[C---:B------:R-:W-:Y:S01]  /*9f390*/  LOP3.LUT R19, R6.reuse, 0xf0, RZ, 0xfc, !PT ;  /* 0x000000f006137812 */ /* 0x040fe200078efcff */
[----:B------:R1:W-:Y:S01]  /*9f3a0*/  @P3 STG.E desc[UR22][R2.64], R232 ;  /* 0x000000e802003986 */ /* 0x0003e2000c101916 */
[----:B------:R-:W-:Y:S02]  /*9f3b0*/  LOP3.LUT R18, R6, 0xf2, RZ, 0xfc, !PT ;  /* 0x000000f206127812 */ /* 0x000fe400078efcff */
[----:B------:R-:W-:Y:S01]  /*9f3c0*/  LEA.HI.X.SX32 R25, R0, R7, 0x2, P6 ;  /* 0x0000000700197211 */ /* 0x000fe200030f16ff */
[----:B------:R-:W-:Y:S01]  /*9f3d0*/  IMAD R0, R4, 0x2, R0 ;  /* 0x0000000204007824 */ /* 0x000fe200078e0200 */
[----:B----4-:R-:W-:Y:S01]  /*9f3e0*/  ISETP.LT.AND P3, PT, R19, UR5, !P0 ;  /* 0x0000000513007c0c */ /* 0x010fe2000c761270 */
[----:B------:R-:W3:Y:S01]  /*9f3f0*/  LDCU UR5, c[0x0][0x39c] ;  /* 0x00007380ff0577ac */ /* 0x000ee20008000800 */
[----:B------:R-:W-:Y:S01]  /*9f400*/  @P2 STG.E desc[UR22][R16.64], R233 ;  /* 0x000000e910002986 */ /* 0x000fe2000c101916 */
[----:B------:R-:W-:Y:S01]  /*9f410*/  ISETP.LT.AND P2, PT, R18, UR6, !P0 ;  /* 0x0000000612007c0c */ /* 0x000fe2000c741270 */
[----:B------:R-:W-:Y:S01]  /*9f420*/  IMAD R32, R4, 0x2, R0 ;  /* 0x0000000204207824 */ /* 0x000fe200078e0200 */
[----:B------:R-:W4:Y:S01]  /*9f430*/  LDCU UR6, c[0x0][0x39c] ;  /* 0x00007380ff0677ac */ /* 0x000f220008000800 */
[----:B------:R3:W-:Y:S01]  /*9f440*/  @P5 STG.E desc[UR22][R24.64], R234 ;  /* 0x000000ea18005986 */ /* 0x0007e2000c101916 */
[----:B------:R-:W-:-:S02]  /*9f450*/  LEA R26, P5, R0, R5, 0x2 ;  /* 0x00000005001a7211 */ /* 0x000fc400078a10ff */
[----:B-1----:R-:W-:Y:S01]  /*9f460*/  LOP3.LUT R2, R6, 0xf4, RZ, 0xfc, !PT ;  /* 0x000000f406027812 */ /* 0x002fe200078efcff */
[----:B------:R-:W1:Y:S01]  /*9f470*/  LDS.128 R16, [R252] ;  /* 0x00000000fc107984 */ /* 0x000e620000000c00 */
[----:B------:R-:W-:Y:S02]  /*9f480*/  LEA.HI.X.SX32 R27, R0, R7, 0x2, P5 ;  /* 0x00000007001b7211 */ /* 0x000fe400028f16ff */
[----:B--2---:R-:W-:Y:S01]  /*9f490*/  ISETP.LT.AND P5, PT, R2, UR4, !P0 ;  /* 0x0000000402007c0c */ /* 0x004fe2000c7a1270 */
[----:B------:R-:W2:Y:S01]  /*9f4a0*/  LDCU UR4, c[0x0][0x39c] ;  /* 0x00007380ff0477ac */ /* 0x000ea20008000800 */
[----:B------:R-:W-:Y:S02]  /*9f4b0*/  LEA R2, P6, R32, R5, 0x2 ;  /* 0x0000000520027211 */ /* 0x000fe400078c10ff */
[----:B------:R-:W-:Y:S02]  /*9f4c0*/  LOP3.LUT R0, R6, 0xf6, RZ, 0xfc, !PT ;  /* 0x000000f606007812 */ /* 0x000fe400078efcff */
[----:B------:R-:W-:Y:S01]  /*9f4d0*/  LEA.HI.X.SX32 R3, R32, R7, 0x2, P6 ;  /* 0x0000000720037211 */ /* 0x000fe200030f16ff */
[----:B------:R-:W-:Y:S01]  /*9f4e0*/  IMAD R32, R4, 0x2, R32 ;  /* 0x0000000204207824 */ /* 0x000fe200078e0220 */
[----:B------:R2:W-:Y:S01]  /*9f4f0*/  @P4 STG.E desc[UR22][R26.64], R235 ;  /* 0x000000eb1a004986 */ /* 0x0005e2000c101916 */
[----:B---3--:R-:W-:Y:S01]  /*9f500*/  ISETP.LT.AND P4, PT, R0, UR5, !P0 ;  /* 0x0000000500007c0c */ /* 0x008fe2000c781270 */
[----:B------:R-:W3:Y:S01]  /*9f510*/  LDCU UR5, c[0x0][0x39c] ;  /* 0x00007380ff0577ac */ /* 0x000ee20008000800 */
[----:B------:R-:W-:-:S02]  /*9f520*/  LOP3.LUT R25, R6, 0xf8, RZ, 0xfc, !PT ;  /* 0x000000f806197812 */ /* 0x000fc400078efcff */
[----:B------:R-:W-:Y:S02]  /*9f530*/  LEA R24, P6, R32, R5, 0x2 ;  /* 0x0000000520187211 */ /* 0x000fe400078c10ff */
[----:B------:R-:W-:Y:S01]  /*9f540*/  LEA R0, R4, R32, 0x1 ;  /* 0x0000002004007211 */ /* 0x000fe200078e08ff */
[----:B------:R3:W-:Y:S01]  /*9f550*/  @P3 STG.E desc[UR22][R2.64], R44 ;  /* 0x0000002c02003986 */ /* 0x0007e2000c101916 */
[----:B----4-:R-:W-:Y:S01]  /*9f560*/  ISETP.LT.AND P3, PT, R25, UR6, !P0 ;  /* 0x0000000619007c0c */ /* 0x010fe2000c761270 */
[----:B------:R-:W4:Y:S01]  /*9f570*/  LDCU UR6, c[0x0][0x39c] ;  /* 0x00007380ff0677ac */ /* 0x000f220008000800 */
[----:B------:R-:W-:Y:S01]  /*9f580*/  LEA.HI.X.SX32 R25, R32, R7, 0x2, P6 ;  /* 0x0000000720197211 */ /* 0x000fe200030f16ff */
[----:B------:R-:W-:Y:S01]  /*9f590*/  IMAD R32, R4, 0x2, R0 ;  /* 0x0000000204207824 */ /* 0x000fe200078e0200 */
[----:B--2---:R-:W-:Y:S02]  /*9f5a0*/  LEA R26, P6, R0, R5, 0x2 ;  /* 0x00000005001a7211 */ /* 0x004fe400078c10ff */
[----:B------:R-:W-:Y:S01]  /*9f5b0*/  LOP3.LUT R33, R6, 0xfa, RZ, 0xfc, !PT ;  /* 0x000000fa06217812 */ /* 0x000fe200078efcff */
[----:B------:R2:W-:Y:S01]  /*9f5c0*/  @P2 STG.E desc[UR22][R24.64], R45 ;  /* 0x0000002d18002986 */ /* 0x0005e2000c101916 */
[----:B------:R-:W-:Y:S01]  /*9f5d0*/  LEA.HI.X.SX32 R27, R0, R7, 0x2, P6 ;  /* 0x00000007001b7211 */ /* 0x000fe200030f16ff */
[----:B------:R-:W-:Y:S01]  /*9f5e0*/  IMAD R0, R4, 0x2, R32 ;  /* 0x0000000204007824 */ /* 0x000fe200078e0220 */
[----:B------:R-:W-:Y:S01]  /*9f5f0*/  ISETP.LT.AND P2, PT, R33, UR4, !P0 ;  /* 0x0000000421007c0c */ /* 0x000fe2000c741270 */
[----:B------:R-:W1:Y:S01]  /*9f600*/  LDCU UR4, c[0x0][0x39c] ;  /* 0x00007380ff0477ac */ /* 0x000e620008000800 */
[----:B---3--:R-:W-:-:S02]  /*9f610*/  LEA R2, P6, R32, R5, 0x2 ;  /* 0x0000000520027211 */ /* 0x008fc400078c10ff */
[----:B------:R-:W-:Y:S02]  /*9f620*/  LOP3.LUT R33, R6, 0xfc, RZ, 0xfc, !PT ;  /* 0x000000fc06217812 */ /* 0x000fe400078efcff */
[----:B------:R-:W-:Y:S02]  /*9f630*/  LEA.HI.X.SX32 R3, R32, R7, 0x2, P6 ;  /* 0x0000000720037211 */ /* 0x000fe400030f16ff */
[----:B------:R-:W-:Y:S01]  /*9f640*/  LEA R32, P6, R0, R5, 0x2 ;  /* 0x0000000500207211 */ /* 0x000fe200078c10ff */
[----:B------:R3:W-:Y:S01]  /*9f650*/  @P5 STG.E desc[UR22][R26.64], R46 ;  /* 0x0000002e1a005986 */ /* 0x0007e2000c101916 */
[----:B------:R-:W-:Y:S01]  /*9f660*/  ISETP.LT.AND P5, PT, R33, UR5, !P0 ;  /* 0x0000000521007c0c */ /* 0x000fe2000c7a1270 */
[----:B------:R-:W3:Y:S01]  /*9f670*/  LDCU UR5, c[0x0][0x39c] ;  /* 0x00007380ff0577ac */ /* 0x000ee20008000800 */
[----:B------:R-:W-:Y:S02]  /*9f680*/  LOP3.LUT R34, R6, 0xfe, RZ, 0xfc, !PT ;  /* 0x000000fe06227812 */ /* 0x000fe400078efcff */
[----:B------:R-:W-:Y:S01]  /*9f690*/  LEA.HI.X.SX32 R33, R0, R7, 0x2, P6 ;  /* 0x0000000700217211 */ /* 0x000fe200030f16ff */
[----:B------:R-:W-:Y:S01]  /*9f6a0*/  IMAD R0, R4, 0x2, R0 ;  /* 0x0000000204007824 */ /* 0x000fe200078e0200 */
[----:B------:R-:W-:Y:S01]  /*9f6b0*/  @P4 STG.E desc[UR22][R2.64], R47 ;  /* 0x0000002f02004986 */ /* 0x000fe2000c101916 */
[----:B----4-:R-:W-:Y:S01]  /*9f6c0*/  ISETP.LT.AND P4, PT, R34, UR6, !P0 ;  /* 0x0000000622007c0c */ /* 0x010fe2000c781270 */
[----:B------:R-:W4:Y:S01]  /*9f6d0*/  LDCU UR6, c[0x0][0x39c] ;  /* 0x00007380ff0677ac */ /* 0x000f220008000800 */
[----:B------:R-:W-:Y:S01]  /*9f6e0*/  IMAD R34, R4, 0x2, R0 ;  /* 0x0000000204227824 */ /* 0x000fe200078e0200 */
[----:B-1----:R1:W-:Y:S01]  /*9f6f0*/  @P3 STG.E desc[UR22][R32.64], R16 ;  /* 0x0000001020003986 */ /* 0x0023e2000c101916 */
[----:B--2---:R-:W-:-:S02]  /*9f700*/  LEA R24, P3, R0, R5, 0x2 ;  /* 0x0000000500187211 */ /* 0x004fc400078610ff */
[----:B---3--:R-:W-:Y:S02]  /*9f710*/  LOP3.LUT R27, R6, 0x100, RZ, 0xfc, !PT ;  /* 0x00000100061b7812 */ /* 0x008fe400078efcff */
[----:B------:R-:W-:Y:S02]  /*9f720*/  LEA.HI.X.SX32 R25, R0, R7, 0x2, P3 ;  /* 0x0000000700197211 */ /* 0x000fe400018f16ff */
[C---:B------:R-:W-:Y:S02]  /*9f730*/  LEA R26, P6, R34.reuse, R5, 0x2 ;  /* 0x00000005221a7211 */ /* 0x040fe400078c10ff */
[----:B------:R-:W-:Y:S01]  /*9f740*/  ISETP.LT.AND P3, PT, R27, UR4, !P0 ;  /* 0x000000041b007c0c */ /* 0x000fe2000c761270 */
        /* <DEDUP_REMOVED lines=9> */
[----:B------:R-:W2:Y:S01]  /*9f7e0*/  LDCU UR5, c[0x0][0x39c] ;  /* 0x00007380ff0577ac */ /* 0x000ea20008000800 */
[----:B------:R-:W-:Y:S01]  /*9f7f0*/  IMAD R0, R4, 0x2, R34 ;  /* 0x0000000204007824 */ /* 0x000fe200078e0222 */
[----:B------:R-:W-:Y:S02]  /*9f800*/  LEA.HI.X.SX32 R3, R34, R7, 0x2, P5 ;  /* 0x0000000722037211 */ /* 0x000fe400028f16ff */
[----:B----4-:R-:W-:Y:S01]  /*9f810*/  ISETP.LT.AND P5, PT, R16, UR6, !P0 ;  /* 0x0000000610007c0c */ /* 0x010fe2000c7a1270 */
[----:B------:R-:W4:Y:S01]  /*9f820*/  LDCU UR6, c[0x0][0x39c] ;  /* 0x00007380ff0677ac */ /* 0x000f220008000800 */
[----:B---3--:R-:W-:-:S02]  /*9f830*/  LOP3.LUT R17, R6, 0x106, RZ, 0xfc, !PT ;  /* 0x0000010606117812 */ /* 0x008fc400078efcff */
[----:B------:R-:W-:Y:S01]  /*9f840*/  LEA R16, P6, R0, R5, 0x2 ;  /* 0x0000000500107211 */ /* 0x000fe200078c10ff */
[----:B-1----:R-:W-:Y:S01]  /*9f850*/  IMAD R18, R4, 0x2, R0 ;  /* 0x0000000204127824 */ /* 0x002fe200078e0200 */
[----:B------:R1:W-:Y:S01]  /*9f860*/  @P4 STG.E desc[UR22][R2.64], R19 ;  /* 0x0000001302004986 */ /* 0x0003e2000c101916 */
[----:B--2---:R-:W-:Y:S01]  /*9f870*/  ISETP.LT.AND P4, PT, R17, UR4, !P0 ;  /* 0x0000000411007c0c */ /* 0x004fe2000c781270 */
[----:B------:R-:W2:Y:S01]  /*9f880*/  LDCU UR4, c[0x0][0x39c] ;  /* 0x00007380ff0477ac */ /* 0x000ea20008000800 */
[----:B------:R-:W-:Y:S01]  /*9f890*/  LEA.HI.X.SX32 R17, R0, R7, 0x2, P6 ;  /* 0x0000000700117211 */ /* 0x000fe200030f16ff */
[----:B------:R-:W-:Y:S01]  /*9f8a0*/  IMAD R0, R4, 0x2, R18 ;  /* 0x0000000204007824 */ /* 0x000fe200078e0212 */
[----:B------:R-:W-:Y:S02]  /*9f8b0*/  LEA R24, P6, R18, R5, 0x2 ;  /* 0x0000000512187211 */ /* 0x000fe400078c10ff */
[----:B------:R-:W-:Y:S02]  /*9f8c0*/  LOP3.LUT R27, R6, 0x108, RZ, 0xfc, !PT ;  /* 0x00000108061b7812 */ /* 0x000fe400078efcff */
[----:B------:R-:W-:-:S02]  /*9f8d0*/  LEA.HI.X.SX32 R25, R18, R7, 0x2, P6 ;  /* 0x0000000712197211 */ /* 0x000fc400030f16ff */
[C---:B------:R-:W-:Y:S01]  /*9f8e0*/  LEA R26, P6, R0.reuse, R5, 0x2 ;  /* 0x00000005001a7211 */ /* 0x040fe200078c10ff */
[----:B------:R3:W-:Y:S01]  /*9f8f0*/  @P3 STG.E desc[UR22][R16.64], R213 ;  /* 0x000000d510003986 */ /* 0x0007e2000c101916 */
[----:B------:R-:W-:Y:S01]  /*9f900*/  ISETP.LT.AND P3, PT, R27, UR5, !P0 ;  /* 0x000000051b007c0c */ /* 0x000fe2000c761270 */
[----:B------:R-:W2:Y:S01]  /*9f910*/  LDCU UR5, c[0x0][0x39c] ;  /* 0x00007380ff0577ac */ /* 0x000ea20008000800 */
[----:B------:R-:W-:Y:S01]  /*9f920*/  LEA.HI.X.SX32 R27, R0, R7, 0x2, P6 ;  /* 0x00000007001b7211 */ /* 0x000fe200030f16ff */
[----:B------:R-:W-:Y:S01]  /*9f930*/  IMAD R0, R4, 0x2, R0 ;  /* 0x0000000204007824 */ /* 0x000fe200078e0200 */
[C---:B-1----:R-:W-:Y:S01]  /*9f940*/  LOP3.LUT R2, R6.reuse, 0x10a, RZ, 0xfc, !PT ;  /* 0x0000010a06027812 */ /* 0x042fe200078efcff */
[----:B------:R1:W-:Y:S01]  /*9f950*/  @P2 STG.E desc[UR22][R24.64], R226 ;  /* 0x000000e218002986 */ /* 0x0003e2000c101916 */
[----:B------:R-:W-:-:S03]  /*9f960*/  LOP3.LUT R3, R6, 0x10c, RZ, 0xfc, !PT ;  /* 0x0000010c06037812 */ /* 0x000fc600078efcff */
[----:B---3--:R-:W3:Y:S01]  /*9f970*/  LDL.LU R213, [R1+0x10] ;  /* 0x0000100001d57983 */ /* 0x008ee20000300800 */
[----:B----4-:R-:W-:Y:S01]  /*9f980*/  ISETP.LT.AND P2, PT, R2, UR6, !P0 ;  /* 0x0000000602007c0c */ /* 0x010fe2000c741270 */
[----:B------:R-:W-:Y:S01]  /*9f990*/  IMAD R18, R4, 0x2, R0 ;  /* 0x0000000204127824 */ /* 0x000fe200078e0200 */
[C---:B------:R-:W-:Y:S01]  /*9f9a0*/  LEA R2, P6, R0.reuse, R5, 0x2 ;  /* 0x0000000500027211 */ /* 0x040fe200078c10ff */
[----:B------:R4:W-:Y:S04]  /*9f9b0*/  @P5 STG.E desc[UR22][R26.64], R225 ;  /* 0x000000e11a005986 */ /* 0x0009e8000c101916 */
[----:B-1----:R-:W3:Y:S01]  /*9f9c0*/  LDL.LU R226, [R1+0x14] ;  /* 0x0000140001e27983 */ /* 0x002ee20000300800 */
[----:B--2---:R-:W-:Y:S01]  /*9f9d0*/  ISETP.LT.AND P5, PT, R3, UR4, !P0 ;  /* 0x0000000403007c0c */ /* 0x004fe2000c7a1270 */
[----:B------:R-:W1:Y:S01]  /*9f9e0*/  LDCU UR6, c[0x0][0x39c] ;  /* 0x00007380ff0677ac */ /* 0x000e620008000800 */
[----:B------:R-:W-:Y:S01]  /*9f9f0*/  LEA.HI.X.SX32 R3, R0, R7, 0x2, P6 ;  /* 0x0000000700037211 */ /* 0x000fe200030f16ff */
[----:B------:R-:W2:Y:S04]  /*9fa00*/  LDCU UR4, c[0x0][0x39c] ;  /* 0x00007380ff0477ac */ /* 0x000ea80008000800 */
[----:B------:R1:W-:Y:S04]  /*9fa10*/  @P4 STG.E desc[UR22][R2.64], R224 ;  /* 0x000000e002004986 */ /* 0x0003e8000c101916 */
[----:B----4-:R-:W4:Y:S04]  /*9fa20*/  LDL.LU R225, [R1+0x18] ;  /* 0x0000180001e17983 */ /* 0x010f280000300800 */
[----:B-1----:R-:W4:Y:S01]  /*9fa30*/  LDL.LU R224, [R1+0x1c] ;  /* 0x00001c0001e07983 */ /* 0x002f220000300800 */
[----:B------:R-:W-:Y:S01]  /*9fa40*/  LEA R16, P6, R18, R5, 0x2 ;  /* 0x0000000512107211 */ /* 0x000fe200078c10ff */
[----:B------:R-:W-:Y:S01]  /*9fa50*/  IMAD R0, R4, 0x2, R18 ;  /* 0x0000000204007824 */ /* 0x000fe200078e0212 */
[----:B------:R-:W-:-:S02]  /*9fa60*/  LOP3.LUT R19, R6, 0x10e, RZ, 0xfc, !PT ;  /* 0x0000010e06137812 */ /* 0x000fc400078efcff */
[----:B------:R-:W-:Y:S02]  /*9fa70*/  LEA.HI.X.SX32 R17, R18, R7, 0x2, P6 ;  /* 0x0000000712117211 */ /* 0x000fe400030f16ff */
[C---:B------:R-:W-:Y:S02]  /*9fa80*/  LEA R18, P6, R0.reuse, R5, 0x2 ;  /* 0x0000000500127211 */ /* 0x040fe400078c10ff */
[----:B------:R-:W-:Y:S01]  /*9fa90*/  ISETP.LT.AND P4, PT, R19, UR5, !P0 ;  /* 0x0000000513007c0c */ /* 0x000fe2000c781270 */
[----:B------:R-:W1:Y:S01]  /*9faa0*/  LDCU UR5, c[0x0][0x39c] ;  /* 0x00007380ff0577ac */ /* 0x000e620008000800 */
[----:B------:R-:W-:Y:S02]  /*9fab0*/  LEA.HI.X.SX32 R19, R0, R7, 0x2, P6 ;  /* 0x0000000700137211 */ /* 0x000fe400030f16ff */
[----:B------:R-:W-:Y:S02]  /*9fac0*/  LOP3.LUT R24, R6, 0x110, RZ, 0xfc, !PT ;  /* 0x0000011006187812 */ /* 0x000fe400078efcff */
[----:B------:R-:W-:Y:S01]  /*9fad0*/  LEA R0, R4, R0, 0x1 ;  /* 0x0000000004007211 */ /* 0x000fe200078e08ff */
[----:B------:R1:W-:Y:S01]  /*9fae0*/  @P3 STG.E desc[UR22][R16.64], R222 ;  /* 0x000000de10003986 */ /* 0x0003e2000c101916 */
[----:B------:R-:W-:Y:S01]  /*9faf0*/  ISETP.LT.AND P3, PT, R24, UR6, !P0 ;  /* 0x0000000618007c0c */ /* 0x000fe2000c761270 */
[----:B------:R-:W1:Y:S01]  /*9fb00*/  LDCU UR6, c[0x0][0x39c] ;  /* 0x00007380ff0677ac */ /* 0x000e620008000800 */
[----:B------:R-:W-:Y:S01]  /*9fb10*/  LOP3.LUT R25, R6, 0x112, RZ, 0xfc, !PT ;  /* 0x0000011206197812 */ /* 0x000fe200078efcff */
        /* <DEDUP_REMOVED lines=8> */
[----:B------:R-:W-:Y:S01]  /*9fba0*/  LOP3.LUT R25, R6, 0x114, RZ, 0xfc, !PT ;  /* 0x0000011406197812 */ /* 0x000fe200078efcff */
[----:B------:R-:W-:Y:S01]  /*9fbb0*/  IMAD R26, R4, 0x2, R0 ;  /* 0x00000002041a7824 */ /* 0x000fe200078e0200 */
[----:B------:R-:W-:Y:S02]  /*9fbc0*/  LEA.HI.X.SX32 R17, R24, R7, 0x2, P6 ;  /* 0x0000000718117211 */ /* 0x000fe400030f16ff */
[----:B------:R-:W-:Y:S01]  /*9fbd0*/  LEA R18, P6, R0, R5, 0x2 ;  /* 0x0000000500127211 */ /* 0x000fe200078c10ff */
[----:B------:R-:W-:Y:S01]  /*9fbe0*/  @P5 STG.E desc[UR22][R2.64], R237 ;  /* 0x000000ed02005986 */ /* 0x000fe2000c101916 */
[----:B------:R-:W-:Y:S01]  /*9fbf0*/  ISETP.LT.AND P5, PT, R25, UR5, !P0 ;  /* 0x0000000519007c0c */ /* 0x000fe2000c7a1270 */
[----:B------:R-:W1:Y:S01]  /*9fc00*/  LDCU UR5, c[0x0][0x39c] ;  /* 0x00007380ff0577ac */ /* 0x000e620008000800 */
[----:B------:R-:W-:Y:S02]  /*9fc10*/  LOP3.LUT R25, R6, 0x116, RZ, 0xfc, !PT ;  /* 0x0000011606197812 */ /* 0x000fe400078efcff */
[----:B------:R-:W-:-:S02]  /*9fc20*/  LEA.HI.X.SX32 R19, R0, R7, 0x2, P6 ;  /* 0x0000000700137211 */ /* 0x000fc400030f16ff */
[----:B------:R-:W-:Y:S01]  /*9fc30*/  LEA R24, P6, R26, R5, 0x2 ;  /* 0x000000051a187211 */ /* 0x000fe200078c10ff */
[----:B------:R1:W-:Y:S01]  /*9fc40*/  @P4 STG.E desc[UR22][R16.64], R227 ;  /* 0x000000e310004986 */ /* 0x0003e2000c101916 */
[----:B------:R-:W-:Y:S01]  /*9fc50*/  ISETP.LT.AND P4, PT, R25, UR6, !P0 ;  /* 0x0000000619007c0c */ /* 0x000fe2000c781270 */
[----:B------:R-:W2:Y:S01]  /*9fc60*/  LDCU UR6, c[0x0][0x39c] ;  /* 0x00007380ff0677ac */ /* 0x000ea20008000800 */
[----:B------:R-:W-:Y:S02]  /*9fc70*/  LOP3.LUT R0, R6, 0x118, RZ, 0xfc, !PT ;  /* 0x0000011806007812 */ /* 0x000fe400078efcff */
[----:B------:R-:W-:Y:S01]  /*9fc80*/  LEA.HI.X.SX32 R25, R26, R7, 0x2, P6 ;  /* 0x000000071a197211 */ /* 0x000fe200030f16ff */
[----:B------:R-:W-:Y:S01]  /*9fc90*/  IMAD R26, R4, 0x2, R26 ;  /* 0x00000002041a7824 */ /* 0x000fe200078e021a */
[----:B-1----:R-:W-:Y:S01]  /*9fca0*/  LOP3.LUT R17, R6, 0x11a, RZ, 0xfc, !PT ;  /* 0x0000011a06117812 */ /* 0x002fe200078efcff */
[----:B---3--:R1:W-:Y:S01]  /*9fcb0*/  @P3 STG.E desc[UR22][R18.64], R213 ;  /* 0x000000d512003986 */ /* 0x0083e2000c101916 */
[----:B--2---:R-:W-:Y:S01]  /*9fcc0*/  ISETP.LT.AND P3, PT, R0, UR4, !P0 ;  /* 0x0000000400007c0c */ /* 0x004fe2000c761270 */
[----:B------:R-:W-:Y:S01]  /*9fcd0*/  IMAD R0, R4, 0x2, R26 ;  /* 0x0000000204007824 */ /* 0x000fe200078e021a */
[----:B------:R-:W2:Y:S01]  /*9fce0*/  LDCU UR4, c[0x0][0x39c] ;  /* 0x00007380ff0477ac */ /* 0x000ea20008000800 */
[----:B------:R3:W-:Y:S01]  /*9fcf0*/  @P2 STG.E desc[UR22][R24.64], R226 ;  /* 0x000000e218002986 */ /* 0x0007e2000c101916 */
[----:B------:R-:W-:-:S02]  /*9fd00*/  LEA R2, P2, R26, R5, 0x2 ;  /* 0x000000051a027211 */ /* 0x000fc400078410ff */
[----:B------:R-:W-:Y:S02]  /*9fd10*/  LEA R16, P6, R0, R5, 0x2 ;  /* 0x0000000500107211 */ /* 0x000fe400078c10ff */
[-C--:B------:R-:W-:Y:S02]  /*9fd20*/  LEA.HI.X.SX32 R3, R26, R7.reuse, 0x2, P2 ;  /* 0x000000071a037211 */ /* 0x080fe400010f16ff */
[----:B------:R-:W-:Y:S01]  /*9fd30*/  ISETP.LT.AND P2, PT, R17, UR5, !P0 ;  /* 0x0000000511007c0c */ /* 0x000fe2000c741270 */
[----:B------:R-:W2:Y:S01]  /*9fd40*/  LDCU UR5, c[0x0][0x39c] ;  /* 0x00007380ff0577ac */ /* 0x000ea20008000800 */
[----:B------:R-:W-:Y:S01]  /*9fd50*/  LEA.HI.X.SX32 R17, R0, R7, 0x2, P6 ;  /* 0x0000000700117211 */ /* 0x000fe200030f16ff */
[----:B------:R-:W-:Y:S01]  /*9fd60*/  IMAD R0, R4, 0x2, R0 ;  /* 0x0000000204007824 */ /* 0x000fe200078e0200 */
[C---:B-1----:R-:W-:Y:S01]  /*9fd70*/  LOP3.LUT R18, R6.reuse, 0x11c, RZ, 0xfc, !PT ;  /* 0x0000011c06127812 */ /* 0x042fe200078efcff */
[----:B----4-:R1:W-:Y:S01]  /*9fd80*/  @P5 STG.E desc[UR22][R2.64], R225 ;  /* 0x000000e102005986 */ /* 0x0103e2000c101916 */
[----:B---3--:R-:W-:-:S02]  /*9fd90*/  LOP3.LUT R25, R6, 0x11e, RZ, 0xfc, !PT ;  /* 0x0000011e06197812 */ /* 0x008fc400078efcff */
[----:B------:R-:W-:Y:S01]  /*9fda0*/  ISETP.LT.AND P5, PT, R18, UR6, !P0 ;  /* 0x0000000612007c0c */ /* 0x000fe2000c7a1270 */
[----:B------:R-:W-:Y:S01]  /*9fdb0*/  IMAD R24, R4, 0x2, R0 ;  /* 0x0000000204187824 */ /* 0x000fe200078e0200 */
[----:B------:R-:W3:Y:S01]  /*9fdc0*/  LDCU UR6, c[0x0][0x39c] ;  /* 0x00007380ff0677ac */ /* 0x000ee20008000800 */
[----:B------:R4:W-:Y:S01]  /*9fdd0*/  @P4 STG.E desc[UR22][R16.64], R224 ;  /* 0x000000e010004986 */ /* 0x0009e2000c101916 */
[----:B------:R-:W-:-:S04]  /*9fde0*/  LEA R18, P4, R0, R5, 0x2 ;  /* 0x0000000500127211 */ /* 0x000fc800078810ff */
[----:B------:R-:W-:Y:S02]  /*9fdf0*/  LEA.HI.X.SX32 R19, R0, R7, 0x2, P4 ;  /* 0x0000000700137211 */ /* 0x000fe400020f16ff */
[----:B--2---:R-:W-:Y:S01]  /*9fe00*/  ISETP.LT.AND P4, PT, R25, UR4, !P0 ;  /* 0x0000000419007c0c */ /* 0x004fe2000c781270 */
[----:B------:R-:W2:Y:S01]  /*9fe10*/  LDCU UR4, c[0x0][0x39c] ;  /* 0x00007380ff0477ac */ /* 0x000ea20008000800 */
[----:B-1----:R-:W-:Y:S01]  /*9fe20*/  LOP3.LUT R3, R6, 0x120, RZ, 0xfc, !PT ;  /* 0x0000012006037812 */ /* 0x002fe200078efcff */
[----:B------:R-:W-:Y:S01]  /*9fe30*/  IMAD R0, R4, 0x2, R24 ;  /* 0x0000000204007824 */ /* 0x000fe200078e0218 */
[----:B------:R-:W-:Y:S01]  /*9fe40*/  LEA R2, P6, R24, R5, 0x2 ;  /* 0x0000000518027211 */ /* 0x000fe200078c10ff */
[----:B------:R1:W-:Y:S01]  /*9fe50*/  @P3 STG.E desc[UR22][R18.64], R196 ;  /* 0x000000c412003986 */ /* 0x0003e2000c101916 */
[----:B------:R-:W-:Y:S01]  /*9fe60*/  ISETP.LT.AND P3, PT, R3, UR5, !P0 ;  /* 0x0000000503007c0c */ /* 0x000fe2000c761270 */
[----:B------:R-:W-:Y:S01]  /*9fe70*/  IMAD R26, R4, 0x2, R0 ;  /* 0x00000002041a7824 */ /* 0x000fe200078e0200 */
[----:B------:R-:W-:Y:S01]  /*9fe80*/  LEA.HI.X.SX32 R3, R24, R7, 0x2, P6 ;  /* 0x0000000718037211 */ /* 0x000fe200030f16ff */
[----:B------:R-:W1:Y:S01]  /*9fe90*/  LDCU UR5, c[0x0][0x39c] ;  /* 0x00007380ff0577ac */ /* 0x000e620008000800 */
[----:B----4-:R-:W-:-:S02]  /*9fea0*/  LEA R16, P6, R0, R5, 0x2 ;  /* 0x0000000500107211 */ /* 0x010fc400078c10ff */
[----:B------:R-:W-:Y:S02]  /*9feb0*/  LOP3.LUT R25, R6, 0x122, RZ, 0xfc, !PT ;  /* 0x0000012206197812 */ /* 0x000fe400078efcff */
[----:B------:R-:W-:Y:S02]  /*9fec0*/  LEA.HI.X.SX32 R17, R0, R7, 0x2, P6 ;  /* 0x0000000700117211 */ /* 0x000fe400030f16ff */
[----:B------:R-:W-:Y:S02]  /*9fed0*/  LEA R24, P6, R26, R5, 0x2 ;  /* 0x000000051a187211 */ /* 0x000fe400078c10ff */
[----:B------:R-:W-:Y:S01]  /*9fee0*/  LOP3.LUT R0, R6, 0x124, RZ, 0xfc, !PT ;  /* 0x0000012406007812 */ /* 0x000fe200078efcff */
[----:B------:R4:W-:Y:S01]  /*9fef0*/  @P2 STG.E desc[UR22][R2.64], R197 ;  /* 0x000000c502002986 */ /* 0x0009e2000c101916 */
[----:B---3--:R-:W-:Y:S01]  /*9ff00*/  ISETP.LT.AND P2, PT, R25, UR6, !P0 ;  /* 0x0000000619007c0c */ /* 0x008fe2000c741270 */
[----:B------:R-:W3:Y:S01]  /*9ff10*/  LDCU UR6, c[0x0][0x39c] ;  /* 0x00007380ff0677ac */ /* 0x000ee20008000800 */
[----:B------:R-:W-:Y:S01]  /*9ff20*/  LEA.HI.X.SX32 R25, R26, R7, 0x2, P6 ;  /* 0x000000071a197211 */ /* 0x000fe200030f16ff */
[----:B------:R3:W-:Y:S01]  /*9ff30*/  @P5 STG.E desc[UR22][R16.64], R198 ;  /* 0x000000c610005986 */ /* 0x0007e2000c101916 */
[----:B--2---:R-:W-:Y:S01]  /*9ff40*/  ISETP.LT.AND P5, PT, R0, UR4, !P0 ;  /* 0x0000000400007c0c */ /* 0x004fe2000c7a1270 */
[----:B------:R-:W2:Y:S01]  /*9ff50*/  LDCU UR4, c[0x0][0x39c] ;  /* 0x00007380ff0477ac */ /* 0x000ea20008000800 */
[----:B------:R-:W-:Y:S01]  /*9ff60*/  IMAD R26, R4, 0x2, R26 ;  /* 0x00000002041a7824 */ /* 0x000fe200078e021a */
[----:B-1----:R-:W-:-:S03]  /*9ff70*/  LOP3.LUT R18, R6, 0x126, RZ, 0xfc, !PT ;  /* 0x0000012606127812 */ /* 0x002fc600078efcff */
[----:B------:R-:W-:Y:S01]  /*9ff80*/  IMAD R0, R4, 0x2, R26 ;  /* 0x0000000204007824 */ /* 0x000fe200078e021a */
[----:B----4-:R-:W-:Y:S01]  /*9ff90*/  LEA R2, P6, R26, R5, 0x2 ;  /* 0x000000051a027211 */ /* 0x010fe200078c10ff */
[----:B------:R1:W-:Y:S01]  /*9ffa0*/  @P4 STG.E desc[UR22][R24.64], R199 ;  /* 0x000000c718004986 */ /* 0x0003e2000c101916 */
[----:B------:R-:W-:Y:S01]  /*9ffb0*/  ISETP.LT.AND P4, PT, R18, UR5, !P0 ;  /* 0x0000000512007c0c */ /* 0x000fe2000c781270 */
[----:B------:R-:W4:Y:S01]  /*9ffc0*/  LDCU UR5, c[0x0][0x39c] ;  /* 0x00007380ff0577ac */ /* 0x000f220008000800 */
[----:B------:R-:W-:Y:S02]  /*9ffd0*/  LEA.HI.X.SX32 R3, R26, R7, 0x2, P6 ;  /* 0x000000071a037211 */ /* 0x000fe400030f16ff */
[----:B---3--:R-:W-:Y:S02]  /*9ffe0*/  LEA R16, P6, R0, R5, 0x2 ;  /* 0x0000000500107211 */ /* 0x008fe400078c10ff */
[----:B------:R-:W-:Y:S02]  /*9fff0*/  LEA R26, R4, R0, 0x1 ;  /* 0x00000000041a7211 */ /* 0x000fe400078e08ff */
[----:B------:R-:W-:-:S02]  /*a0000*/  LOP3.LUT R19, R6, 0x128, RZ, 0xfc, !PT ;  /* 0x0000012806137812 */ /* 0x000fc400078efcff */
[----:B------:R-:W-:Y:S02]  /*a0010*/  LEA.HI.X.SX32 R17, R0, R7, 0x2, P6 ;  /* 0x0000000700117211 */ /* 0x000fe400030f16ff */
[C---:B------:R-:W-:Y:S01]  /*a0020*/  LEA R18, P6, R26.reuse, R5, 0x2 ;  /* 0x000000051a127211 */ /* 0x040fe200078c10ff */
[----:B------:R3:W-:Y:S01]  /*a0030*/  @P3 STG.E desc[UR22][R2.64], R200 ;  /* 0x000000c802003986 */ /* 0x0007e2000c101916 */
[----:B--2---:R-:W-:Y:S01]  /*a0040*/  ISETP.LT.AND P3, PT, R19, UR4, !P0 ;  /* 0x0000000413007c0c */ /* 0x004fe2000c761270 */
[----:B------:R-:W2:Y:S01]  /*a0050*/  LDCU UR4, c[0x0][0x39c] ;  /* 0x00007380ff0477ac */ /* 0x000ea20008000800 */
[----:B------:R-:W-:Y:S01]  /*a0060*/  LEA.HI.X.SX32 R19, R26, R7, 0x2, P6 ;  /* 0x000000071a137211 */ /* 0x000fe200030f16ff */
[----:B------:R-:W-:Y:S01]  /*a0070*/  IMAD R26, R4, 0x2, R26 ;  /* 0x00000002041a7824 */ /* 0x000fe200078e021a */
[C---:B------:R-:W-:Y:S01]  /*a0080*/  LOP3.LUT R0, R6.reuse, 0x12a, RZ, 0xfc, !PT ;  /* 0x0000012a06007812 */ /* 0x040fe200078efcff */
[----:B------:R2:W-:Y:S01]  /*a0090*/  @P2 STG.E desc[UR22][R16.64], R201 ;  /* 0x000000c910002986 */ /* 0x0005e2000c101916 */
[----:B-1----:R-:W-:-:S02]  /*a00a0*/  LOP3.LUT R24, R6, 0x12c, RZ, 0xfc, !PT ;  /* 0x0000012c06187812 */ /* 0x002fc400078efcff */
[----:B------:R-:W-:Y:S01]  /*a00b0*/  ISETP.LT.AND P2, PT, R0, UR6, !P0 ;  /* 0x0000000600007c0c */ /* 0x000fe2000c741270 */
[----:B------:R-:W-:Y:S01]  /*a00c0*/  IMAD R0, R4, 0x2, R26 ;  /* 0x0000000204007824 */ /* 0x000fe200078e021a */
[----:B------:R-:W1:Y:S01]  /*a00d0*/  LDCU UR6, c[0x0][0x39c] ;  /* 0x00007380ff0677ac */ /* 0x000e620008000800 */
[----:B---3--:R-:W-:Y:S01]  /*a00e0*/  LEA R2, P6, R26, R5, 0x2 ;  /* 0x000000051a027211 */ /* 0x008fe200078c10ff */
[----:B------:R3:W-:Y:S01]  /*a00f0*/  @P5 STG.E desc[UR22][R18.64], R202 ;  /* 0x000000ca12005986 */ /* 0x0007e2000c101916 */
[----:B----4-:R-:W-:Y:S01]  /*a0100*/  ISETP.LT.AND P5, PT, R24, UR5, !P0 ;  /* 0x0000000518007c0c */ /* 0x010fe2000c7a1270 */
[----:B------:R-:W4:Y:S01]  /*a0110*/  LDCU UR5, c[0x0][0x39c] ;  /* 0x00007380ff0577ac */ /* 0x000f220008000800 */
[----:B------:R-:W-:Y:S01]  /*a0120*/  LEA.HI.X.SX32 R3, R26, R7, 0x2, P6 ;  /* 0x000000071a037211 */ /* 0x000fe200030f16ff */
[----:B------:R-:W-:Y:S01]  /*a0130*/  IMAD R24, R4, 0x2, R0 ;  /* 0x0000000204187824 */ /* 0x000fe200078e0200 */
[----:B--2---:R-:W-:Y:S02]  /*a0140*/  LEA R16, P6, R0, R5, 0x2 ;  /* 0x0000000500107211 */ /* 0x004fe400078c10ff */
[----:B------:R-:W-:-:S02]  /*a0150*/  LOP3.LUT R25, R6, 0x12e, RZ, 0xfc, !PT ;  /* 0x0000012e06197812 */ /* 0x000fc400078efcff */
[----:B------:R-:W-:Y:S01]  /*a0160*/  LEA.HI.X.SX32 R17, R0, R7, 0x2, P6 ;  /* 0x0000000700117211 */ /* 0x000fe200030f16ff */
[----:B------:R-:W-:Y:S01]  /*a0170*/  IMAD R0, R4, 0x2, R24 ;  /* 0x0000000204007824 */ /* 0x000fe200078e0218 */
[----:B---3--:R-:W-:Y:S01]  /*a0180*/  LEA R18, P6, R24, R5, 0x2 ;  /* 0x0000000518127211 */ /* 0x008fe200078c10ff */
[----:B------:R2:W-:Y:S01]  /*a0190*/  @P4 STG.E desc[UR22][R2.64], R203 ;  /* 0x000000cb02004986 */ /* 0x0005e2000c101916 */
[----:B------:R-:W-:Y:S01]  /*a01a0*/  ISETP.LT.AND P4, PT, R25, UR4, !P0 ;  /* 0x0000000419007c0c */ /* 0x000fe2000c781270 */
[----:B------:R-:W3:Y:S01]  /*a01b0*/  LDCU UR4, c[0x0][0x39c] ;  /* 0x00007380ff0477ac */ /* 0x000ee20008000800 */
[----:B------:R-:W-:Y:S02]  /*a01c0*/  LOP3.LUT R25, R6, 0x130, RZ, 0xfc, !PT ;  /* 0x0000013006197812 */ /* 0x000fe400078efcff */
[----:B------:R-:W-:Y:S02]  /*a01d0*/  LEA.HI.X.SX32 R19, R24, R7, 0x2, P6 ;  /* 0x0000000718137211 */ /* 0x000fe400030f16ff */
[----:B------:R-:W-:Y:S01]  /*a01e0*/  LEA R24, P6, R0, R5, 0x2 ;  /* 0x0000000500187211 */ /* 0x000fe200078c10ff */
[----:B------:R2:W-:Y:S01]  /*a01f0*/  @P3 STG.E desc[UR22][R16.64], R204 ;  /* 0x000000cc10003986 */ /* 0x0005e2000c101916 */
[----:B-1----:R-:W-:Y:S01]  /*a0200*/  ISETP.LT.AND P3, PT, R25, UR6, !P0 ;  /* 0x0000000619007c0c */ /* 0x002fe2000c761270 */
[----:B------:R-:W1:Y:S01]  /*a0210*/  LDCU UR6, c[0x0][0x39c] ;  /* 0x00007380ff0677ac */ /* 0x000e620008000800 */
[----:B------:R-:W-:-:S02]  /*a0220*/  LOP3.LUT R26, R6, 0x132, RZ, 0xfc, !PT ;  /* 0x00000132061a7812 */ /* 0x000fc400078efcff */
[----:B------:R-:W-:Y:S01]  /*a0230*/  LEA.HI.X.SX32 R25, R0, R7, 0x2, P6 ;  /* 0x0000000700197211 */ /* 0x000fe200030f16ff */
[----:B------:R-:W-:Y:S01]  /*a0240*/  IMAD R0, R4, 0x2, R0 ;  /* 0x0000000204007824 */ /* 0x000fe200078e0200 */
[----:B------:R1:W-:Y:S01]  /*a0250*/  @P2 STG.E desc[UR22][R18.64], R205 ;  /* 0x000000cd12002986 */ /* 0x0003e2000c101916 */
[----:B----4-:R-:W-:Y:S01]  /*a0260*/  ISETP.LT.AND P2, PT, R26, UR5, !P0 ;  /* 0x000000051a007c0c */ /* 0x010fe2000c741270 */
[----:B------:R-:W4:Y:S01]  /*a0270*/  LDCU UR5, c[0x0][0x39c] ;  /* 0x00007380ff0577ac */ /* 0x000f220008000800 */
[----:B------:R-:W-:Y:S01]  /*a0280*/  IMAD R26, R4, 0x2, R0 ;  /* 0x00000002041a7824 */ /* 0x000fe200078e0200 */
[----:B------:R1:W-:Y:S01]  /*a0290*/  @P5 STG.E desc[UR22][R24.64], R206 ;  /* 0x000000ce18005986 */ /* 0x0003e2000c101916 */
[-C--:B--2---:R-:W-:Y:S02]  /*a02a0*/  LEA R2, P5, R0, R5.reuse, 0x2 ;  /* 0x0000000500027211 */ /* 0x084fe400078a10ff */
[----:B------:R-:W-:Y:S02]  /*a02b0*/  LOP3.LUT R17, R6, 0x134, RZ, 0xfc, !PT ;  /* 0x0000013406117812 */ /* 0x000fe400078efcff */
[----:B------:R-:W-:-:S02]  /*a02c0*/  LEA R16, P6, R26, R5, 0x2 ;  /* 0x000000051a107211 */ /* 0x000fc400078c10ff */
[-C--:B------:R-:W-:Y:S02]  /*a02d0*/  LEA.HI.X.SX32 R3, R0, R7.reuse, 0x2, P5 ;  /* 0x0000000700037211 */ /* 0x080fe400028f16ff */
[----:B---3--:R-:W-:Y:S01]  /*a02e0*/  ISETP.LT.AND P5, PT, R17, UR4, !P0 ;  /* 0x0000000411007c0c */ /* 0x008fe2000c7a1270 */
[----:B------:R-:W2:Y:S01]  /*a02f0*/  LDCU UR4, c[0x0][0x39c] ;  /* 0x00007380ff0477ac */ /* 0x000ea20008000800 */
[----:B------:R-:W-:Y:S01]  /*a0300*/  LEA.HI.X.SX32 R17, R26, R7, 0x2, P6 ;  /* 0x000000071a117211 */ /* 0x000fe200030f16ff */
[----:B------:R-:W-:Y:S01]  /*a0310*/  IMAD R26, R4, 0x2, R26 ;  /* 0x00000002041a7824 */ /* 0x000fe200078e021a */
[----:B------:R3:W-:Y:S01]  /*a0320*/  @P4 STG.E desc[UR22][R2.64], R207 ;  /* 0x000000cf02004986 */ /* 0x0007e2000c101916 */
[----:B------:R-:W-:-:S03]  /*a0330*/  LOP3.LUT R0, R6, 0x136, RZ, 0xfc, !PT ;  /* 0x0000013606007812 */ /* 0x000fc600078efcff */
[----:B------:R2:W-:Y:S01]  /*a0340*/  @P3 STG.E desc[UR22][R16.64], R216 ;  /* 0x000000d810003986 */ /* 0x0005e2000c101916 */
[----:B-1----:R-:W-:Y:S02]  /*a0350*/  LEA R18, P3, R26, R5, 0x2 ;  /* 0x000000051a127211 */ /* 0x002fe400078610ff */
[----:B------:R-:W-:Y:S02]  /*a0360*/  LOP3.LUT R24, R6, 0x138, RZ, 0xfc, !PT ;  /* 0x0000013806187812 */ /* 0x000fe400078efcff */
[----:B------:R-:W-:Y:S01]  /*a0370*/  ISETP.LT.AND P4, PT, R0, UR6, !P0 ;  /* 0x0000000600007c0c */ /* 0x000fe2000c781270 */
[----:B------:R-:W-:Y:S01]  /*a0380*/  IMAD R0, R4, 0x2, R26 ;  /* 0x0000000204007824 */ /* 0x000fe200078e021a */
[----:B------:R-:W-:Y:S01]  /*a0390*/  LEA.HI.X.SX32 R19, R26, R7, 0x2, P3 ;  /* 0x000000071a137211 */ /* 0x000fe200018f16ff */
[----:B------:R-:W1:Y:S01]  /*a03a0*/  LDCU UR6, c[0x0][0x39c] ;  /* 0x00007380ff0677ac */ /* 0x000e620008000800 */
[----:B----4-:R-:W-:Y:S01]  /*a03b0*/  ISETP.LT.AND P3, PT, R24, UR5, !P0 ;  /* 0x0000000518007c0c */ /* 0x010fe2000c761270 */
        /* <DEDUP_REMOVED lines=9> */
[----:B------:R-:W-:-:S02]  /*a0450*/  LEA R16, P6, R24, R5, 0x2 ;  /* 0x0000000518107211 */ /* 0x000fc400078c10ff */
[----:B------:R-:W-:Y:S02]  /*a0460*/  LOP3.LUT R25, R6, 0x13c, RZ, 0xfc, !PT ;  /* 0x0000013c06197812 */ /* 0x000fe400078efcff */
[----:B------:R-:W-:Y:S02]  /*a0470*/  LEA.HI.X.SX32 R17, R24, R7, 0x2, P6 ;  /* 0x0000000718117211 */ /* 0x000fe400030f16ff */
[----:B------:R-:W-:Y:S02]  /*a0480*/  LEA R24, P6, R0, R5, 0x2 ;  /* 0x0000000500187211 */ /* 0x000fe400078c10ff */
[----:B---3--:R-:W-:Y:S01]  /*a0490*/  LOP3.LUT R18, R6, 0x13e, RZ, 0xfc, !PT ;  /* 0x0000013e06127812 */ /* 0x008fe200078efcff */
[----:B------:R3:W-:Y:S01]  /*a04a0*/  @P5 STG.E desc[UR22][R2.64], R218 ;  /* 0x000000da02005986 */ /* 0x0007e2000c101916 */
[----:B-1----:R-:W-:Y:S01]  /*a04b0*/  ISETP.LT.AND P5, PT, R25, UR6, !P0 ;  /* 0x0000000619007c0c */ /* 0x002fe2000c7a1270 */
[----:B------:R-:W1:Y:S01]  /*a04c0*/  LDCU UR6, c[0x0][0x39c] ;  /* 0x00007380ff0677ac */ /* 0x000e620008000800 */
[----:B------:R-:W-:Y:S01]  /*a04d0*/  LEA.HI.X.SX32 R25, R0, R7, 0x2, P6 ;  /* 0x0000000700197211 */ /* 0x000fe200030f16ff */
[----:B------:R1:W-:Y:S01]  /*a04e0*/  @P4 STG.E desc[UR22][R16.64], R219 ;  /* 0x000000db10004986 */ /* 0x0003e2000c101916 */
[----:B----4-:R-:W-:Y:S01]  /*a04f0*/  ISETP.LT.AND P4, PT, R18, UR5, !P0 ;  /* 0x0000000512007c0c */ /* 0x010fe2000c781270 */
[----:B------:R-:W4:Y:S01]  /*a0500*/  LDCU UR5, c[0x0][0x39c] ;  /* 0x00007380ff0577ac */ /* 0x000f220008000800 */
[----:B------:R-:W-:Y:S01]  /*a0510*/  IMAD R0, R4, 0x2, R0 ;  /* 0x0000000204007824 */ /* 0x000fe200078e0200 */
[----:B------:R-:W-:-:S04]  /*a0520*/  LOP3.LUT R19, R6, 0x140, RZ, 0xfc, !PT ;  /* 0x0000014006137812 */ /* 0x000fc800078efcff */
[----:B---3--:R-:W-:Y:S02]  /*a0530*/  LEA R2, P6, R0, R5, 0x2 ;  /* 0x0000000500027211 */ /* 0x008fe400078c10ff */
[----:B------:R-:W-:Y:S01]  /*a0540*/  LEA R18, R4, R0, 0x1 ;  /* 0x0000000004127211 */ /* 0x000fe200078e08ff */
[----:B------:R3:W-:Y:S01]  /*a0550*/  @P3 STG.E desc[UR22][R24.64], R136 ;  /* 0x0000008818003986 */ /* 0x0007e2000c101916 */
[----:B------:R-:W-:Y:S02]  /*a0560*/  LEA.HI.X.SX32 R3, R0, R7, 0x2, P6 ;  /* 0x0000000700037211 */ /* 0x000fe400030f16ff */
[----:B--2---:R-:W-:Y:S01]  /*a0570*/  ISETP.LT.AND P3, PT, R19, UR4, !P0 ;  /* 0x0000000413007c0c */ /* 0x004fe2000c761270 */
[----:B------:R-:W-:Y:S01]  /*a0580*/  IMAD R0, R4, 0x2, R18 ;  /* 0x0000000204007824 */ /* 0x000fe200078e0212 */
[----:B-1----:R-:W-:Y:S01]  /*a0590*/  LEA R16, P6, R18, R5, 0x2 ;  /* 0x0000000512107211 */ /* 0x002fe200078c10ff */
[----:B------:R-:W1:Y:S01]  /*a05a0*/  LDCU UR4, c[0x0][0x39c] ;  /* 0x00007380ff0477ac */ /* 0x000e620008000800 */
[----:B------:R-:W-:-:S02]  /*a05b0*/  LOP3.LUT R19, R6, 0x142, RZ, 0xfc, !PT ;  /* 0x0000014206137812 */ /* 0x000fc400078efcff */
[----:B------:R-:W-:Y:S02]  /*a05c0*/  LEA.HI.X.SX32 R17, R18, R7, 0x2, P6 ;  /* 0x0000000712117211 */ /* 0x000fe400030f16ff */
[C---:B------:R-:W-:Y:S01]  /*a05d0*/  LEA R18, P6, R0.reuse, R5, 0x2 ;  /* 0x0000000500127211 */ /* 0x040fe200078c10ff */
[----:B------:R2:W-:Y:S01]  /*a05e0*/  @P2 STG.E desc[UR22][R2.64], R137 ;  /* 0x0000008902002986 */ /* 0x0005e2000c101916 */
[----:B----4-:R-:W-:Y:S01]  /*a05f0*/  ISETP.LT.AND P2, PT, R19, UR5, !P0 ;  /* 0x0000000513007c0c */ /* 0x010fe2000c741270 */
[----:B------:R-:W4:Y:S01]  /*a0600*/  LDCU UR5, c[0x0][0x39c] ;  /* 0x00007380ff0577ac */ /* 0x000f220008000800 */
[----:B------:R-:W-:Y:S01]  /*a0610*/  LEA.HI.X.SX32 R19, R0, R7, 0x2, P6 ;  /* 0x0000000700137211 */ /* 0x000fe200030f16ff */
[----:B------:R-:W-:Y:S01]  /*a0620*/  IMAD R0, R4, 0x2, R0 ;  /* 0x0000000204007824 */ /* 0x000fe200078e0200 */
[C---:B---3--:R-:W-:Y:S01]  /*a0630*/  LOP3.LUT R24, R6.reuse, 0x144, RZ, 0xfc, !PT ;  /* 0x0000014406187812 */ /* 0x048fe200078efcff */
[----:B------:R3:W-:Y:S01]  /*a0640*/  @P5 STG.E desc[UR22][R16.64], R138 ;  /* 0x0000008a10005986 */ /* 0x0007e2000c101916 */
[----:B------:R-:W-:-:S02]  /*a0650*/  LOP3.LUT R25, R6, 0x146, RZ, 0xfc, !PT ;  /* 0x0000014606197812 */ /* 0x000fc400078efcff */
[----:B------:R-:W-:Y:S01]  /*a0660*/  ISETP.LT.AND P5, PT, R24, UR6, !P0 ;  /* 0x0000000618007c0c */ /* 0x000fe2000c7a1270 */
[----:B------:R-:W-:Y:S01]  /*a0670*/  IMAD R24, R4, 0x2, R0 ;  /* 0x0000000204187824 */ /* 0x000fe200078e0200 */
[----:B------:R-:W4:Y:S01]  /*a0680*/  LDCU UR6, c[0x0][0x39c] ;  /* 0x00007380ff0677ac */ /* 0x000f220008000800 */
[C---:B--2---:R-:W-:Y:S01]  /*a0690*/  LEA R2, P6, R0.reuse, R5, 0x2 ;  /* 0x0000000500027211 */ /* 0x044fe200078c10ff */
[----:B------:R2:W-:Y:S01]  /*a06a0*/  @P4 STG.E desc[UR22][R18.64], R139 ;  /* 0x0000008b12004986 */ /* 0x0005e2000c101916 */
[----:B-1----:R-:W-:Y:S01]  /*a06b0*/  ISETP.LT.AND P4, PT, R25, UR4, !P0 ;  /* 0x0000000419007c0c */ /* 0x002fe2000c781270 */
[----:B------:R-:W1:Y:S01]  /*a06c0*/  LDCU UR4, c[0x0][0x39c] ;  /* 0x00007380ff0477ac */ /* 0x000e620008000800 */
[----:B------:R-:W-:Y:S01]  /*a06d0*/  LEA.HI.X.SX32 R3, R0, R7, 0x2, P6 ;  /* 0x0000000700037211 */ /* 0x000fe200030f16ff */
[----:B------:R-:W-:Y:S01]  /*a06e0*/  IMAD R0, R4, 0x2, R24 ;  /* 0x0000000204007824 */ /* 0x000fe200078e0218 */
[----:B---3--:R-:W-:Y:S02]  /*a06f0*/  LEA R16, P6, R24, R5, 0x2 ;  /* 0x0000000518107211 */ /* 0x008fe400078c10ff */
[----:B------:R-:W-:Y:S01]  /*a0700*/  LOP3.LUT R25, R6, 0x148, RZ, 0xfc, !PT ;  /* 0x0000014806197812 */ /* 0x000fe200078efcff */
[----:B------:R-:W-:Y:S01]  /*a0710*/  IMAD R26, R4, 0x2, R0 ;  /* 0x00000002041a7824 */ /* 0x000fe200078e0200 */
[----:B------:R-:W-:Y:S01]  /*a0720*/  LEA.HI.X.SX32 R17, R24, R7, 0x2, P6 ;  /* 0x0000000718117211 */ /* 0x000fe200030f16ff */
[----:B------:R3:W-:Y:S01]  /*a0730*/  @P3 STG.E desc[UR22][R2.64], R132 ;  /* 0x0000008402003986 */ /* 0x0007e2000c101916 */
[----:B--2---:R-:W-:-:S02]  /*a0740*/  LEA R18, P6, R0, R5, 0x2 ;  /* 0x0000000500127211 */ /* 0x004fc400078c10ff */
[----:B----4-:R-:W-:Y:S01]  /*a0750*/  ISETP.LT.AND P3, PT, R25, UR5, !P0 ;  /* 0x0000000519007c0c */ /* 0x010fe2000c761270 */
[----:B------:R-:W2:Y:S01]  /*a0760*/  LDCU UR5, c[0x0][0x39c] ;  /* 0x00007380ff0577ac */ /* 0x000ea20008000800 */
[----:B------:R-:W-:Y:S02]  /*a0770*/  LOP3.LUT R25, R6, 0x14a, RZ, 0xfc, !PT ;  /* 0x0000014a06197812 */ /* 0x000fe400078efcff */
[----:B------:R-:W-:Y:S02]  /*a0780*/  LEA.HI.X.SX32 R19, R0, R7, 0x2, P6 ;  /* 0x0000000700137211 */ /* 0x000fe400030f16ff */
[----:B------:R-:W-:Y:S01]  /*a0790*/  LEA R24, P6, R26, R5, 0x2 ;  /* 0x000000051a187211 */ /* 0x000fe200078c10ff */
[----:B------:R4:W-:Y:S01]  /*a07a0*/  @P2 STG.E desc[UR22][R16.64], R133 ;  /* 0x0000008510002986 */ /* 0x0009e2000c101916 */
[----:B------:R-:W-:Y:S01]  /*a07b0*/  ISETP.LT.AND P2, PT, R25, UR6, !P0 ;  /* 0x0000000619007c0c */ /* 0x000fe2000c741270 */
[----:B------:R-:W2:Y:S01]  /*a07c0*/  LDCU UR6, c[0x0][0x39c] ;  /* 0x00007380ff0677ac */ /* 0x000ea20008000800 */
[----:B------:R-:W-:-:S02]  /*a07d0*/  LOP3.LUT R0, R6, 0x14c, RZ, 0xfc, !PT ;  /* 0x0000014c06007812 */ /* 0x000fc400078efcff */
[----:B------:R-:W-:Y:S01]  /*a07e0*/  LEA.HI.X.SX32 R25, R26, R7, 0x2, P6 ;  /* 0x000000071a197211 */ /* 0x000fe200030f16ff */
[----:B------:R-:W-:Y:S01]  /*a07f0*/  IMAD R26, R4, 0x2, R26 ;  /* 0x00000002041a7824 */ /* 0x000fe200078e021a */
[----:B------:R2:W-:Y:S01]  /*a0800*/  @P5 STG.E desc[UR22][R18.64], R134 ;  /* 0x0000008612005986 */ /* 0x0005e2000c101916 */
[----:B-1----:R-:W-:Y:S01]  /*a0810*/  ISETP.LT.AND P5, PT, R0, UR4, !P0 ;  /* 0x0000000400007c0c */ /* 0x002fe2000c7a1270 */
[----:B------:R-:W1:Y:S01]  /*a0820*/  LDCU UR4, c[0x0][0x39c] ;  /* 0x00007380ff0477ac */ /* 0x000e620008000800 */
[----:B------:R-:W-:Y:S01]  /*a0830*/  IMAD R0, R4, 0x2, R26 ;  /* 0x0000000204007824 */ /* 0x000fe200078e021a */
[----:B------:R1:W-:Y:S01]  /*a0840*/  @P4 STG.E desc[UR22][R24.64], R135 ;  /* 0x0000008718004986 */ /* 0x0003e2000c101916 */
[-C--:B---3--:R-:W-:Y:S02]  /*a0850*/  LEA R2, P4, R26, R5.reuse, 0x2 ;  /* 0x000000051a027211 */ /* 0x088fe400078810ff */
[----:B----4-:R-:W-:Y:S02]  /*a0860*/  LOP3.LUT R17, R6, 0x14e, RZ, 0xfc, !PT ;  /* 0x0000014e06117812 */ /* 0x010fe400078efcff */
[----:B------:R-:W-:-:S02]  /*a0870*/  LEA R16, P6, R0, R5, 0x2 ;  /* 0x0000000500107211 */ /* 0x000fc400078c10ff */
[-C--:B------:R-:W-:Y:S02]  /*a0880*/  LEA.HI.X.SX32 R3, R26, R7.reuse, 0x2, P4 ;  /* 0x000000071a037211 */ /* 0x080fe400020f16ff */
[----:B--2---:R-:W-:Y:S01]  /*a0890*/  ISETP.LT.AND P4, PT, R17, UR5, !P0 ;  /* 0x0000000511007c0c */ /* 0x004fe2000c781270 */
[----:B------:R-:W2:Y:S01]  /*a08a0*/  LDCU UR5, c[0x0][0x39c] ;  /* 0x00007380ff0577ac */ /* 0x000ea20008000800 */
[----:B------:R-:W-:Y:S01]  /*a08b0*/  LEA.HI.X.SX32 R17, R0, R7, 0x2, P6 ;  /* 0x0000000700117211 */ /* 0x000fe200030f16ff */
[----:B------:R-:W-:Y:S01]  /*a08c0*/  IMAD R0, R4, 0x2, R0 ;  /* 0x0000000204007824 */ /* 0x000fe200078e0200 */
[C---:B------:R-:W-:Y:S01]  /*a08d0*/  LOP3.LUT R18, R6.reuse, 0x150, RZ, 0xfc, !PT ;  /* 0x0000015006127812 */ /* 0x040fe200078efcff */
[----:B------:R3:W-:Y:S01]  /*a08e0*/  @P3 STG.E desc[UR22][R2.64], R148 ;  /* 0x0000009402003986 */ /* 0x0007e2000c101916 */
[----:B-1----:R-:W-:Y:S02]  /*a08f0*/  LOP3.LUT R25, R6, 0x152, RZ, 0xfc, !PT ;  /* 0x0000015206197812 */ /* 0x002fe400078efcff */
[----:B------:R-:W-:Y:S01]  /*a0900*/  ISETP.LT.AND P3, PT, R18, UR6, !P0 ;  /* 0x0000000612007c0c */ /* 0x000fe2000c761270 */
[----:B------:R1:W-:Y:S01]  /*a0910*/  @P2 STG.E desc[UR22][R16.64], R149 ;  /* 0x0000009510002986 */ /* 0x0003e2000c101916 */
[----:B------:R-:W-:Y:S01]  /*a0920*/  LEA R18, P2, R0, R5, 0x2 ;  /* 0x0000000500127211 */ /* 0x000fe200078410ff */
[----:B------:R-:W-:Y:S01]  /*a0930*/  IMAD R24, R4, 0x2, R0 ;  /* 0x0000000204187824 */ /* 0x000fe200078e0200 */
[----:B------:R-:W4:Y:S02]  /*a0940*/  LDCU UR6, c[0x0][0x39c] ;  /* 0x00007380ff0677ac */ /* 0x000f240008000800 */
[----:B------:R-:W-:-:S02]  /*a0950*/  LEA.HI.X.SX32 R19, R0, R7, 0x2, P2 ;  /* 0x0000000700137211 */ /* 0x000fc400010f16ff */
[----:B------:R-:W-:Y:S01]  /*a0960*/  ISETP.LT.AND P2, PT, R25, UR4, !P0 ;  /* 0x0000000419007c0c */ /* 0x000fe2000c741270 */
[----:B------:R-:W4:Y:S01]  /*a0970*/  LDCU UR4, c[0x0][0x39c] ;  /* 0x00007380ff0477ac */ /* 0x000f220008000800 */
[----:B---3--:R-:W-:Y:S01]  /*a0980*/  LOP3.LUT R3, R6, 0x154, RZ, 0xfc, !PT ;  /* 0x0000015406037812 */ /* 0x008fe200078efcff */
[----:B------:R-:W-:Y:S01]  /*a0990*/  IMAD R0, R4, 0x2, R24 ;  /* 0x0000000204007824 */ /* 0x000fe200078e0218 */
[----:B------:R-:W-:Y:S01]  /*a09a0*/  LEA R2, P6, R24, R5, 0x2 ;  /* 0x0000000518027211 */ /* 0x000fe200078c10ff */
[----:B------:R3:W-:Y:S01]  /*a09b0*/  @P5 STG.E desc[UR22][R18.64], R150 ;  /* 0x0000009612005986 */ /* 0x0007e2000c101916 */
[----:B--2---:R-:W-:Y:S01]  /*a09c0*/  ISETP.LT.AND P5, PT, R3, UR5, !P0 ;  /* 0x0000000503007c0c */ /* 0x004fe2000c7a1270 */
[----:B------:R-:W-:Y:S01]  /*a09d0*/  IMAD R26, R4, 0x2, R0 ;  /* 0x00000002041a7824 */ /* 0x000fe200078e0200 */
[----:B------:R-:W-:Y:S01]  /*a09e0*/  LEA.HI.X.SX32 R3, R24, R7, 0x2, P6 ;  /* 0x0000000718037211 */ /* 0x000fe200030f16ff */
[----:B------:R-:W2:Y:S01]  /*a09f0*/  LDCU UR5, c[0x0][0x39c] ;  /* 0x00007380ff0577ac */ /* 0x000ea20008000800 */
[----:B-1----:R-:W-:-:S02]  /*a0a00*/  LEA R16, P6, R0, R5, 0x2 ;  /* 0x0000000500107211 */ /* 0x002fc400078c10ff */
        /* <DEDUP_REMOVED lines=11> */
[----:B------:R-:W-:-:S02]  /*a0ac0*/  LEA R26, R4, R26, 0x1 ;  /* 0x0000001a041a7211 */ /* 0x000fc400078e08ff */
[----:B---3--:R-:W-:Y:S02]  /*a0ad0*/  LOP3.LUT R18, R6, 0x15a, RZ, 0xfc, !PT ;  /* 0x0000015a06127812 */ /* 0x008fe400078efcff */
[----:B-1----:R-:W-:Y:S01]  /*a0ae0*/  LEA R2, P6, R26, R5, 0x2 ;  /* 0x000000051a027211 */ /* 0x002fe200078c10ff */
[----:B------:R-:W-:Y:S01]  /*a0af0*/  IMAD R0, R4, 0x2, R26 ;  /* 0x0000000204007824 */ /* 0x000fe200078e021a */
[----:B------:R1:W-:Y:S01]  /*a0b00*/  @P2 STG.E desc[UR22][R24.64], R145 ;  /* 0x0000009118002986 */ /* 0x0003e2000c101916 */
[----:B--2---:R-:W-:Y:S01]  /*a0b10*/  ISETP.LT.AND P2, PT, R18, UR5, !P0 ;  /* 0x0000000512007c0c */ /* 0x004fe2000c741270 */
[----:B------:R-:W2:Y:S01]  /*a0b20*/  LDCU UR5, c[0x0][0x39c] ;  /* 0x00007380ff0577ac */ /* 0x000ea20008000800 */
[----:B------:R-:W-:Y:S01]  /*a0b30*/  LEA.HI.X.SX32 R3, R26, R7, 0x2, P6 ;  /* 0x000000071a037211 */ /* 0x000fe200030f16ff */
[----:B------:R-:W-:Y:S01]  /*a0b40*/  IMAD R26, R4, 0x2, R0 ;  /* 0x00000002041a7824 */ /* 0x000fe200078e0200 */
[----:B------:R-:W-:Y:S02]  /*a0b50*/  LEA R16, P6, R0, R5, 0x2 ;  /* 0x0000000500107211 */ /* 0x000fe400078c10ff */
        /* <DEDUP_REMOVED lines=16> */
[----:B--2---:R-:W-:Y:S01]  /*a0c60*/  ISETP.LT.AND P3, PT, R24, UR5, !P0 ;  /* 0x0000000518007c0c */ /* 0x004fe2000c761270 */
[----:B------:R-:W2:Y:S01]  /*a0c70*/  LDCU UR5, c[0x0][0x39c] ;  /* 0x00007380ff0577ac */ /* 0x000ea20008000800 */
[----:B------:R-:W-:Y:S01]  /*a0c80*/  LEA.HI.X.SX32 R3, R26, R7, 0x2, P6 ;  /* 0x000000071a037211 */ /* 0x000fe200030f16ff */
[----:B------:R-:W-:Y:S01]  /*a0c90*/  IMAD R24, R4, 0x2, R0 ;  /* 0x0000000204187824 */ /* 0x000fe200078e0200 */
[----:B----4-:R-:W-:Y:S02]  /*a0ca0*/  LEA R16, P6, R0, R5, 0x2 ;  /* 0x0000000500107211 */ /* 0x010fe400078c10ff */
[----:B------:R-:W-:-:S02]  /*a0cb0*/  LOP3.LUT R25, R6, 0x162, RZ, 0xfc, !PT ;  /* 0x0000016206197812 */ /* 0x000fc400078efcff */
[----:B------:R-:W-:Y:S01]  /*a0cc0*/  LEA.HI.X.SX32 R17, R0, R7, 0x2, P6 ;  /* 0x0000000700117211 */ /* 0x000fe200030f16ff */
[----:B------:R-:W-:Y:S01]  /*a0cd0*/  IMAD R0, R4, 0x2, R24 ;  /* 0x0000000204007824 */ /* 0x000fe200078e0218 */
[----:B---3--:R-:W-:Y:S01]  /*a0ce0*/  LEA R18, P6, R24, R5, 0x2 ;  /* 0x0000000518127211 */ /* 0x008fe200078c10ff */
[----:B------:R3:W-:Y:S01]  /*a0cf0*/  @P2 STG.E desc[UR22][R2.64], R165 ;  /* 0x000000a502002986 */ /* 0x0007e2000c101916 */
[----:B------:R-:W-:Y:S01]  /*a0d00*/  ISETP.LT.AND P2, PT, R25, UR4, !P0 ;  /* 0x0000000419007c0c */ /* 0x000fe2000c741270 */
[----:B------:R-:W4:Y:S01]  /*a0d10*/  LDCU UR4, c[0x0][0x39c] ;  /* 0x00007380ff0477ac */ /* 0x000f220008000800 */
        /* <DEDUP_REMOVED lines=10> */
[----:B--2---:R-:W-:Y:S01]  /*a0dc0*/  ISETP.LT.AND P4, PT, R26, UR5, !P0 ;  /* 0x000000051a007c0c */ /* 0x004fe2000c781270 */
[----:B------:R-:W2:Y:S01]  /*a0dd0*/  LDCU UR5, c[0x0][0x39c] ;  /* 0x00007380ff0577ac */ /* 0x000ea20008000800 */
[----:B------:R-:W-:Y:S01]  /*a0de0*/  IMAD R26, R4, 0x2, R0 ;  /* 0x00000002041a7824 */ /* 0x000fe200078e0200 */
[----:B------:R1:W-:Y:S01]  /*a0df0*/  @P3 STG.E desc[UR22][R24.64], R160 ;  /* 0x000000a018003986 */ /* 0x0003e2000c101916 */
[-C--:B---3--:R-:W-:Y:S02]  /*a0e00*/  LEA R2, P3, R0, R5.reuse, 0x2 ;  /* 0x0000000500027211 */ /* 0x088fe400078610ff */
[----:B------:R-:W-:Y:S02]  /*a0e10*/  LOP3.LUT R17, R6, 0x168, RZ, 0xfc, !PT ;  /* 0x0000016806117812 */ /* 0x000fe400078efcff */
[----:B------:R-:W-:-:S02]  /*a0e20*/  LEA R16, P6, R26, R5, 0x2 ;  /* 0x000000051a107211 */ /* 0x000fc400078c10ff */
[-C--:B------:R-:W-:Y:S02]  /*a0e30*/  LEA.HI.X.SX32 R3, R0, R7.reuse, 0x2, P3 ;  /* 0x0000000700037211 */ /* 0x080fe400018f16ff */
[----:B----4-:R-:W-:Y:S01]  /*a0e40*/  ISETP.LT.AND P3, PT, R17, UR4, !P0 ;  /* 0x0000000411007c0c */ /* 0x010fe2000c761270 */
[----:B------:R-:W3:Y:S01]  /*a0e50*/  LDCU UR4, c[0x0][0x39c] ;  /* 0x00007380ff0477ac */ /* 0x000ee20008000800 */
        /* <DEDUP_REMOVED lines=11> */
[----:B--2---:R-:W-:Y:S01]  /*a0f10*/  ISETP.LT.AND P5, PT, R24, UR5, !P0 ;  /* 0x0000000518007c0c */ /* 0x004fe2000c7a1270 */
[----:B------:R-:W2:Y:S01]  /*a0f20*/  LDCU UR5, c[0x0][0x39c] ;  /* 0x00007380ff0577ac */ /* 0x000ea20008000800 */
[----:B----4-:R-:W-:Y:S01]  /*a0f30*/  LOP3.LUT R3, R6, 0x16e, RZ, 0xfc, !PT ;  /* 0x0000016e06037812 */ /* 0x010fe200078efcff */
[----:B------:R-:W-:Y:S01]  /*a0f40*/  IMAD R24, R4, 0x2, R0 ;  /* 0x0000000204187824 */ /* 0x000fe200078e0200 */
[C---:B------:R-:W-:Y:S01]  /*a0f50*/  LEA R2, P6, R0.reuse, R5, 0x2 ;  /* 0x0000000500027211 */ /* 0x040fe200078c10ff */
[----:B------:R4:W-:Y:S01]  /*a0f60*/  @P4 STG.E desc[UR22][R18.64], R163 ;  /* 0x000000a312004986 */ /* 0x0009e2000c101916 */
[----:B---3--:R-:W-:Y:S01]  /*a0f70*/  ISETP.LT.AND P4, PT, R3, UR4, !P0 ;  /* 0x0000000403007c0c */ /* 0x008fe2000c781270 */
[----:B------:R-:W3:Y:S01]  /*a0f80*/  LDCU UR4, c[0x0][0x39c] ;  /* 0x00007380ff0477ac */ /* 0x000ee20008000800 */
[----:B------:R-:W-:-:S02]  /*a0f90*/  LEA.HI.X.SX32 R3, R0, R7, 0x2, P6 ;  /* 0x0000000700037211 */ /* 0x000fc400030f16ff */
[----:B------:R-:W-:Y:S02]  /*a0fa0*/  LEA R16, P6, R24, R5, 0x2 ;  /* 0x0000000518107211 */ /* 0x000fe400078c10ff */
[----:B------:R-:W-:Y:S02]  /*a0fb0*/  LEA R0, R4, R24, 0x1 ;  /* 0x0000001804007211 */ /* 0x000fe400078e08ff */
[----:B------:R-:W-:Y:S02]  /*a0fc0*/  LEA.HI.X.SX32 R17, R24, R7, 0x2, P6 ;  /* 0x0000000718117211 */ /* 0x000fe400030f16ff */
[----:B------:R-:W-:Y:S02]  /*a0fd0*/  LOP3.LUT R25, R6, 0x170, RZ, 0xfc, !PT ;  /* 0x0000017006197812 */ /* 0x000fe400078efcff */
[----:B------:R-:W-:Y:S02]  /*a0fe0*/  LEA R24, P6, R0, R5, 0x2 ;  /* 0x0000000500187211 */ /* 0x000fe400078c10ff */
[----:B----4-:R-:W-:Y:S01]  /*a0ff0*/  LOP3.LUT R18, R6, 0x172, RZ, 0xfc, !PT ;  /* 0x0000017206127812 */ /* 0x010fe200078efcff */
[----:B------:R4:W-:Y:S01]  /*a1000*/  @P3 STG.E desc[UR22][R2.64], R180 ;  /* 0x000000b402003986 */ /* 0x0009e2000c101916 */
[----:B-1----:R-:W-:Y:S01]  /*a1010*/  ISETP.LT.AND P3, PT, R25, UR6, !P0 ;  /* 0x0000000619007c0c */ /* 0x002fe2000c761270 */
[----:B------:R-:W1:Y:S01]  /*a1020*/  LDCU UR6, c[0x0][0x39c] ;  /* 0x00007380ff0677ac */ /* 0x000e620008000800 */
[----:B------:R-:W-:Y:S01]  /*a1030*/  LEA.HI.X.SX32 R25, R0, R7, 0x2, P6 ;  /* 0x0000000700197211 */ /* 0x000fe200030f16ff */
[----:B------:R1:W-:Y:S01]  /*a1040*/  @P2 STG.E desc[UR22][R16.64], R181 ;  /* 0x000000b510002986 */ /* 0x0003e2000c101916 */
[----:B--2---:R-:W-:Y:S01]  /*a1050*/  ISETP.LT.AND P2, PT, R18, UR5, !P0 ;  /* 0x0000000512007c0c */ /* 0x004fe2000c741270 */
[----:B------:R-:W2:Y:S01]  /*a1060*/  LDCU UR5, c[0x0][0x39c] ;  /* 0x00007380ff0577ac */ /* 0x000ea20008000800 */
[----:B------:R-:W-:Y:S01]  /*a1070*/  IMAD R0, R4, 0x2, R0 ;  /* 0x0000000204007824 */ /* 0x000fe200078e0200 */
[----:B------:R-:W-:-:S03]  /*a1080*/  LOP3.LUT R19, R6, 0x174, RZ, 0xfc, !PT ;  /* 0x0000017406137812 */ /* 0x000fc600078efcff */
[----:B------:R-:W-:Y:S01]  /*a1090*/  IMAD R18, R4, 0x2, R0 ;  /* 0x0000000204127824 */ /* 0x000fe200078e0200 */
[C---:B----4-:R-:W-:Y:S01]  /*a10a0*/  LEA R2, P6, R0.reuse, R5, 0x2 ;  /* 0x0000000500027211 */ /* 0x050fe200078c10ff */
[----:B------:R4:W-:Y:S01]  /*a10b0*/  @P5 STG.E desc[UR22][R24.64], R182 ;  /* 0x000000b618005986 */ /* 0x0009e2000c101916 */
[----:B---3--:R-:W-:Y:S01]  /*a10c0*/  ISETP.LT.AND P5, PT, R19, UR4, !P0 ;  /* 0x0000000413007c0c */ /* 0x008fe2000c7a1270 */
[----:B------:R-:W3:Y:S01]  /*a10d0*/  LDCU UR4, c[0x0][0x39c] ;  /* 0x00007380ff0477ac */ /* 0x000ee20008000800 */
[----:B------:R-:W-:Y:S01]  /*a10e0*/  LEA.HI.X.SX32 R3, R0, R7, 0x2, P6 ;  /* 0x0000000700037211 */ /* 0x000fe200030f16ff */
[----:B------:R-:W-:Y:S01]  /*a10f0*/  IMAD R0, R4, 0x2, R18 ;  /* 0x0000000204007824 */ /* 0x000fe200078e0212 */
[----:B-1----:R-:W-:Y:S02]  /*a1100*/  LEA R16, P6, R18, R5, 0x2 ;  /* 0x0000000512107211 */ /* 0x002fe400078c10ff */
        /* <DEDUP_REMOVED lines=8> */
[C---:B----4-:R-:W-:Y:S01]  /*a1190*/  LOP3.LUT R24, R6.reuse, 0x178, RZ, 0xfc, !PT ;  /* 0x0000017806187812 */ /* 0x050fe200078efcff */
[----:B------:R4:W-:Y:S01]  /*a11a0*/  @P3 STG.E desc[UR22][R16.64], R176 ;  /* 0x000000b010003986 */ /* 0x0009e2000c101916 */
[----:B------:R-:W-:Y:S02]  /*a11b0*/  LOP3.LUT R25, R6, 0x17a, RZ, 0xfc, !PT ;  /* 0x0000017a06197812 */ /* 0x000fe400078efcff */
[----:B------:R-:W-:Y:S01]  /*a11c0*/  ISETP.LT.AND P3, PT, R24, UR6, !P0 ;  /* 0x0000000618007c0c */ /* 0x000fe2000c761270 */
[----:B------:R-:W-:Y:S01]  /*a11d0*/  IMAD R24, R4, 0x2, R0 ;  /* 0x0000000204187824 */ /* 0x000fe200078e0200 */
        /* <DEDUP_REMOVED lines=9> */
[----:B------:R-:W-:Y:S01]  /*a1270*/  IMAD R26, R4, 0x2, R0 ;  /* 0x00000002041a7824 */ /* 0x000fe200078e0200 */
[----:B------:R-:W-:Y:S01]  /*a1280*/  LEA.HI.X.SX32 R17, R24, R7, 0x2, P6 ;  /* 0x0000000718117211 */ /* 0x000fe200030f16ff */
[----:B------:R4:W-:Y:S01]  /*a1290*/  @P5 STG.E desc[UR22][R2.64], R178 ;  /* 0x000000b202005986 */ /* 0x0009e2000c101916 */
[----:B-1----:R-:W-:Y:S02]  /*a12a0*/  LEA R18, P6, R0, R5, 0x2 ;  /* 0x0000000500127211 */ /* 0x002fe400078c10ff */
[----:B--2---:R-:W-:Y:S01]  /*a12b0*/  ISETP.LT.AND P5, PT, R25, UR5, !P0 ;  /* 0x0000000519007c0c */ /* 0x004fe2000c7a1270 */
[----:B------:R-:W1:Y:S01]  /*a12c0*/  LDCU UR5, c[0x0][0x39c] ;  /* 0x00007380ff0577ac */ /* 0x000e620008000800 */
[----:B------:R-:W-:Y:S02]  /*a12d0*/  LOP3.LUT R25, R6, 0x17e, RZ, 0xfc, !PT ;  /* 0x0000017e06197812 */ /* 0x000fe400078efcff */
[----:B------:R-:W-:-:S02]  /*a12e0*/  LEA.HI.X.SX32 R19, R0, R7, 0x2, P6 ;  /* 0x0000000700137211 */ /* 0x000fc400030f16ff */
[----:B------:R-:W-:Y:S01]  /*a12f0*/  LEA R24, P6, R26, R5, 0x2 ;  /* 0x000000051a187211 */ /* 0x000fe200078c10ff */
[----:B------:R2:W-:Y:S01]  /*a1300*/  @P4 STG.E desc[UR22][R16.64], R179 ;  /* 0x000000b310004986 */ /* 0x0005e2000c101916 */
[----:B------:R-:W-:Y:S01]  /*a1310*/  ISETP.LT.AND P4, PT, R25, UR6, !P0 ;  /* 0x0000000619007c0c */ /* 0x000fe2000c781270 */
[----:B------:R-:W1:Y:S01]  /*a1320*/  LDCU UR6, c[0x0][0x39c] ;  /* 0x00007380ff0677ac */ /* 0x000e620008000800 */
        /* <DEDUP_REMOVED lines=9> */
[----:B--2---:R-:W-:Y:S02]  /*a13c0*/  LOP3.LUT R17, R6, 0x182, RZ, 0xfc, !PT ;  /* 0x0000018206117812 */ /* 0x004fe400078efcff */
[----:B------:R-:W-:Y:S02]  /*a13d0*/  LEA R16, P6, R0, R5, 0x2 ;  /* 0x0000000500107211 */ /* 0x000fe400078c10ff */
[-C--:B------:R-:W-:Y:S02]  /*a13e0*/  LEA.HI.X.SX32 R3, R26, R7.reuse, 0x2, P2 ;  /* 0x000000071a037211 */ /* 0x080fe400010f16ff */
[----:B-1----:R-:W-:Y:S01]  /*a13f0*/  ISETP.LT.AND P2, PT, R17, UR5, !P0 ;  /* 0x0000000511007c0c */ /* 0x002fe2000c741270 */
[----:B------:R-:W1:Y:S01]  /*a1400*/  LDCU UR5, c[0x0][0x39c] ;  /* 0x00007380ff0577ac */ /* 0x000e620008000800 */
[----:B------:R-:W-:Y:S01]  /*a1410*/  LEA.HI.X.SX32 R17, R0, R7, 0x2, P6 ;  /* 0x0000000700117211 */ /* 0x000fe200030f16ff */
[----:B------:R-:W-:Y:S01]  /*a1420*/  IMAD R0, R4, 0x2, R0 ;  /* 0x0000000204007824 */ /* 0x000fe200078e0200 */
[C---:B------:R-:W-:Y:S01]  /*a1430*/  LOP3.LUT R18, R6.reuse, 0x184, RZ, 0xfc, !PT ;  /* 0x0000018406127812 */ /* 0x040fe200078efcff */
[----:B------:R2:W-:Y:S01]  /*a1440*/  @P5 STG.E desc[UR22][R2.64], R70 ;  /* 0x0000004602005986 */ /* 0x0005e2000c101916 */
[----:B---3--:R-:W-:-:S02]  /*a1450*/  LOP3.LUT R25, R6, 0x186, RZ, 0xfc, !PT ;  /* 0x0000018606197812 */ /* 0x008fc400078efcff */
        /* <DEDUP_REMOVED lines=8> */
[----:B--2---:R-:W-:-:S02]  /*a14e0*/  LOP3.LUT R3, R6, 0x188, RZ, 0xfc, !PT ;  /* 0x0000018806037812 */ /* 0x004fc400078efcff */
[----:B------:R-:W-:Y:S01]  /*a14f0*/  LEA R2, P6, R24, R5, 0x2 ;  /* 0x0000000518027211 */ /* 0x000fe200078c10ff */
[----:B------:R2:W-:Y:S01]  /*a1500*/  @P3 STG.E desc[UR22][R18.64], R76 ;  /* 0x0000004c12003986 */ /* 0x0005e2000c101916 */
[----:B------:R-:W-:Y:S02]  /*a1510*/  LEA R0, R4, R24, 0x1 ;  /* 0x0000001804007211 */ /* 0x000fe400078e08ff */
[----:B-1----:R-:W-:Y:S01]  /*a1520*/  ISETP.LT.AND P3, PT, R3, UR5, !P0 ;  /* 0x0000000503007c0c */ /* 0x002fe2000c761270 */
[----:B------:R-:W1:Y:S01]  /*a1530*/  LDCU UR5, c[0x0][0x39c] ;  /* 0x00007380ff0577ac */ /* 0x000e620008000800 */
[----:B------:R-:W-:Y:S01]  /*a1540*/  LEA.HI.X.SX32 R3, R24, R7, 0x2, P6 ;  /* 0x0000000718037211 */ /* 0x000fe200030f16ff */
[----:B------:R-:W-:Y:S01]  /*a1550*/  IMAD R26, R4, 0x2, R0 ;  /* 0x00000002041a7824 */ /* 0x000fe200078e0200 */
[----:B---3--:R-:W-:Y:S02]  /*a1560*/  LEA R16, P6, R0, R5, 0x2 ;  /* 0x0000000500107211 */ /* 0x008fe400078c10ff */
[----:B------:R-:W-:-:S02]  /*a1570*/  LOP3.LUT R25, R6, 0x18a, RZ, 0xfc, !PT ;  /* 0x0000018a06197812 */ /* 0x000fc400078efcff */
        /* <DEDUP_REMOVED lines=11> */
[----:B--2---:R-:W-:-:S03]  /*a1630*/  LOP3.LUT R18, R6, 0x18e, RZ, 0xfc, !PT ;  /* 0x0000018e06127812 */ /* 0x004fc600078efcff */
[----:B------:R-:W-:Y:S01]  /*a1640*/  IMAD R0, R4, 0x2, R26 ;  /* 0x0000000204007824 */ /* 0x000fe200078e021a */
[----:B---3--:R-:W-:Y:S01]  /*a1650*/  LEA R2, P6, R26, R5, 0x2 ;  /* 0x000000051a027211 */ /* 0x008fe200078c10ff */
[----:B------:R2:W-:Y:S01]  /*a1660*/  @P4 STG.E desc[UR22][R24.64], R79 ;  /* 0x0000004f18004986 */ /* 0x0005e2000c101916 */
[----:B-1----:R-:W-:Y:S01]  /*a1670*/  ISETP.LT.AND P4, PT, R18, UR5, !P0 ;  /* 0x0000000512007c0c */ /* 0x002fe2000c781270 */
[----:B------:R-:W1:Y:S01]  /*a1680*/  LDCU UR5, c[0x0][0x39c] ;  /* 0x00007380ff0577ac */ /* 0x000e620008000800 */
[----:B------:R-:W-:Y:S01]  /*a1690*/  LEA.HI.X.SX32 R3, R26, R7, 0x2, P6 ;  /* 0x000000071a037211 */ /* 0x000fe200030f16ff */
[----:B------:R-:W-:Y:S01]  /*a16a0*/  IMAD R26, R4, 0x2, R0 ;  /* 0x00000002041a7824 */ /* 0x000fe200078e0200 */
[----:B------:R-:W-:Y:S02]  /*a16b0*/  LEA R16, P6, R0, R5, 0x2 ;  /* 0x0000000500107211 */ /* 0x000fe400078c10ff */
[----:B------:R-:W-:Y:S02]  /*a16c0*/  LOP3.LUT R19, R6, 0x190, RZ, 0xfc, !PT ;  /* 0x0000019006137812 */ /* 0x000fe400078efcff */
[----:B------:R-:W-:-:S02]  /*a16d0*/  LEA.HI.X.SX32 R17, R0, R7, 0x2, P6 ;  /* 0x0000000700117211 */ /* 0x000fc400030f16ff */
        /* <DEDUP_REMOVED lines=8> */
[----:B--2---:R-:W-:Y:S02]  /*a1760*/  LOP3.LUT R24, R6, 0x194, RZ, 0xfc, !PT ;  /* 0x0000019406187812 */ /* 0x004fe400078efcff */
[----:B------:R-:W-:Y:S01]  /*a1770*/  ISETP.LT.AND P2, PT, R0, UR6, !P0 ;  /* 0x0000000600007c0c */ /* 0x000fe2000c741270 */
[----:B------:R-:W-:Y:S01]  /*a1780*/  IMAD R0, R4, 0x2, R26 ;  /* 0x0000000204007824 */ /* 0x000fe200078e021a */
[----:B------:R-:W2:Y:S01]  /*a1790*/  LDCU UR6, c[0x0][0x39c] ;  /* 0x00007380ff0677ac */ /* 0x000ea20008000800 */
[----:B---3--:R-:W-:Y:S01]  /*a17a0*/  LEA R2, P6, R26, R5, 0x2 ;  /* 0x000000051a027211 */ /* 0x008fe200078c10ff */
        /* <DEDUP_REMOVED lines=9> */
[----:B---3--:R-:W-:Y:S01]  /*a1840*/  LEA R18, P6, R24, R5, 0x2 ;  /* 0x0000000518127211 */ /* 0x008fe200078c10ff */
[----:B------:R3:W-:Y:S01]  /*a1850*/  @P4 STG.E desc[UR22][R2.64], R87 ;  /* 0x0000005702004986 */ /* 0x0007e2000c101916 */
[----:B------:R-:W-:Y:S01]  /*a1860*/  ISETP.LT.AND P4, PT, R25, UR4, !P0 ;  /* 0x0000000419007c0c */ /* 0x000fe2000c781270 */
[----:B------:R-:W4:Y:S01]  /*a1870*/  LDCU UR4, c[0x0][0x39c] ;  /* 0x00007380ff0477ac */ /* 0x000f220008000800 */
        /* <DEDUP_REMOVED lines=14> */
[----:B---3--:R-:W-:-:S02]  /*a1960*/  LEA R2, P5, R0, R5, 0x2 ;  /* 0x0000000500027211 */ /* 0x008fc400078a10ff */
[----:B------:R-:W-:Y:S02]  /*a1970*/  LOP3.LUT R17, R6, 0x19c, RZ, 0xfc, !PT ;  /* 0x0000019c06117812 */ /* 0x000fe400078efcff */
[----:B------:R-:W-:Y:S02]  /*a1980*/  LEA R16, P6, R26, R5, 0x2 ;  /* 0x000000051a107211 */ /* 0x000fe400078c10ff */
        /* <DEDUP_REMOVED lines=8> */
[----:B--2---:R-:W-:Y:S02]  /*a1a10*/  LEA R18, P3, R26, R5, 0x2 ;  /* 0x000000051a127211 */ /* 0x004fe400078610ff */
[----:B-1----:R-:W-:Y:S02]  /*a1a20*/  LOP3.LUT R24, R6, 0x1a0, RZ, 0xfc, !PT ;  /* 0x000001a006187812 */ /* 0x002fe400078efcff */
[----:B------:R-:W-:Y:S01]  /*a1a30*/  ISETP.LT.AND P4, PT, R0, UR6, !P0 ;  /* 0x0000000600007c0c */ /* 0x000fe2000c781270 */
[----:B------:R-:W1:Y:S01]  /*a1a40*/  LDCU UR6, c[0x0][0x39c] ;  /* 0x00007380ff0677ac */ /* 0x000e620008000800 */
[----:B------:R-:W-:Y:S02]  /*a1a50*/  LEA R0, R4, R26, 0x1 ;  /* 0x0000001a04007211 */ /* 0x000fe400078e08ff */
[----:B------:R-:W-:Y:S02]  /*a1a60*/  LEA.HI.X.SX32 R19, R26, R7, 0x2, P3 ;  /* 0x000000071a137211 */ /* 0x000fe400018f16ff */
[----:B------:R-:W-:Y:S01]  /*a1a70*/  ISETP.LT.AND P3, PT, R24, UR5, !P0 ;  /* 0x0000000518007c0c */ /* 0x000fe2000c761270 */
[----:B------:R-:W2:Y:S01]  /*a1a80*/  LDCU UR5, c[0x0][0x39c] ;  /* 0x00007380ff0577ac */ /* 0x000ea20008000800 */
[----:B----4-:R-:W-:Y:S01]  /*a1a90*/  LOP3.LUT R3, R6, 0x1a2, RZ, 0xfc, !PT ;  /* 0x000001a206037812 */ /* 0x010fe200078efcff */
[----:B------:R-:W-:Y:S01]  /*a1aa0*/  IMAD R24, R4, 0x2, R0 ;  /* 0x0000000204187824 */ /* 0x000fe200078e0200 */
        /* <DEDUP_REMOVED lines=76> */
[----:B------:R-:W-:Y:S02]  /*a1f70*/  LEA.HI.X.SX32 R17, R0, R7, 0x2, P6 ;  /* 0x0000000700117211 */ /* 0x000fe400030f16ff */
[----:B------:R-:W-:-:S02]  /*a1f80*/  LOP3.LUT R18, R6, 0x1b8, RZ, 0xfc, !PT ;  /* 0x000001b806127812 */ /* 0x000fc400078efcff */
[----:B------:R-:W-:Y:S01]  /*a1f90*/  LEA R0, R4, R0, 0x1 ;  /* 0x0000000004007211 */ /* 0x000fe200078e08ff */
[----:B------:R2:W-:Y:S01]  /*a1fa0*/  @P3 STG.E desc[UR22][R2.64], R124 ;  /* 0x0000007c02003986 */ /* 0x0005e2000c101916 */
[----:B------:R-:W-:Y:S01]  /*a1fb0*/  ISETP.LT.AND P3, PT, R18, UR6, !P0 ;  /* 0x0000000612007c0c */ /* 0x000fe2000c761270 */
[----:B------:R-:W4:Y:S02]  /*a1fc0*/  LDCU UR6, c[0x0][0x39c] ;  /* 0x00007380ff0677ac */ /* 0x000f240008000800 */
[----:B------:R1:W-:Y:S01]  /*a1fd0*/  @P2 STG.E desc[UR22][R16.64], R125 ;  /* 0x0000007d10002986 */ /* 0x0003e2000c101916 */
[----:B------:R-:W-:Y:S02]  /*a1fe0*/  LEA R18, P2, R0, R5, 0x2 ;  /* 0x0000000500127211 */ /* 0x000fe400078410ff */
[----:B---3--:R-:W-:Y:S01]  /*a1ff0*/  LOP3.LUT R25, R6, 0x1ba, RZ, 0xfc, !PT ;  /* 0x000001ba06197812 */ /* 0x008fe200078efcff */
[----:B------:R-:W-:Y:S01]  /*a2000*/  IMAD R24, R4, 0x2, R0 ;  /* 0x0000000204187824 */ /* 0x000fe200078e0200 */
[----:B------:R-:W-:-:S02]  /*a2010*/  LEA.HI.X.SX32 R19, R0, R7, 0x2, P2 ;  /* 0x0000000700137211 */ /* 0x000fc400010f16ff */
[----:B------:R-:W-:Y:S01]  /*a2020*/  ISETP.LT.AND P2, PT, R25, UR4, !P0 ;  /* 0x0000000419007c0c */ /* 0x000fe2000c741270 */
[----:B------:R-:W3:Y:S01]  /*a2030*/  LDCU UR4, c[0x0][0x39c] ;  /* 0x00007380ff0477ac */ /* 0x000ee20008000800 */
[----:B--2---:R-:W-:Y:S01]  /*a2040*/  LOP3.LUT R3, R6, 0x1bc, RZ, 0xfc, !PT ;  /* 0x000001bc06037812 */ /* 0x004fe200078efcff */
[----:B------:R-:W-:Y:S01]  /*a2050*/  IMAD R0, R4, 0x2, R24 ;  /* 0x0000000204007824 */ /* 0x000fe200078e0218 */
[----:B------:R-:W-:Y:S01]  /*a2060*/  LEA R2, P6, R24, R5, 0x2 ;  /* 0x0000000518027211 */ /* 0x000fe200078c10ff */
[----:B------:R2:W-:Y:S01]  /*a2070*/  @P5 STG.E desc[UR22][R18.64], R126 ;  /* 0x0000007e12005986 */ /* 0x0005e2000c101916 */
[----:B-1----:R-:W-:Y:S01]  /*a2080*/  ISETP.LT.AND P5, PT, R3, UR5, !P0 ;  /* 0x0000000503007c0c */ /* 0x002fe2000c7a1270 */
[----:B------:R-:W-:Y:S01]  /*a2090*/  IMAD R26, R4, 0x2, R0 ;  /* 0x00000002041a7824 */ /* 0x000fe200078e0200 */
[----:B------:R-:W-:Y:S01]  /*a20a0*/  LEA.HI.X.SX32 R3, R24, R7, 0x2, P6 ;  /* 0x0000000718037211 */ /* 0x000fe200030f16ff */
[----:B------:R-:W1:Y:S01]  /*a20b0*/  LDCU UR5, c[0x0][0x39c] ;  /* 0x00007380ff0577ac */ /* 0x000e620008000800 */
[----:B------:R-:W-:-:S02]  /*a20c0*/  LEA R16, P6, R0, R5, 0x2 ;  /* 0x0000000500107211 */ /* 0x000fc400078c10ff */
[----:B------:R-:W-:Y:S02]  /*a20d0*/  LOP3.LUT R25, R6, 0x1be, RZ, 0xfc, !PT ;  /* 0x000001be06197812 */ /* 0x000fe400078efcff */
[----:B------:R-:W-:Y:S02]  /*a20e0*/  LEA.HI.X.SX32 R17, R0, R7, 0x2, P6 ;  /* 0x0000000700117211 */ /* 0x000fe400030f16ff */
[----:B------:R-:W-:Y:S01]  /*a20f0*/  LEA R24, P6, R26, R5, 0x2 ;  /* 0x000000051a187211 */ /* 0x000fe200078c10ff */
[----:B------:R1:W-:Y:S01]  /*a2100*/  @P4 STG.E desc[UR22][R2.64], R127 ;  /* 0x0000007f02004986 */ /* 0x0003e2000c101916 */
[----:B------:R-:W-:Y:S02]  /*a2110*/  LOP3.LUT R0, R6, 0x1c0, RZ, 0xfc, !PT ;  /* 0x000001c006007812 */ /* 0x000fe400078efcff */
[----:B----4-:R-:W-:Y:S01]  /*a2120*/  ISETP.LT.AND P4, PT, R25, UR6, !P0 ;  /* 0x0000000619007c0c */ /* 0x010fe2000c781270 */
[----:B------:R4:W-:Y:S01]  /*a2130*/  @P3 STG.E desc[UR22][R16.64], R8 ;  /* 0x0000000810003986 */ /* 0x0009e2000c101916 */
[----:B------:R-:W-:Y:S01]  /*a2140*/  LEA.HI.X.SX32 R25, R26, R7, 0x2, P6 ;  /* 0x000000071a197211 */ /* 0x000fe200030f16ff */
[----:B------:R-:W-:Y:S01]  /*a2150*/  IMAD R26, R4, 0x2, R26 ;  /* 0x00000002041a7824 */ /* 0x000fe200078e021a */
[----:B---3--:R-:W-:Y:S01]  /*a2160*/  ISETP.LT.AND P3, PT, R0, UR4, !P0 ;  /* 0x0000000400007c0c */ /* 0x008fe2000c761270 */
[----:B------:R-:W3:Y:S01]  /*a2170*/  LDCU UR4, c[0x0][0x39c] ;  /* 0x00007380ff0477ac */ /* 0x000ee20008000800 */
[----:B--2---:R-:W-:Y:S01]  /*a2180*/  LOP3.LUT R18, R6, 0x1c2, RZ, 0xfc, !PT ;  /* 0x000001c206127812 */ /* 0x004fe200078efcff */
[----:B------:R-:W-:Y:S01]  /*a2190*/  IMAD R0, R4, 0x2, R26 ;  /* 0x0000000204007824 */ /* 0x000fe200078e021a */
[----:B-1----:R-:W-:Y:S01]  /*a21a0*/  LEA R2, P6, R26, R5, 0x2 ;  /* 0x000000051a027211 */ /* 0x002fe200078c10ff */
[----:B------:R-:W1:Y:S01]  /*a21b0*/  LDCU UR6, c[0x0][0x39c] ;  /* 0x00007380ff0677ac */ /* 0x000e620008000800 */
[----:B------:R2:W-:Y:S01]  /*a21c0*/  @P2 STG.E desc[UR22][R24.64], R9 ;  /* 0x0000000918002986 */ /* 0x0005e2000c101916 */
[----:B------:R-:W-:Y:S01]  /*a21d0*/  ISETP.LT.AND P2, PT, R18, UR5, !P0 ;  /* 0x0000000512007c0c */ /* 0x000fe2000c741270 */
[----:B------:R-:W-:Y:S01]  /*a21e0*/  IMAD R18, R4, 0x2, R0 ;  /* 0x0000000204127824 */ /* 0x000fe200078e0200 */
[----:B------:R-:W-:Y:S01]  /*a21f0*/  LEA.HI.X.SX32 R3, R26, R7, 0x2, P6 ;  /* 0x000000071a037211 */ /* 0x000fe200030f16ff */
[----:B------:R-:W1:Y:S01]  /*a2200*/  LDCU UR5, c[0x0][0x39c] ;  /* 0x00007380ff0577ac */ /* 0x000e620008000800 */
[----:B----4-:R-:W-:Y:S01]  /*a2210*/  LEA R16, P6, R0, R5, 0x2 ;  /* 0x0000000500107211 */ /* 0x010fe200078c10ff */
[----:B------:R-:W4:Y:S01]  /*a2220*/  LDS.128 R24, [R252+0x800] ;  /* 0x00080000fc187984 */ /* 0x000f220000000c00 */
[----:B------:R-:W-:-:S02]  /*a2230*/  LOP3.LUT R19, R6, 0x1c4, RZ, 0xfc, !PT ;  /* 0x000001c406137812 */ /* 0x000fc400078efcff */
[----:B------:R-:W-:Y:S02]  /*a2240*/  LEA.HI.X.SX32 R17, R0, R7, 0x2, P6 ;  /* 0x0000000700117211 */ /* 0x000fe400030f16ff */
[C---:B------:R-:W-:Y:S01]  /*a2250*/  LEA R8, P6, R18.reuse, R5, 0x2 ;  /* 0x0000000512087211 */ /* 0x040fe200078c10ff */
[----:B------:R1:W-:Y:S01]  /*a2260*/  @P5 STG.E desc[UR22][R2.64], R10 ;  /* 0x0000000a02005986 */ /* 0x0003e2000c101916 */
[----:B---3--:R-:W-:Y:S01]  /*a2270*/  ISETP.LT.AND P5, PT, R19, UR4, !P0 ;  /* 0x0000000413007c0c */ /* 0x008fe2000c7a1270 */
[----:B------:R-:W3:Y:S01]  /*a2280*/  LDCU UR4, c[0x0][0x39c] ;  /* 0x00007380ff0477ac */ /* 0x000ee20008000800 */
[----:B--2---:R-:W-:Y:S01]  /*a2290*/  LEA.HI.X.SX32 R9, R18, R7, 0x2, P6 ;  /* 0x0000000712097211 */ /* 0x004fe200030f16ff */
[----:B------:R-:W-:Y:S01]  /*a22a0*/  IMAD R18, R4, 0x2, R18 ;  /* 0x0000000204127824 */ /* 0x000fe200078e0212 */
[C---:B------:R-:W-:Y:S01]  /*a22b0*/  LOP3.LUT R0, R6.reuse, 0x1c6, RZ, 0xfc, !PT ;  /* 0x000001c606007812 */ /* 0x040fe200078efcff */
[----:B------:R2:W-:Y:S01]  /*a22c0*/  @P4 STG.E desc[UR22][R16.64], R11 ;  /* 0x0000000b10004986 */ /* 0x0005e2000c101916 */
[----:B------:R-:W-:-:S02]  /*a22d0*/  LOP3.LUT R19, R6, 0x1c8, RZ, 0xfc, !PT ;  /* 0x000001c806137812 */ /* 0x000fc400078efcff */
[----:B-1----:R-:W-:Y:S01]  /*a22e0*/  ISETP.LT.AND P4, PT, R0, UR6, !P0 ;  /* 0x0000000600007c0c */ /* 0x002fe2000c781270 */
[----:B------:R-:W-:Y:S01]  /*a22f0*/  IMAD R0, R4, 0x2, R18 ;  /* 0x0000000204007824 */ /* 0x000fe200078e0212 */
[----:B------:R-:W1:Y:S01]  /*a2300*/  LDCU UR6, c[0x0][0x39c] ;  /* 0x00007380ff0677ac */ /* 0x000e620008000800 */
[C---:B------:R-:W-:Y:S01]  /*a2310*/  LEA R2, P6, R18.reuse, R5, 0x2 ;  /* 0x0000000512027211 */ /* 0x040fe200078c10ff */
[----:B------:R3:W-:Y:S01]  /*a2320*/  @P3 STG.E desc[UR22][R8.64], R12 ;  /* 0x0000000c08003986 */ /* 0x0007e2000c101916 */
[----:B------:R-:W-:Y:S01]  /*a2330*/  ISETP.LT.AND P3, PT, R19, UR5, !P0 ;  /* 0x0000000513007c0c */ /* 0x000fe2000c761270 */
[----:B------:R-:W1:Y:S01]  /*a2340*/  LDCU UR5, c[0x0][0x39c] ;  /* 0x00007380ff0577ac */ /* 0x000e620008000800 */
[----:B------:R-:W-:Y:S02]  /*a2350*/  LEA.HI.X.SX32 R3, R18, R7, 0x2, P6 ;  /* 0x0000000712037211 */ /* 0x000fe400030f16ff */
[----:B------:R-:W-:Y:S01]  /*a2360*/  LEA R10, P6, R0, R5, 0x2 ;  /* 0x00000005000a7211 */ /* 0x000fe200078c10ff */
[----:B--2---:R-:W-:Y:S01]  /*a2370*/  IMAD R16, R4, 0x2, R0 ;  /* 0x0000000204107824 */ /* 0x004fe200078e0200 */
[----:B------:R-:W-:-:S02]  /*a2380*/  LOP3.LUT R17, R6, 0x1ca, RZ, 0xfc, !PT ;  /* 0x000001ca06117812 */ /* 0x000fc400078efcff */
[----:B------:R-:W-:Y:S01]  /*a2390*/  LEA.HI.X.SX32 R11, R0, R7, 0x2, P6 ;  /* 0x00000007000b7211 */ /* 0x000fe200030f16ff */
[----:B------:R-:W-:Y:S01]  /*a23a0*/  IMAD R0, R4, 0x2, R16 ;  /* 0x0000000204007824 */ /* 0x000fe200078e0210 */
[C---:B---3--:R-:W-:Y:S01]  /*a23b0*/  LEA R8, P6, R16.reuse, R5, 0x2 ;  /* 0x0000000510087211 */ /* 0x048fe200078c10ff */
[----:B------:R2:W-:Y:S01]  /*a23c0*/  @P2 STG.E desc[UR22][R2.64], R13 ;  /* 0x0000000d02002986 */ /* 0x0005e2000c101916 */
[----:B------:R-:W-:Y:S01]  /*a23d0*/  ISETP.LT.AND P2, PT, R17, UR4, !P0 ;  /* 0x0000000411007c0c */ /* 0x000fe2000c741270 */
[----:B------:R-:W3:Y:S01]  /*a23e0*/  LDCU UR4, c[0x0][0x39c] ;  /* 0x00007380ff0477ac */ /* 0x000ee20008000800 */
[----:B------:R-:W-:Y:S02]  /*a23f0*/  LEA.HI.X.SX32 R9, R16, R7, 0x2, P6 ;  /* 0x0000000710097211 */ /* 0x000fe400030f16ff */
[----:B------:R-:W-:Y:S02]  /*a2400*/  LOP3.LUT R12, R6, 0x1cc, RZ, 0xfc, !PT ;  /* 0x000001cc060c7812 */ /* 0x000fe400078efcff */
[----:B------:R-:W-:Y:S01]  /*a2410*/  LEA R16, P6, R0, R5, 0x2 ;  /* 0x0000000500107211 */ /* 0x000fe200078c10ff */
        /* <DEDUP_REMOVED lines=8> */
[----:B------:R-:W-:Y:S01]  /*a24a0*/  @P3 STG.E desc[UR22][R16.64], R20 ;  /* 0x0000001410003986 */ /* 0x000fe2000c101916 */
[----:B------:R-:W-:Y:S01]  /*a24b0*/  LEA R12, R4, R0, 0x1 ;  /* 0x00000000040c7211 */ /* 0x000fe200078e08ff */
[----:B------:R-:W1:Y:S01]  /*a24c0*/  LDCU UR5, c[0x0][0x39c] ;  /* 0x00007380ff0577ac */ /* 0x000e620008000800 */
[----:B--2---:R-:W-:-:S02]  /*a24d0*/  LEA R2, P3, R0, R5, 0x2 ;  /* 0x0000000500027211 */ /* 0x004fc400078610ff */
[----:B------:R-:W-:Y:S02]  /*a24e0*/  LOP3.LUT R11, R6, 0x1d0, RZ, 0xfc, !PT ;  /* 0x000001d0060b7812 */ /* 0x000fe400078efcff */
[----:B------:R-:W-:Y:S02]  /*a24f0*/  LEA R10, P6, R12, R5, 0x2 ;  /* 0x000000050c0a7211 */ /* 0x000fe400078c10ff */
        /* <DEDUP_REMOVED lines=14> */
[----:B------:R-:W-:Y:S01]  /*a25e0*/  ISETP.LT.AND P5, PT, R13, UR5, !P0 ;  /* 0x000000050d007c0c */ /* 0x000fe2000c7a1270 */
[----:B------:R-:W1:Y:S01]  /*a25f0*/  LDCU UR5, c[0x0][0x39c] ;  /* 0x00007380ff0577ac */ /* 0x000e620008000800 */
        /* <DEDUP_REMOVED lines=18> */
[----:B------:R-:W-:Y:S01]  /*a2720*/  ISETP.LT.AND P2, PT, R8, UR5, !P0 ;  /* 0x0000000508007c0c */ /* 0x000fe2000c741270 */
[----:B------:R-:W4:Y:S01]  /*a2730*/  LDCU UR5, c[0x0][0x39c] ;  /* 0x00007380ff0577ac */ /* 0x000f220008000800 */
[----:B------:R-:W-:Y:S01]  /*a2740*/  IMAD R0, R4, 0x2, R0 ;  /* 0x0000000204007824 */ /* 0x000fe200078e0200 */
[----:B------:R-:W-:-:S03]  /*a2750*/  LOP3.LUT R8, R6, 0x1dc, RZ, 0xfc, !PT ;  /* 0x000001dc06087812 */ /* 0x000fc600078efcff */
[----:B------:R-:W-:Y:S01]  /*a2760*/  IMAD R14, R4, 0x2, R0 ;  /* 0x00000002040e7824 */ /* 0x000fe200078e0200 */
[----:B---3--:R-:W-:Y:S01]  /*a2770*/  LEA R2, P6, R0, R5, 0x2 ;  /* 0x0000000500027211 */ /* 0x008fe200078c10ff */
[----:B------:R3:W-:Y:S01]  /*a2780*/  @P5 STG.E desc[UR22][R12.64], R30 ;  /* 0x0000001e0c005986 */ /* 0x0007e2000c101916 */
[----:B--2---:R-:W-:Y:S01]  /*a2790*/  ISETP.LT.AND P5, PT, R8, UR4, !P0 ;  /* 0x0000000408007c0c */ /* 0x004fe2000c7a1270 */
[----:B------:R-:W2:Y:S01]  /*a27a0*/  LDCU UR4, c[0x0][0x39c] ;  /* 0x00007380ff0477ac */ /* 0x000ea20008000800 */
[----:B------:R-:W-:Y:S01]  /*a27b0*/  LEA.HI.X.SX32 R3, R0, R7, 0x2, P6 ;  /* 0x0000000700037211 */ /* 0x000fe200030f16ff */
[----:B------:R-:W-:Y:S01]  /*a27c0*/  IMAD R0, R4, 0x2, R14 ;  /* 0x0000000204007824 */ /* 0x000fe200078e020e */
[----:B------:R-:W-:Y:S02]  /*a27d0*/  LEA R8, P6, R14, R5, 0x2 ;  /* 0x000000050e087211 */ /* 0x000fe400078c10ff */
[----:B-1----:R-:W-:Y:S02]  /*a27e0*/  LOP3.LUT R11, R6, 0x1de, RZ, 0xfc, !PT ;  /* 0x000001de060b7812 */ /* 0x002fe400078efcff */
[----:B------:R-:W-:-:S02]  /*a27f0*/  LEA.HI.X.SX32 R9, R14, R7, 0x2, P6 ;  /* 0x000000070e097211 */ /* 0x000fc400030f16ff */
        /* <DEDUP_REMOVED lines=8> */
[----:B------:R-:W-:Y:S02]  /*a2880*/  LOP3.LUT R13, R6, 0x1e2, RZ, 0xfc, !PT ;  /* 0x000001e2060d7812 */ /* 0x000fe400078efcff */
[----:B------:R-:W-:Y:S01]  /*a2890*/  ISETP.LT.AND P3, PT, R12, UR6, !P0 ;  /* 0x000000060c007c0c */ /* 0x000fe2000c761270 */
[----:B------:R-:W-:Y:S01]  /*a28a0*/  IMAD R12, R4, 0x2, R0 ;  /* 0x00000002040c7824 */ /* 0x000fe200078e0200 */
[----:B------:R-:W4:Y:S01]  /*a28b0*/  LDCU UR6, c[0x0][0x39c] ;  /* 0x00007380ff0677ac */ /* 0x000f220008000800 */
[C---:B-1----:R-:W-:Y:S01]  /*a28c0*/  LEA R2, P6, R0.reuse, R5, 0x2 ;  /* 0x0000000500027211 */ /* 0x042fe200078c10ff */
[----:B------:R1:W-:Y:S01]  /*a28d0*/  @P2 STG.E desc[UR22][R10.64], R37 ;  /* 0x000000250a002986 */ /* 0x0003e2000c101916 */
[----:B--2---:R-:W-:Y:S01]  /*a28e0*/  ISETP.LT.AND P2, PT, R13, UR4, !P0 ;  /* 0x000000040d007c0c */ /* 0x004fe2000c741270 */
[----:B------:R-:W2:Y:S01]  /*a28f0*/  LDCU UR4, c[0x0][0x39c] ;  /* 0x00007380ff0477ac */ /* 0x000ea20008000800 */
[----:B------:R-:W-:Y:S01]  /*a2900*/  LEA.HI.X.SX32 R3, R0, R7, 0x2, P6 ;  /* 0x0000000700037211 */ /* 0x000fe200030f16ff */
[----:B------:R-:W-:Y:S01]  /*a2910*/  IMAD R0, R4, 0x2, R12 ;  /* 0x0000000204007824 */ /* 0x000fe200078e020c */
[----:B---3--:R-:W-:-:S02]  /*a2920*/  LEA R8, P6, R12, R5, 0x2 ;  /* 0x000000050c087211 */ /* 0x008fc400078c10ff */
[----:B------:R-:W-:Y:S01]  /*a2930*/  LOP3.LUT R13, R6, 0x1e4, RZ, 0xfc, !PT ;  /* 0x000001e4060d7812 */ /* 0x000fe200078efcff */
[----:B------:R-:W-:Y:S01]  /*a2940*/  IMAD R14, R4, 0x2, R0 ;  /* 0x00000002040e7824 */ /* 0x000fe200078e0200 */
[----:B------:R-:W-:Y:S01]  /*a2950*/  LEA.HI.X.SX32 R9, R12, R7, 0x2, P6 ;  /* 0x000000070c097211 */ /* 0x000fe200030f16ff */
[----:B------:R3:W-:Y:S01]  /*a2960*/  @P5 STG.E desc[UR22][R2.64], R38 ;  /* 0x0000002602005986 */ /* 0x0007e2000c101916 */
[----:B-1----:R-:W-:Y:S02]  /*a2970*/  LEA R10, P6, R0, R5, 0x2 ;  /* 0x00000005000a7211 */ /* 0x002fe400078c10ff */
[----:B----4-:R-:W-:Y:S01]  /*a2980*/  ISETP.LT.AND P5, PT, R13, UR5, !P0 ;  /* 0x000000050d007c0c */ /* 0x010fe2000c7a1270 */
[----:B------:R-:W1:Y:S01]  /*a2990*/  LDCU UR5, c[0x0][0x39c] ;  /* 0x00007380ff0577ac */ /* 0x000e620008000800 */
[----:B------:R-:W-:Y:S02]  /*a29a0*/  LOP3.LUT R13, R6, 0x1e6, RZ, 0xfc, !PT ;  /* 0x000001e6060d7812 */ /* 0x000fe400078efcff */
[----:B------:R-:W-:-:S02]  /*a29b0*/  LEA.HI.X.SX32 R11, R0, R7, 0x2, P6 ;  /* 0x00000007000b7211 */ /* 0x000fc400030f16ff */
[C---:B------:R-:W-:Y:S01]  /*a29c0*/  LEA R12, P6, R14.reuse, R5, 0x2 ;  /* 0x000000050e0c7211 */ /* 0x040fe200078c10ff */
[----:B------:R4:W-:Y:S01]  /*a29d0*/  @P4 STG.E desc[UR22][R8.64], R39 ;  /* 0x0000002708004986 */ /* 0x0009e2000c101916 */
[----:B------:R-:W-:Y:S01]  /*a29e0*/  ISETP.LT.AND P4, PT, R13, UR6, !P0 ;  /* 0x000000060d007c0c */ /* 0x000fe2000c781270 */
[----:B------:R-:W1:Y:S01]  /*a29f0*/  LDCU UR6, c[0x0][0x39c] ;  /* 0x00007380ff0677ac */ /* 0x000e620008000800 */
[----:B------:R-:W-:Y:S02]  /*a2a00*/  LEA.HI.X.SX32 R13, R14, R7, 0x2, P6 ;  /* 0x000000070e0d7211 */ /* 0x000fe400030f16ff */
[----:B------:R-:W-:Y:S02]  /*a2a10*/  LOP3.LUT R0, R6, 0x1e8, RZ, 0xfc, !PT ;  /* 0x000001e806007812 */ /* 0x000fe400078efcff */
[----:B------:R-:W-:Y:S01]  /*a2a20*/  LEA R14, R4, R14, 0x1 ;  /* 0x0000000e040e7211 */ /* 0x000fe200078e08ff */
[----:B------:R1:W-:Y:S01]  /*a2a30*/  @P3 STG.E desc[UR22][R10.64], R48 ;  /* 0x000000300a003986 */ /* 0x0003e2000c101916 */
[----:B--2---:R-:W-:Y:S01]  /*a2a40*/  ISETP.LT.AND P3, PT, R0, UR4, !P0 ;  /* 0x0000000400007c0c */ /* 0x004fe2000c761270 */
[----:B------:R-:W2:Y:S02]  /*a2a50*/  LDCU UR4, c[0x0][0x39c] ;  /* 0x00007380ff0477ac */ /* 0x000ea40008000800 */
[----:B------:R2:W-:Y:S01]  /*a2a60*/  @P2 STG.E desc[UR22][R12.64], R49 ;  /* 0x000000310c002986 */ /* 0x0005e2000c101916 */
[----:B------:R-:W-:Y:S01]  /*a2a70*/  IMAD R0, R4, 0x2, R14 ;  /* 0x0000000204007824 */ /* 0x000fe200078e020e */
[----:B---3--:R-:W-:-:S02]  /*a2a80*/  LEA R2, P2, R14, R5, 0x2 ;  /* 0x000000050e027211 */ /* 0x008fc400078410ff */
[----:B----4-:R-:W-:Y:S02]  /*a2a90*/  LOP3.LUT R9, R6, 0x1ea, RZ, 0xfc, !PT ;  /* 0x000001ea06097812 */ /* 0x010fe400078efcff */
[----:B------:R-:W-:Y:S02]  /*a2aa0*/  LEA.HI.X.SX32 R3, R14, R7, 0x2, P2 ;  /* 0x000000070e037211 */ /* 0x000fe400010f16ff */
[C---:B------:R-:W-:Y:S02]  /*a2ab0*/  LEA R8, P6, R0.reuse, R5, 0x2 ;  /* 0x0000000500087211 */ /* 0x040fe400078c10ff */
[----:B-1----:R-:W-:Y:S01]  /*a2ac0*/  ISETP.LT.AND P2, PT, R9, UR5, !P0 ;  /* 0x0000000509007c0c */ /* 0x002fe2000c741270 */
[----:B------:R-:W1:Y:S01]  /*a2ad0*/  LDCU UR5, c[0x0][0x39c] ;  /* 0x00007380ff0577ac */ /* 0x000e620008000800 */
[----:B------:R-:W-:Y:S01]  /*a2ae0*/  LEA.HI.X.SX32 R9, R0, R7, 0x2, P6 ;  /* 0x0000000700097211 */ /* 0x000fe200030f16ff */
[----:B------:R-:W-:Y:S01]  /*a2af0*/  IMAD R0, R4, 0x2, R0 ;  /* 0x0000000204007824 */ /* 0x000fe200078e0200 */
[C---:B------:R-:W-:Y:S01]  /*a2b00*/  LOP3.LUT R10, R6.reuse, 0x1ec, RZ, 0xfc, !PT ;  /* 0x000001ec060a7812 */ /* 0x040fe200078efcff */
[----:B------:R3:W-:Y:S01]  /*a2b10*/  @P5 STG.E desc[UR22][R2.64], R50 ;  /* 0x0000003202005986 */ /* 0x0007e2000c101916 */
[----:B--2---:R-:W-:-:S02]  /*a2b20*/  LOP3.LUT R13, R6, 0x1ee, RZ, 0xfc, !PT ;  /* 0x000001ee060d7812 */ /* 0x004fc400078efcff */
        /* <DEDUP_REMOVED lines=8> */
[----:B---3--:R-:W-:Y:S01]  /*a2bb0*/  LOP3.LUT R3, R6, 0x1f0, RZ, 0xfc, !PT ;  /* 0x000001f006037812 */ /* 0x008fe200078efcff */
[----:B------:R3:W-:Y:S01]  /*a2bc0*/  @P3 STG.E desc[UR22][R10.64], R56 ;  /* 0x000000380a003986 */ /* 0x0007e2000c101916 */
[----:B------:R-:W-:Y:S01]  /*a2bd0*/  LEA R2, P6, R12, R5, 0x2 ;  /* 0x000000050c027211 */ /* 0x000fe200078c10ff */
[----:B------:R-:W-:Y:S01]  /*a2be0*/  IMAD R0, R4, 0x2, R12 ;  /* 0x0000000204007824 */ /* 0x000fe200078e020c */
[----:B-1----:R-:W-:Y:S01]  /*a2bf0*/  ISETP.LT.AND P3, PT, R3, UR5, !P0 ;  /* 0x0000000503007c0c */ /* 0x002fe2000c761270 */
[----:B------:R-:W1:Y:S01]  /*a2c00*/  LDCU UR5, c[0x0][0x39c] ;  /* 0x00007380ff0577ac */ /* 0x000e620008000800 */
[----:B------:R-:W-:Y:S01]  /*a2c10*/  LEA.HI.X.SX32 R3, R12, R7, 0x2, P6 ;  /* 0x000000070c037211 */ /* 0x000fe200030f16ff */
[----:B------:R-:W-:Y:S01]  /*a2c20*/  IMAD R12, R4, 0x2, R0 ;  /* 0x00000002040c7824 */ /* 0x000fe200078e0200 */
[----:B--2---:R-:W-:-:S04]  /*a2c30*/  LEA R8, P6, R0, R5, 0x2 ;  /* 0x0000000500087211 */ /* 0x004fc800078c10ff */
[----:B------:R-:W-:Y:S02]  /*a2c40*/  LEA.HI.X.SX32 R9, R0, R7, 0x2, P6 ;  /* 0x0000000700097211 */ /* 0x000fe400030f16ff */
[----:B---3--:R-:W-:Y:S02]  /*a2c50*/  LEA R10, P6, R12, R5, 0x2 ;  /* 0x000000050c0a7211 */ /* 0x008fe400078c10ff */
[----:B------:R-:W-:Y:S01]  /*a2c60*/  LOP3.LUT R0, R6, 0x1f4, RZ, 0xfc, !PT ;  /* 0x000001f406007812 */ /* 0x000fe200078efcff */
[----:B------:R2:W-:Y:S01]  /*a2c70*/  @P2 STG.E desc[UR22][R2.64], R57 ;  /* 0x0000003902002986 */ /* 0x0005e2000c101916 */
[----:B------:R-:W-:-:S03]  /*a2c80*/  LEA.HI.X.SX32 R11, R12, R7, 0x2, P6 ;  /* 0x000000070c0b7211 */ /* 0x000fc600030f16ff */
[----:B------:R3:W-:Y:S01]  /*a2c90*/  @P5 STG.E desc[UR22][R8.64], R58 ;  /* 0x0000003a08005986 */ /* 0x0007e2000c101916 */
[----:B----4-:R-:W-:Y:S01]  /*a2ca0*/  ISETP.LT.AND P5, PT, R0, UR4, !P0 ;  /* 0x0000000400007c0c */ /* 0x010fe2000c7a1270 */
[----:B------:R-:W4:Y:S01]  /*a2cb0*/  LDCU UR4, c[0x0][0x39c] ;  /* 0x00007380ff0477ac */ /* 0x000f220008000800 */
[----:B------:R-:W-:Y:S01]  /*a2cc0*/  LOP3.LUT R0, R6, 0x1f6, RZ, 0xfc, !PT ;  /* 0x000001f606007812 */ /* 0x000fe200078efcff */
[----:B------:R-:W-:Y:S01]  /*a2cd0*/  IMAD R12, R4, 0x2, R12 ;  /* 0x00000002040c7824 */ /* 0x000fe200078e020c */
[----:B------:R3:W-:Y:S02]  /*a2ce0*/  @P4 STG.E desc[UR22][R10.64], R59 ;  /* 0x0000003b0a004986 */ /* 0x0007e4000c101916 */
[----:B-1----:R-:W-:Y:S01]  /*a2cf0*/  ISETP.LT.AND P4, PT, R0, UR5, !P0 ;  /* 0x0000000500007c0c */ /* 0x002fe2000c781270 */
[----:B------:R-:W-:Y:S01]  /*a2d00*/  IMAD R0, R4, 0x2, R12 ;  /* 0x0000000204007824 */ /* 0x000fe200078e020c */
[----:B--2---:R-:W-:Y:S01]  /*a2d10*/  LEA R2, P6, R12, R5, 0x2 ;  /* 0x000000050c027211 */ /* 0x004fe200078c10ff */
[----:B------:R-:W1:Y:S01]  /*a2d20*/  LDCU UR5, c[0x0][0x39c] ;  /* 0x00007380ff0577ac */ /* 0x000e620008000800 */
[----:B------:R-:W-:Y:S01]  /*a2d30*/  LOP3.LUT R13, R6, 0x1f2, RZ, 0xfc, !PT ;  /* 0x000001f2060d7812 */ /* 0x000fe200078efcff */
[----:B------:R-:W-:Y:S01]  /*a2d40*/  IMAD R14, R4, 0x2, R0 ;  /* 0x00000002040e7824 */ /* 0x000fe200078e0200 */
[----:B------:R-:W-:-:S02]  /*a2d50*/  LEA.HI.X.SX32 R3, R12, R7, 0x2, P6 ;  /* 0x000000070c037211 */ /* 0x000fc400030f16ff */
[----:B------:R-:W-:Y:S01]  /*a2d60*/  ISETP.LT.AND P2, PT, R13, UR6, !P0 ;  /* 0x000000060d007c0c */ /* 0x000fe2000c741270 */
[----:B------:R-:W-:Y:S01]  /*a2d70*/  IMAD R16, R4, 0x2, R14 ;  /* 0x0000000204107824 */ /* 0x000fe200078e020e */
[----:B---3--:R-:W-:Y:S02]  /*a2d80*/  LEA R8, P6, R0, R5, 0x2 ;  /* 0x0000000500087211 */ /* 0x008fe400078c10ff */
[----:B------:R-:W-:Y:S01]  /*a2d90*/  LOP3.LUT R12, R6, 0x1f8, RZ, 0xfc, !PT ;  /* 0x000001f8060c7812 */ /* 0x000fe200078efcff */
[----:B------:R2:W-:Y:S01]  /*a2da0*/  @P3 STG.E desc[UR22][R2.64], R52 ;  /* 0x0000003402003986 */ /* 0x0005e2000c101916 */
[----:B------:R-:W-:Y:S01]  /*a2db0*/  LEA.HI.X.SX32 R9, R0, R7, 0x2, P6 ;  /* 0x0000000700097211 */ /* 0x000fe200030f16ff */
[----:B------:R-:W-:Y:S01]  /*a2dc0*/  IMAD R0, R4, 0x2, R16 ;  /* 0x0000000204007824 */ /* 0x000fe200078e0210 */
[----:B----4-:R-:W-:Y:S01]  /*a2dd0*/  ISETP.LT.AND P3, PT, R12, UR4, !P0 ;  /* 0x000000040c007c0c */ /* 0x010fe2000c761270 */
[----:B------:R-:W3:Y:S02]  /*a2de0*/  LDCU UR4, c[0x0][0x39c] ;  /* 0x00007380ff0477ac */ /* 0x000ee40008000800 */
[----:B------:R-:W-:Y:S01]  /*a2df0*/  IMAD R18, R4, 0x2, R0 ;  /* 0x0000000204127824 */ /* 0x000fe200078e0200 */
[-C--:B------:R-:W-:Y:S01]  /*a2e00*/  LEA R12, P6, R16, R5.reuse, 0x2 ;  /* 0x00000005100c7211 */ /* 0x080fe200078c10ff */
[----:B------:R4:W-:Y:S01]  /*a2e10*/  @P2 STG.E desc[UR22][R8.64], R53 ;  /* 0x0000003508002986 */ /* 0x0009e2000c101916 */
[----:B------:R-:W-:-:S02]  /*a2e20*/  LEA R10, P2, R14, R5, 0x2 ;  /* 0x000000050e0a7211 */ /* 0x000fc400078410ff */
[----:B------:R-:W-:Y:S02]  /*a2e30*/  LEA R20, R4, R18, 0x1 ;  /* 0x0000001204147211 */ /* 0x000fe400078e08ff */
[-C--:B------:R-:W-:Y:S02]  /*a2e40*/  LEA.HI.X.SX32 R11, R14, R7.reuse, 0x2, P2 ;  /* 0x000000070e0b7211 */ /* 0x080fe400010f16ff */
[----:B------:R-:W-:Y:S01]  /*a2e50*/  LEA.HI.X.SX32 R13, R16, R7, 0x2, P6 ;  /* 0x00000007100d7211 */ /* 0x000fe200030f16ff */
[----:B------:R-:W-:Y:S01]  /*a2e60*/  IMAD R4, R4, 0x2, R20 ;  /* 0x0000000204047824 */ /* 0x000fe200078e0214 */
[-C--:B--2---:R-:W-:Y:S02]  /*a2e70*/  LEA R2, P6, R0, R5.reuse, 0x2 ;  /* 0x0000000500027211 */ /* 0x084fe400078c10ff */
[----:B------:R-:W-:Y:S02]  /*a2e80*/  LEA R14, P2, R18, R5, 0x2 ;  /* 0x00000005120e7211 */ /* 0x000fe400078410ff */
[----:B------:R-:W-:-:S02]  /*a2e90*/  LOP3.LUT R17, R6, 0x1fa, RZ, 0xfc, !PT ;  /* 0x000001fa06117812 */ /* 0x000fc400078efcff */
[----:B------:R-:W-:Y:S02]  /*a2ea0*/  LOP3.LUT R6, R6, 0x1fc, RZ, 0xfc, !PT ;  /* 0x000001fc06067812 */ /* 0x000fe400078efcff */
[-C--:B------:R-:W-:Y:S02]  /*a2eb0*/  LEA.HI.X.SX32 R3, R0, R7.reuse, 0x2, P6 ;  /* 0x0000000700037211 */ /* 0x080fe400030f16ff */
[----:B------:R-:W-:Y:S02]  /*a2ec0*/  LEA.HI.X.SX32 R15, R18, R7, 0x2, P2 ;  /* 0x00000007120f7211 */ /* 0x000fe400010f16ff */
[----:B----4-:R-:W-:Y:S02]  /*a2ed0*/  LEA R8, P6, R4, R5, 0x2 ;  /* 0x0000000504087211 */ /* 0x010fe400078c10ff */
[----:B-1----:R-:W-:Y:S02]  /*a2ee0*/  ISETP.LT.AND P2, PT, R17, UR5, !P0 ;  /* 0x0000000511007c0c */ /* 0x002fe4000c741270 */
[----:B---3--:R-:W-:-:S02]  /*a2ef0*/  ISETP.LT.AND P0, PT, R6, UR4, !P0 ;  /* 0x0000000406007c0c */ /* 0x008fc4000c701270 */
[----:B------:R-:W-:Y:S02]  /*a2f00*/  LEA.HI.X.SX32 R9, R4, R7, 0x2, P6 ;  /* 0x0000000704097211 */ /* 0x000fe400030f16ff */
[C---:B------:R-:W-:Y:S01]  /*a2f10*/  LEA R4, P6, R20.reuse, R5, 0x2 ;  /* 0x0000000514047211 */ /* 0x040fe200078c10ff */
[----:B------:R1:W-:Y:S03]  /*a2f20*/  @P5 STG.E desc[UR22][R10.64], R54 ;  /* 0x000000360a005986 */ /* 0x0003e6000c101916 */
[----:B------:R-:W-:Y:S01]  /*a2f30*/  LEA.HI.X.SX32 R5, R20, R7, 0x2, P6 ;  /* 0x0000000714057211 */ /* 0x000fe200030f16ff */
[----:B------:R1:W-:Y:S04]  /*a2f40*/  @P4 STG.E desc[UR22][R12.64], R55 ;  /* 0x000000370c004986 */ /* 0x0003e8000c101916 */
[----:B------:R1:W-:Y:S04]  /*a2f50*/  @P3 STG.E desc[UR22][R2.64], R24 ;  /* 0x0000001802003986 */ /* 0x0003e8000c101916 */
[----:B------:R1:W-:Y:S04]  /*a2f60*/  @P2 STG.E desc[UR22][R14.64], R25 ;  /* 0x000000190e002986 */ /* 0x0003e8000c101916 */
[----:B------:R1:W-:Y:S04]  /*a2f70*/  @P0 STG.E desc[UR22][R4.64], R26 ;  /* 0x0000001a04000986 */ /* 0x0003e8000c101916 */
[----:B------:R1:W-:Y:S01]  /*a2f80*/  @P1 STG.E desc[UR22][R8.64], R27 ;  /* 0x0000001b08001986 */ /* 0x0003e2000c101916 */
[----:B------:R-:W-:Y:S06]  /*a2f90*/  BAR.SYNC.DEFER_BLOCKING 0x0 ;  /* 0x0000000000007b1d */ /* 0x000fec0000010000 */
[----:B------:R-:W-:Y:S05]  /*a2fa0*/  BRA.U UP0, `(.L_x_13) ;  /* 0x0000000100a07547 */ /* 0x000fea000b800000 */
[----:B------:R-:W2:Y:S01]  /*a2fb0*/  S2UR UR5, SR_CgaCtaId ;  /* 0x00000000000579c3 */ /* 0x000ea20000008800 */
[----:B------:R-:W-:Y:S01]  /*a2fc0*/  NOP ;  /* 0x0000000000007918 */ /* 0x000fe20000000000 */
[----:B------:R-:W-:Y:S01]  /*a2fd0*/  UMOV UR4, 0x50 ;  /* 0x0000005000047882 */ /* 0x000fe20000000000 */
[----:B------:R-:W-:Y:S02]  /*a2fe0*/  IMAD.U32 R0, RZ, RZ, UR10 ;  /* 0x0000000aff007e24 */ /* 0x000fe4000f8e00ff */
[----:B-1----:R-:W-:Y:S02]  /*a2ff0*/  IMAD.MOV.U32 R3, RZ, RZ, 0xff ;  /* 0x000000ffff037424 */ /* 0x002fe400078e00ff */
[----:B------:R-:W-:Y:S01]  /*a3000*/  IMAD.MOV.U32 R7, RZ, RZ, 0x1 ;  /* 0x00000001ff077424 */ /* 0x000fe200078e00ff */
[----:B------:R-:W-:-:S04]  /*a3010*/  LOP3.LUT R0, R0, 0xffff, RZ, 0xc0, !PT ;  /* 0x0000ffff00007812 */ /* 0x000fc800078ec0ff */
[----:B------:R-:W-:-:S05]  /*a3020*/  SHF.R.U32.HI R0, RZ, 0x5, R0 ;  /* 0x00000005ff007819 */ /* 0x000fca0000011600 */
[----:B------:R-:W-:Y:S01]  /*a3030*/  VIADD R2, R0, 0x10 ;  /* 0x0000001000027836 */ /* 0x000fe20000000000 */
[----:B------:R-:W-:Y:S01]  /*a3040*/  SHF.L.U32 R0, R3, R0, RZ ;  /* 0x0000000003007219 */ /* 0x000fe200000006ff */
[----:B--2---:R-:W-:-:S03]  /*a3050*/  ULEA UR6, UR5, UR4, 0x18 ;  /* 0x0000000405067291 */ /* 0x004fc6000f8ec0ff */
[----:B------:R-:W-:-:S04]  /*a3060*/  SHF.L.U32 R3, R7, R2, RZ ;  /* 0x0000000207037219 */ /* 0x000fc800000006ff */
[----:B------:R-:W-:Y:S02]  /*a3070*/  LOP3.LUT R0, R3, R0, RZ, 0xfc, !PT ;  /* 0x0000000003007212 */ /* 0x000fe400078efcff */
[----:B------:R-:W1:Y:S02]  /*a3080*/  LDS R5, [UR6] ;  /* 0x00000006ff057984 */ /* 0x000e640008000800 */
[C---:B------:R-:W-:Y:S02]  /*a3090*/  LOP3.LUT R2, R0.reuse, 0xffff, RZ, 0xc0, !PT ;  /* 0x0000ffff00027812 */ /* 0x040fe400078ec0ff */
[----:B-1----:R-:W-:-:S04]  /*a30a0*/  LOP3.LUT R3, R0, 0xffff, R5, 0x80, !PT ;  /* 0x0000ffff00037812 */ /* 0x002fc800078e8005 */
[----:B------:R-:W-:-:S13]  /*a30b0*/  ISETP.NE.AND P0, PT, R3, R2, PT ;  /* 0x000000020300720c */ /* 0x000fda0003f05270 */
[----:B------:R-:W-:Y:S05]  /*a30c0*/  @P0 BRA `(.L_x_14) ;  /* 0x0000000000500947 */ /* 0x000fea0003800000 */
[----:B------:R-:W-:Y:S02]  /*a30d0*/  SHF.R.U32.HI R5, RZ, 0x10, R5 ;  /* 0x00000010ff057819 */ /* 0x000fe40000011605 */
[----:B------:R-:W-:-:S04]  /*a30e0*/  SHF.R.U32.HI R2, RZ, 0x10, R0 ;  /* 0x00000010ff027819 */ /* 0x000fc80000011600 */
[----:B------:R-:W-:-:S04]  /*a30f0*/  LOP3.LUT R5, R5, R2, RZ, 0xc0, !PT ;  /* 0x0000000205057212 */ /* 0x000fc800078ec0ff */
[----:B------:R-:W-:-:S13]  /*a3100*/  ISETP.NE.AND P0, PT, R5, R2, PT ;  /* 0x000000020500720c */ /* 0x000fda0003f05270 */
[----:B------:R-:W-:Y:S05]  /*a3110*/  @P0 BRA `(.L_x_15) ;  /* 0x0000000000300947 */ /* 0x000fea0003800000 */
[----:B------:R-:W-:Y:S01]  /*a3120*/  R2UR UR4, R0 ;  /* 0x00000000000472ca */ /* 0x000fe200000e0000 */
[----:B------:R-:W-:Y:S01]  /*a3130*/  VOTEU.ANY UR5, UPT, PT ;  /* 0x0000000000057886 */ /* 0x000fe200038e0100 */
[----:B------:R-:W1:Y:S01]  /*a3140*/  S2R R0, SR_LANEID ;  /* 0x0000000000007919 */ /* 0x000e620000000000 */
[----:B------:R-:W-:-:S10]  /*a3150*/  UFLO.U32 UR5, UR5 ;  /* 0x00000005000572bd */ /* 0x000fd400080e0000 */
[----:B------:R-:W-:-:S06]  /*a3160*/  ULOP3.LUT UR4, URZ, UR4, URZ, 0x33, !UPT ;  /* 0x00000004ff047292 */ /* 0x000fcc000f8e33ff */
[----:B------:R-:W-:-:S04]  /*a3170*/  IMAD.U32 R2, RZ, RZ, UR4 ;  /* 0x00000004ff027e24 */ /* 0x000fc8000f8e00ff */
[----:B------:R-:W2:Y:S02]  /*a3180*/  REDUX UR7, R2 ;  /* 0x00000000020773c4 */ /* 0x000ea40000000000 */
[----:B------:R3:W-:Y:S01]  /*a3190*/  UTCATOMSWS.AND URZ, UR4 ;  /* 0x0000000400ff79e3 */ /* 0x0007e20008000000 */
[----:B-1----:R-:W-:Y:S01]  /*a31a0*/  ISETP.EQ.U32.AND P0, PT, R0, UR5, PT ;  /* 0x0000000500007c0c */ /* 0x002fe2000bf02070 */
[----:B--2---:R-:W-:-:S12]  /*a31b0*/  IMAD.U32 R0, RZ, RZ, UR7 ;  /* 0x00000007ff007e24 */ /* 0x004fd8000f8e00ff */
[----:B------:R3:W-:Y:S01]  /*a31c0*/  @P0 ATOMS.AND RZ, [UR6], R0 ;  /* 0x00000000ffff098c */ /* 0x0007e2000a800006 */
[----:B------:R-:W-:Y:S05]  /*a31d0*/  BRA `(.L_x_13) ;  /* 0x0000000000147947 */ /* 0x000fea0003800000 */
.L_x_15:
[----:B------:R-:W-:-:S07]  /*a31e0*/  MOV R2, 0xa3200 ;  /* 0x000a320000027802 */ /* 0x000fce0000000f00 */
[----:B------:R-:W-:Y:S05]  /*a31f0*/  CALL.REL.NOINC `($__internal_0_$__cuda_sm10x_tcgen05_guardrail_trap_col_being_dealloced_not_returned_by_alloc) ;  /* 0x00000000002c7944 */ /* 0x000fea0003c00000 */
[----:B------:R-:W-:Y:S05]  /*a3200*/  BRA `(.L_x_13) ;  /* 0x0000000000087947 */ /* 0x000fea0003800000 */
.L_x_14:
[----:B------:R-:W-:-:S07]  /*a3210*/  MOV R2, 0xa3230 ;  /* 0x000a323000027802 */ /* 0x000fce0000000f00 */
[----:B------:R-:W-:Y:S05]  /*a3220*/  CALL.REL.NOINC `($__internal_2_$__cuda_sm10x_tcgen05_guardrail_trap_unallocated_columns_being_dealloced) ;  /* 0x0000000000387944 */ /* 0x000fea0003c00000 */
.L_x_13:
[----:B------:R-:W-:Y:S01]  /*a3230*/  NOP ;  /* 0x0000000000007918 */ /* 0x000fe20000000000 */
[----:B---3--:R-:W-:Y:S05]  /*a3240*/  EXIT ;  /* 0x000000000000794d */ /* 0x008fea0003800000 */
.L_x_9:
[----:B------:R-:W1:Y:S02]  /*a3250*/  SYNCS.PHASECHK.TRANS64.TRYWAIT P4, [UR16], R124 ;  /* 0x0000007cff0075a7 */ /* 0x000e640008081110 */
[----:B-1----:R-:W-:Y:S05]  /*a3260*/  @!P4 BRA `(.L_x_9) ;  /* 0xfffffffc00f8c947 */ /* 0x002fea000383ffff */
[----:B------:R-:W-:Y:S05]  /*a3270*/  BRA `(.L_x_16) ;  /* 0xfffffe2c006c7947 */ /* 0x000fea000383ffff */
.L_x_12:
[----:B------:R-:W2:Y:S02]  /*a3280*/  SYNCS.PHASECHK.TRANS64.TRYWAIT P1, [UR8], R2 ;  /* 0x00000002ff0075a7 */ /* 0x000ea40008021108 */
[----:B--2---:R-:W-:Y:S05]  /*a3290*/  @!P1 BRA `(.L_x_12) ;  /* 0xfffffffc00f89947 */ /* 0x004fea000383ffff */
[----:B------:R-:W-:Y:S05]  /*a32a0*/  BRA `(.L_x_11) ;  /* 0xffffff6c00087947 */ /* 0x000fea000383ffff */
        .weak           $__internal_0_$__cuda_sm10x_tcgen05_guardrail_trap_col_being_dealloced_not_returned_by_alloc
        .type           $__internal_0_$__cuda_sm10x_tcgen05_guardrail_trap_col_being_dealloced_not_returned_by_alloc,@function
        .size           $__internal_0_$__cuda_sm10x_tcgen05_guardrail_trap_col_being_dealloced_not_returned_by_alloc,($__internal_1_$__cuda_sm10x_tcgen05_guardrail_trap_phase_invalid_during_alloc - $__internal_0_$__cuda_sm10x_tcgen05_guardrail_trap_col_being_dealloced_not_returned_by_alloc)
$__internal_0_$__cuda_sm10x_tcgen05_guardrail_trap_col_being_dealloced_not_returned_by_alloc:
[----:B------:R-:W-:Y:S05]  /*a32b0*/  BPT.TRAP 0x1 ;  /* 0x000000040000795c */ /* 0x000fea0000300000 */
[----:B------:R-:W-:-:S04]  /*a32c0*/  IMAD.MOV.U32 R3, RZ, RZ, 0x0 ;  /* 0x00000000ff037424 */ /* 0x000fc800078e00ff */
[----:B------:R-:W-:Y:S05]  /*a32d0*/  RET.REL.NODEC R2 `(matmul_kernel) ;  /* 0xfffff5cc02487950 */ /* 0x000fea0003c3ffff */
        .weak           $__internal_1_$__cuda_sm10x_tcgen05_guardrail_trap_phase_invalid_during_alloc
        .type           $__internal_1_$__cuda_sm10x_tcgen05_guardrail_trap_phase_invalid_during_alloc,@function
        .size           $__internal_1_$__cuda_sm10x_tcgen05_guardrail_trap_phase_invalid_during_alloc,($__internal_2_$__cuda_sm10x_tcgen05_guardrail_trap_unallocated_columns_being_dealloced - $__internal_1_$__cuda_sm10x_tcgen05_guardrail_trap_phase_invalid_during_alloc)
$__internal_1_$__cuda_sm10x_tcgen05_guardrail_trap_phase_invalid_during_alloc:
[----:B------:R-:W-:Y:S05]  /*a32e0*/  BPT.TRAP 0x1 ;  /* 0x000000040000795c */ /* 0x000fea0000300000 */
[----:B------:R-:W-:-:S04]  /*a32f0*/  IMAD.MOV.U32 R3, RZ, RZ, 0x0 ;  /* 0x00000000ff037424 */ /* 0x000fc800078e00ff */
[----:B------:R-:W-:Y:S05]  /*a3300*/  RET.REL.NODEC R2 `(matmul_kernel) ;  /* 0xfffff5cc023c7950 */ /* 0x000fea0003c3ffff */
        .weak           $__internal_2_$__cuda_sm10x_tcgen05_guardrail_trap_unallocated_columns_being_dealloced
        .type           $__internal_2_$__cuda_sm10x_tcgen05_guardrail_trap_unallocated_columns_being_dealloced,@function
        .size           $__internal_2_$__cuda_sm10x_tcgen05_guardrail_trap_unallocated_columns_being_dealloced,(.L_x_20 - $__internal_2_$__cuda_sm10x_tcgen05_guardrail_trap_unallocated_columns_being_dealloced)
$__internal_2_$__cuda_sm10x_tcgen05_guardrail_trap_unallocated_columns_being_dealloced:
[----:B------:R-:W-:Y:S05]  /*a3310*/  BPT.TRAP 0x1 ;  /* 0x000000040000795c */ /* 0x000fea0000300000 */
[----:B------:R-:W-:-:S04]  /*a3320*/  IMAD.MOV.U32 R3, RZ, RZ, 0x0 ;  /* 0x00000000ff037424 */ /* 0x000fc800078e00ff */
[----:B------:R-:W-:Y:S05]  /*a3330*/  RET.REL.NODEC R2 `(matmul_kernel) ;  /* 0xfffff5cc02307950 */ /* 0x000fea0003c3ffff */
.L_x_17:
[----:B------:R-:W-:-:S00]  /*a3340*/  BRA `(.L_x_17) ;  /* 0xfffffffc00fc7947 */ /* 0x000fc0000383ffff */
[----:B------:R-:W-:-:S00]  /*a3350*/  NOP ;  /* 0x0000000000007918 */ /* 0x000fc00000000000 */
        /* <DEDUP_REMOVED lines=10> */
.L_x_20:


//--------------------- .nv.shared.matmul_kernel  --------------------------
	.section	.nv.shared.matmul_kernel,"aw",@nobits
	.sectionflags	@""
	.align	16
	.zero		1024


//--------------------- .nv.shared.reserved.0     --------------------------
	.section	.nv.shared.reserved.0,"aw",@nobits
	.align	8
	.weak		__nv_reservedSMEM_offset_0_alias
	.size		__nv_reservedSMEM_offset_0_alias, 0, 64
	.other		__nv_reservedSMEM_offset_0_alias,@"STO_CUDA_RESERVED_SHARED STV_DEFAULT"
__nv_reservedSMEM_offset_0_alias:
	.zero		0
.nv.shared.reserved.0:
	.zero		64
	.weak		__nv_reservedSMEM_allocation_phase
	.type		__nv_reservedSMEM_allocation_phase,@object
	.size		__nv_reservedSMEM_allocation_phase,(.L_0 - __nv_reservedSMEM_allocation_phase)
__nv_reservedSMEM_allocation_phase:
	.zero		1
.L_0:
	.zero		7
	.weak		__nv_reservedSMEM_devtool_atexit_pc
	.type		__nv_reservedSMEM_devtool_atexit_pc,@object
	.size		__nv_reservedSMEM_devtool_atexit_pc,(__nv_reservedSMEM_allocation_mask - __nv_reservedSMEM_devtool_atexit_pc)
__nv_reservedSMEM_devtool_atexit_pc:
	.zero		8
	.weak		__nv_reservedSMEM_allocation_mask
	.type		__nv_reservedSMEM_allocation_mask,@object
	.size		__nv_reservedSMEM_allocation_mask,(.L_2 - __nv_reservedSMEM_allocation_mask)
__nv_reservedSMEM_allocation_mask:
	.zero		4
.L_2:


//--------------------- .nv.constant0.matmul_kernel --------------------------
	.section	.nv.constant0.matmul_kernel,"a",@progbits
	.sectionflags	@""
	.align	4
.nv.constant0.matmul_kernel:
	.zero		976


//--------------------- SYMBOLS --------------------------

	.type		.nv.reservedSmem.offset0,@object
	.size		.nv.reservedSmem.offset0,0x4
	.type		.nv.reservedSmem.cap,@object
	.size		.nv.reservedSmem.cap,0x4
